	.target	sm_100a

	.elftype	@"ET_EXEC"


//--------------------- .note.nv.tkinfo           --------------------------
	.section	.note.nv.tkinfo,"",@"SHT_NOTE"
	.sectionflags	@"SHF_NOTE_NV_TKINFO"
	.tkinfo
        /*0018*/ 	.word	0x00000002
        /*0030*/ 	.string	""
        /*0030*/ 	.string	"ptxas"
        /*0030*/ 	.string	"Cuda compilation tools, release 13.0, V13.0.88"
        /*0030*/ 	.string	"Build cuda_13.0.r13.0/compiler.36424714_0"
        /*0030*/ 	.string	"-arch sm_100a -m 64 "



//--------------------- .note.nv.cuinfo           --------------------------
	.section	.note.nv.cuinfo,"",@"SHT_NOTE"
	.sectionflags	@"SHF_NOTE_NV_CUINFO"
        /*0018*/ 	.short	0x0002
        /*001a*/ 	.short	0x0064
        /*001c*/ 	.short	0x0082
	.zero		2


//--------------------- .nv.info                  --------------------------
	.section	.nv.info,"",@"SHT_CUDA_INFO"
	.align	4


	//----- nvinfo : EIATTR_REGCOUNT
	.align		4
        /*0000*/ 	.byte	0x04, 0x2f
        /*0002*/ 	.short	(.L_34 - .L_33)
	.align		4
.L_33:
        /*0004*/ 	.word	index@(_ZN7cutlass13device_kernelINS_4fmha6kernel36Sm100FmhaFwdKernelTmaWarpspecializedIN4cute5tupleIJiiiNS5_IJNS5_IJiiEEEiEEEEEENS1_10collective38Sm100FmhaFwdMainloopTmaWarpspecializedINS_10bfloat16_tEffNS5_IJNS4_1CILi256EEENSC_ILi64EEESE_EEENS5_IJiNSC_ILi1EEES7_EEENS5_IJiSG_NS5_IJNS5_IJNSC_ILi0EEEiEEEiEEEEEESL_NS9_6NoMaskENS5_IJNSC_ILi2EEESG_SG_EEENSC_ILb0EEEEENS9_38Sm100FmhaFwdEpilogueTmaWarpspecializedINS_6half_tEfNS5_IJNSC_ILi128EEESE_SE_EEESH_NS5_IJSG_S7_EEESP_EENS2_23IndividualTileSchedulerENS2_41Sm100FmhaCtxKernelWarpspecializedScheduleEEEEEvNT_6ParamsE)
        /*0008*/ 	.word	0x00000080


	//----- nvinfo : EIATTR_FRAME_SIZE
	.align		4
.L_34:
        /*000c*/ 	.byte	0x04, 0x11
        /*000e*/ 	.short	(.L_36 - .L_35)
	.align		4
.L_35:
        /*0010*/ 	.word	index@($__internal_3_$__cuda_sm3x_div_rn_noftz_f32_slowpath)
        /*0014*/ 	.word	0x00000018


	//----- nvinfo : EIATTR_FRAME_SIZE
	.align		4
.L_36:
        /*0018*/ 	.byte	0x04, 0x11
        /*001a*/ 	.short	(.L_38 - .L_37)
	.align		4
.L_37:
        /*001c*/ 	.word	index@($__internal_2_$__cuda_sm10x_tcgen05_guardrail_trap_unallocated_columns_being_dealloced)
        /*0020*/ 	.word	0x00000018


	//----- nvinfo : EIATTR_FRAME_SIZE
	.align		4
.L_38:
        /*0024*/ 	.byte	0x04, 0x11
        /*0026*/ 	.short	(.L_40 - .L_39)
	.align		4
.L_39:
        /*0028*/ 	.word	index@($__internal_1_$__cuda_sm10x_tcgen05_guardrail_trap_phase_invalid_during_alloc)
        /*002c*/ 	.word	0x00000018


	//----- nvinfo : EIATTR_FRAME_SIZE
	.align		4
.L_40:
        /*0030*/ 	.byte	0x04, 0x11
        /*0032*/ 	.short	(.L_42 - .L_41)
	.align		4
.L_41:
        /*0034*/ 	.word	index@($__internal_0_$__cuda_sm10x_tcgen05_guardrail_trap_col_being_dealloced_not_returned_by_alloc)
        /*0038*/ 	.word	0x00000018


	//----- nvinfo : EIATTR_FRAME_SIZE
	.align		4
.L_42:
        /*003c*/ 	.byte	0x04, 0x11
        /*003e*/ 	.short	(.L_44 - .L_43)
	.align		4
.L_43:
        /*0040*/ 	.word	index@(_ZN7cutlass13device_kernelINS_4fmha6kernel36Sm100FmhaFwdKernelTmaWarpspecializedIN4cute5tupleIJiiiNS5_IJNS5_IJiiEEEiEEEEEENS1_10collective38Sm100FmhaFwdMainloopTmaWarpspecializedINS_10bfloat16_tEffNS5_IJNS4_1CILi256EEENSC_ILi64EEESE_EEENS5_IJiNSC_ILi1EEES7_EEENS5_IJiSG_NS5_IJNS5_IJNSC_ILi0EEEiEEEiEEEEEESL_NS9_6NoMaskENS5_IJNSC_ILi2EEESG_SG_EEENSC_ILb0EEEEENS9_38Sm100FmhaFwdEpilogueTmaWarpspecializedINS_6half_tEfNS5_IJNSC_ILi128EEESE_SE_EEESH_NS5_IJSG_S7_EEESP_EENS2_23IndividualTileSchedulerENS2_41Sm100FmhaCtxKernelWarpspecializedScheduleEEEEEvNT_6ParamsE)
        /*0044*/ 	.word	0x00000018


	//----- nvinfo : EIATTR_MIN_STACK_SIZE
	.align		4
.L_44:
        /*0048*/ 	.byte	0x04, 0x12
        /*004a*/ 	.short	(.L_46 - .L_45)
	.align		4
.L_45:
        /*004c*/ 	.word	index@(_ZN7cutlass13device_kernelINS_4fmha6kernel36Sm100FmhaFwdKernelTmaWarpspecializedIN4cute5tupleIJiiiNS5_IJNS5_IJiiEEEiEEEEEENS1_10collective38Sm100FmhaFwdMainloopTmaWarpspecializedINS_10bfloat16_tEffNS5_IJNS4_1CILi256EEENSC_ILi64EEESE_EEENS5_IJiNSC_ILi1EEES7_EEENS5_IJiSG_NS5_IJNS5_IJNSC_ILi0EEEiEEEiEEEEEESL_NS9_6NoMaskENS5_IJNSC_ILi2EEESG_SG_EEENSC_ILb0EEEEENS9_38Sm100FmhaFwdEpilogueTmaWarpspecializedINS_6half_tEfNS5_IJNSC_ILi128EEESE_SE_EEESH_NS5_IJSG_S7_EEESP_EENS2_23IndividualTileSchedulerENS2_41Sm100FmhaCtxKernelWarpspecializedScheduleEEEEEvNT_6ParamsE)
        /*0050*/ 	.word	0x00000018
.L_46:


//--------------------- .nv.compat                --------------------------
	.section	.nv.compat,"",@"SHT_CUDA_COMPAT_INFO"
	.align	4
        /*0000*/ 	.byte	0x02, 0x09, 0x01, 0x00, 0x02, 0x02, 0x02, 0x00, 0x02, 0x05, 0x05, 0x00, 0x03, 0x07, 0x01, 0x01
        /*0010*/ 	.byte	0x02, 0x03, 0x01, 0x00, 0x02, 0x06, 0x01, 0x00, 0x04, 0x0b, 0x08, 0x00, 0x01, 0x00, 0x00, 0x00
        /*0020*/ 	.byte	0x00, 0x00, 0x00, 0x00


//--------------------- .nv.info._ZN7cutlass13device_kernelINS_4fmha6kernel36Sm100FmhaFwdKernelTmaWarpspecializedIN4cute5tupleIJiiiNS5_IJNS5_IJiiEEEiEEEEEENS1_10collective38Sm100FmhaFwdMainloopTmaWarpspecializedINS_10bfloat16_tEffNS5_IJNS4_1CILi256EEENSC_ILi64EEESE_EEENS5_IJiNSC_ILi1EEES7_EEENS5_IJiSG_NS5_IJNS5_IJNSC_ILi0EEEiEEEiEEEEEESL_NS9_6NoMaskENS5_IJNSC_ILi2EEESG_SG_EEENSC_ILb0EEEEENS9_38Sm100FmhaFwdEpilogueTmaWarpspecializedINS_6half_tEfNS5_IJNSC_ILi128EEESE_SE_EEESH_NS5_IJSG_S7_EEESP_EENS2_23IndividualTileSchedulerENS2_41Sm100FmhaCtxKernelWarpspecializedScheduleEEEEEvNT_6ParamsE --------------------------
	.section	.nv.info._ZN7cutlass13device_kernelINS_4fmha6kernel36Sm100FmhaFwdKernelTmaWarpspecializedIN4cute5tupleIJiiiNS5_IJNS5_IJiiEEEiEEEEEENS1_10collective38Sm100FmhaFwdMainloopTmaWarpspecializedINS_10bfloat16_tEffNS5_IJNS4_1CILi256EEENSC_ILi64EEESE_EEENS5_IJiNSC_ILi1EEES7_EEENS5_IJiSG_NS5_IJNS5_IJNSC_ILi0EEEiEEEiEEEEEESL_NS9_6NoMaskENS5_IJNSC_ILi2EEESG_SG_EEENSC_ILb0EEEEENS9_38Sm100FmhaFwdEpilogueTmaWarpspecializedINS_6half_tEfNS5_IJNSC_ILi128EEESE_SE_EEESH_NS5_IJSG_S7_EEESP_EENS2_23IndividualTileSchedulerENS2_41Sm100FmhaCtxKernelWarpspecializedScheduleEEEEEvNT_6ParamsE,"",@"SHT_CUDA_INFO"
	.sectionflags	@""
	.align	4


	//----- nvinfo : EIATTR_CUDA_API_VERSION
	.align		4
        /*0000*/ 	.byte	0x04, 0x37
        /*0002*/ 	.short	(.L_48 - .L_47)
.L_47:
        /*0004*/ 	.word	0x00000082


	//----- nvinfo : EIATTR_KPARAM_INFO
	.align		4
.L_48:
        /*0008*/ 	.byte	0x04, 0x17
        /*000a*/ 	.short	(.L_50 - .L_49)
.L_49:
        /*000c*/ 	.word	0x00000000
        /*0010*/ 	.short	0x0000
        /*0012*/ 	.short	0x0000
        /*0014*/ 	.byte	0x00, 0xf0, 0x01, 0x18


	//----- nvinfo : EIATTR_AT_ENTRY_FRAGMENTS
	.align		4
.L_50:
        /*0018*/ 	.byte	0x04, 0x4f
        /*001a*/ 	.short	(.L_52 - .L_51)


	//   ....[0]....
.L_51:
        /*001c*/ 	.word	0x00000006


	//----- nvinfo : EIATTR_RESERVED_SMEM_USED
	.align		4
.L_52:
        /*0020*/ 	.byte	0x01, 0x41
	.zero		2


	//----- nvinfo : EIATTR_SPARSE_MMA_MASK
	.align		4
        /*0024*/ 	.byte	0x03, 0x50
        /*0026*/ 	.short	0x0000


	//----- nvinfo : EIATTR_TCGEN05_1CTA_USED
	.align		4
        /*0028*/ 	.byte	0x01, 0x51
	.zero		2


	//----- nvinfo : EIATTR_MAXREG_COUNT
	.align		4
        /*002c*/ 	.byte	0x03, 0x1b
        /*002e*/ 	.short	0x0080


	//----- nvinfo : EIATTR_NUM_BARRIERS
	.align		4
        /*0030*/ 	.byte	0x02, 0x4c
        /*0032*/ 	.byte	0x01
	.zero		1


	//----- nvinfo : EIATTR_EXTERNS
	.align		4
        /*0034*/ 	.byte	0x04, 0x0f
        /*0036*/ 	.short	(.L_54 - .L_53)


	//   ....[0]....
	.align		4
.L_53:
        /*0038*/ 	.word	index@(vprintf)


	//   ....[1]....
	.align		4
        /*003c*/ 	.word	index@(__assertfail)


	//----- nvinfo : EIATTR_MERCURY_ISA_VERSION
	.align		4
.L_54:
        /*0040*/ 	.byte	0x03, 0x5f
        /*0042*/ 	.short	0x0101


	//----- nvinfo : EIATTR_INT_WARP_WIDE_INSTR_OFFSETS
	.align		4
        /*0044*/ 	.byte	0x04, 0x31
        /*0046*/ 	.short	(.L_56 - .L_55)


	//   ....[0]....
.L_55:
        /*0048*/ 	.word	0x00011740


	//   ....[1]....
        /*004c*/ 	.word	0x00011780


	//   ....[2]....
        /*0050*/ 	.word	0x000117b0


	//----- nvinfo : EIATTR_COOP_GROUP_MASK_REGIDS
	.align		4
.L_56:
        /*0054*/ 	.byte	0x04, 0x29
        /*0056*/ 	.short	(.L_58 - .L_57)


	//   ....[0]....
.L_57:
        /*0058*/ 	.word	0xffffffff


	//   ....[1]....
        /*005c*/ 	.word	0xffffffff


	//   ....[2]....
        /*0060*/ 	.word	0xffffffff


	//   ....[3]....
        /*0064*/ 	.word	0xffffffff


	//   ....[4]....
        /*0068*/ 	.word	0xffffffff


	//   ....[5]....
        /*006c*/ 	.word	0xffffffff


	//   ....[6]....
        /*0070*/ 	.word	0xffffffff


	//   ....[7]....
        /*0074*/ 	.word	0xffffffff


	//   ....[8]....
        /*0078*/ 	.word	0xffffffff


	//   ....[9]....
        /*007c*/ 	.word	0xffffffff


	//   ....[10]....
        /*0080*/ 	.word	0xffffffff


	//   ....[11]....
        /*0084*/ 	.word	0xffffffff


	//   ....[12]....
        /*0088*/ 	.word	0xffffffff


	//   ....[13]....
        /*008c*/ 	.word	0xffffffff


	//   ....[14]....
        /*0090*/ 	.word	0xffffffff


	//   ....[15]....
        /*0094*/ 	.word	0xffffffff


	//   ....[16]....
        /*0098*/ 	.word	0xffffffff


	//   ....[17]....
        /*009c*/ 	.word	0xffffffff


	//----- nvinfo : EIATTR_COOP_GROUP_INSTR_OFFSETS
	.align		4
.L_58:
        /*00a0*/ 	.byte	0x04, 0x28
        /*00a2*/ 	.short	(.L_60 - .L_59)


	//   ....[0]....
.L_59:
        /*00a4*/ 	.word	0x00000120


	//   ....[1]....
        /*00a8*/ 	.word	0x000008e0


	//   ....[2]....
        /*00ac*/ 	.word	0x00000b10


	//   ....[3]....
        /*00b0*/ 	.word	0x00000c40


	//   ....[4]....
        /*00b4*/ 	.word	0x00000d80


	//   ....[5]....
        /*00b8*/ 	.word	0x00001020


	//   ....[6]....
        /*00bc*/ 	.word	0x00001210


	//   ....[7]....
        /*00c0*/ 	.word	0x00001300


	//   ....[8]....
        /*00c4*/ 	.word	0x00001460


	//   ....[9]....
        /*00c8*/ 	.word	0x000015c0


	//   ....[10]....
        /*00cc*/ 	.word	0x000017f0


	//   ....[11]....
        /*00d0*/ 	.word	0x00001a00


	//   ....[12]....
        /*00d4*/ 	.word	0x00001a30


	//   ....[13]....
        /*00d8*/ 	.word	0x00007e70


	//   ....[14]....
        /*00dc*/ 	.word	0x00008f40


	//   ....[15]....
        /*00e0*/ 	.word	0x0000cc40


	//   ....[16]....
        /*00e4*/ 	.word	0x00011660


	//   ....[17]....
        /*00e8*/ 	.word	0x00011880


	//----- nvinfo : EIATTR_REG_RECONFIG
	.align		4
.L_60:
        /*00ec*/ 	.byte	0x01, 0x54
	.zero		2


	//----- nvinfo : EIATTR_VRC_CTA_INIT_COUNT
	.align		4
        /*00f0*/ 	.byte	0x02, 0x4a
        /*00f2*/ 	.byte	0x80
	.zero		1


	//----- nvinfo : EIATTR_SYSCALL_OFFSETS
	.align		4
        /*00f4*/ 	.byte	0x04, 0x46
        /*00f6*/ 	.short	(.L_62 - .L_61)


	//   ....[0]....
.L_61:
        /*00f8*/ 	.word	0x00003b90


	//   ....[1]....
        /*00fc*/ 	.word	0x00003c50


	//   ....[2]....
        /*0100*/ 	.word	0x00003cc0


	//   ....[3]....
        /*0104*/ 	.word	0x00003d30


	//   ....[4]....
        /*0108*/ 	.word	0x00003da0


	//   ....[5]....
        /*010c*/ 	.word	0x00003e40


	//   ....[6]....
        /*0110*/ 	.word	0x00003f00


	//   ....[7]....
        /*0114*/ 	.word	0x00003fa0


	//   ....[8]....
        /*0118*/ 	.word	0x00004040


	//   ....[9]....
        /*011c*/ 	.word	0x000040e0


	//   ....[10]....
        /*0120*/ 	.word	0x00004150


	//   ....[11]....
        /*0124*/ 	.word	0x000041f0


	//   ....[12]....
        /*0128*/ 	.word	0x00004290


	//   ....[13]....
        /*012c*/ 	.word	0x00004300


	//   ....[14]....
        /*0130*/ 	.word	0x000043a0


	//   ....[15]....
        /*0134*/ 	.word	0x00004440


	//   ....[16]....
        /*0138*/ 	.word	0x000044e0


	//   ....[17]....
        /*013c*/ 	.word	0x00004580


	//   ....[18]....
        /*0140*/ 	.word	0x000045f0


	//   ....[19]....
        /*0144*/ 	.word	0x00004690


	//   ....[20]....
        /*0148*/ 	.word	0x00004730


	//   ....[21]....
        /*014c*/ 	.word	0x000047a0


	//   ....[22]....
        /*0150*/ 	.word	0x00004840


	//   ....[23]....
        /*0154*/ 	.word	0x000048e0


	//   ....[24]....
        /*0158*/ 	.word	0x00004980


	//   ....[25]....
        /*015c*/ 	.word	0x00004a20


	//   ....[26]....
        /*0160*/ 	.word	0x00004a90


	//   ....[27]....
        /*0164*/ 	.word	0x00004b30


	//   ....[28]....
        /*0168*/ 	.word	0x00004bd0


	//   ....[29]....
        /*016c*/ 	.word	0x00004c40


	//   ....[30]....
        /*0170*/ 	.word	0x00004ce0


	//   ....[31]....
        /*0174*/ 	.word	0x00004d80


	//   ....[32]....
        /*0178*/ 	.word	0x00004e20


	//   ....[33]....
        /*017c*/ 	.word	0x00004ec0


	//   ....[34]....
        /*0180*/ 	.word	0x00004f60


	//   ....[35]....
        /*0184*/ 	.word	0x00005000


	//   ....[36]....
        /*0188*/ 	.word	0x00005070


	//   ....[37]....
        /*018c*/ 	.word	0x00005110


	//   ....[38]....
        /*0190*/ 	.word	0x000051b0


	//   ....[39]....
        /*0194*/ 	.word	0x00005220


	//   ....[40]....
        /*0198*/ 	.word	0x000052c0


	//   ....[41]....
        /*019c*/ 	.word	0x00005360


	//   ....[42]....
        /*01a0*/ 	.word	0x00005400


	//   ....[43]....
        /*01a4*/ 	.word	0x000054a0


	//   ....[44]....
        /*01a8*/ 	.word	0x00005510


	//   ....[45]....
        /*01ac*/ 	.word	0x000055b0


	//   ....[46]....
        /*01b0*/ 	.word	0x00005650


	//   ....[47]....
        /*01b4*/ 	.word	0x000056c0


	//   ....[48]....
        /*01b8*/ 	.word	0x00005750


	//   ....[49]....
        /*01bc*/ 	.word	0x000057f0


	//   ....[50]....
        /*01c0*/ 	.word	0x00005890


	//   ....[51]....
        /*01c4*/ 	.word	0x00005930


	//   ....[52]....
        /*01c8*/ 	.word	0x000059a0


	//   ....[53]....
        /*01cc*/ 	.word	0x00005a30


	//   ....[54]....
        /*01d0*/ 	.word	0x00005ad0


	//   ....[55]....
        /*01d4*/ 	.word	0x00005b40


	//   ....[56]....
        /*01d8*/ 	.word	0x00005be0


	//   ....[57]....
        /*01dc*/ 	.word	0x00005c80


	//   ....[58]....
        /*01e0*/ 	.word	0x00005d20


	//   ....[59]....
        /*01e4*/ 	.word	0x00005dc0


	//   ....[60]....
        /*01e8*/ 	.word	0x00007fa0


	//   ....[61]....
        /*01ec*/ 	.word	0x000080f0


	//   ....[62]....
        /*01f0*/ 	.word	0x000082d0


	//   ....[63]....
        /*01f4*/ 	.word	0x00008420


	//   ....[64]....
        /*01f8*/ 	.word	0x00008600


	//   ....[65]....
        /*01fc*/ 	.word	0x00008750


	//   ....[66]....
        /*0200*/ 	.word	0x00008930


	//   ....[67]....
        /*0204*/ 	.word	0x00008b10


	//   ....[68]....
        /*0208*/ 	.word	0x00008dc0


	//   ....[69]....
        /*020c*/ 	.word	0x00009070


	//   ....[70]....
        /*0210*/ 	.word	0x000091c0


	//   ....[71]....
        /*0214*/ 	.word	0x000093a0


	//   ....[72]....
        /*0218*/ 	.word	0x000094f0


	//   ....[73]....
        /*021c*/ 	.word	0x000096d0


	//   ....[74]....
        /*0220*/ 	.word	0x00009820


	//   ....[75]....
        /*0224*/ 	.word	0x00009a00


	//   ....[76]....
        /*0228*/ 	.word	0x00009be0


	//   ....[77]....
        /*022c*/ 	.word	0x0000a200


	//   ....[78]....
        /*0230*/ 	.word	0x0000a540


	//   ....[79]....
        /*0234*/ 	.word	0x0000a850


	//   ....[80]....
        /*0238*/ 	.word	0x0000ab60


	//   ....[81]....
        /*023c*/ 	.word	0x0000b450


	//   ....[82]....
        /*0240*/ 	.word	0x0000b7d0


	//   ....[83]....
        /*0244*/ 	.word	0x0000bae0


	//   ....[84]....
        /*0248*/ 	.word	0x0000bdf0


	//   ....[85]....
        /*024c*/ 	.word	0x0000c100


	//   ....[86]....
        /*0250*/ 	.word	0x0000cde0


	//   ....[87]....
        /*0254*/ 	.word	0x0000cf30


	//   ....[88]....
        /*0258*/ 	.word	0x0000d2c0


	//   ....[89]....
        /*025c*/ 	.word	0x0000e950


	//   ....[90]....
        /*0260*/ 	.word	0x0000ef50


	//----- nvinfo : EIATTR_MBARRIER_INSTR_OFFSETS
	.align		4
.L_62:
        /*0264*/ 	.byte	0x04, 0x39
        /*0266*/ 	.short	(.L_64 - .L_63)


	//   ....[0]....
.L_63:
        /*0268*/ 	.word	0x000009c0
        /*026c*/ 	.word	0x000000ff
        /*0270*/ 	.word	0x0000e000
        /*0274*/ 	.short	0x0100
        /*0276*/ 	.byte	0x05
	.zero		1


	//   ....[1]....
        /*0278*/ 	.word	0x000009d0
        /*027c*/ 	.word	0x000000ff
        /*0280*/ 	.word	0x0000e010
        /*0284*/ 	.short	0x0100
        /*0286*/ 	.byte	0x05
	.zero		1


	//   ....[2]....
        /*0288*/ 	.word	0x000009e0
        /*028c*/ 	.word	0x000000ff
        /*0290*/ 	.word	0x0000e008
        /*0294*/ 	.short	0x0100
        /*0296*/ 	.byte	0x05
	.zero		1


	//   ....[3]....
        /*0298*/ 	.word	0x000009f0
        /*029c*/ 	.word	0x000000ff
        /*02a0*/ 	.word	0x0000e018
        /*02a4*/ 	.short	0x0100
        /*02a6*/ 	.byte	0x05
	.zero		1


	//   ....[4]....
        /*02a8*/ 	.word	0x00000bd0
        /*02ac*/ 	.word	0x000000ff
        /*02b0*/ 	.word	0x0000e020
        /*02b4*/ 	.short	0x0100
        /*02b6*/ 	.byte	0x05
	.zero		1


	//   ....[5]....
        /*02b8*/ 	.word	0x00000be0
        /*02bc*/ 	.word	0x000000ff
        /*02c0*/ 	.word	0x0000e038
        /*02c4*/ 	.short	0x0100
        /*02c6*/ 	.byte	0x05
	.zero		1


	//   ....[6]....
        /*02c8*/ 	.word	0x00000bf0
        /*02cc*/ 	.word	0x000000ff
        /*02d0*/ 	.word	0x0000e028
        /*02d4*/ 	.short	0x0100
        /*02d6*/ 	.byte	0x05
	.zero		1


	//   ....[7]....
        /*02d8*/ 	.word	0x00000c00
        /*02dc*/ 	.word	0x000000ff
        /*02e0*/ 	.word	0x0000e040
        /*02e4*/ 	.short	0x0100
        /*02e6*/ 	.byte	0x05
	.zero		1


	//   ....[8]....
        /*02e8*/ 	.word	0x00000c10
        /*02ec*/ 	.word	0x000000ff
        /*02f0*/ 	.word	0x0000e030
        /*02f4*/ 	.short	0x0100
        /*02f6*/ 	.byte	0x05
	.zero		1


	//   ....[9]....
        /*02f8*/ 	.word	0x00000c20
        /*02fc*/ 	.word	0x000000ff
        /*0300*/ 	.word	0x0000e048
        /*0304*/ 	.short	0x0100
        /*0306*/ 	.byte	0x05
	.zero		1


	//   ....[10]....
        /*0308*/ 	.word	0x00000d50
        /*030c*/ 	.word	0x000000ff
        /*0310*/ 	.word	0x0000e050
        /*0314*/ 	.short	0x0100
        /*0316*/ 	.byte	0x06
	.zero		1


	//   ....[11]....
        /*0318*/ 	.word	0x00000d60
        /*031c*/ 	.word	0x000000ff
        /*0320*/ 	.word	0x0000e058
        /*0324*/ 	.short	0x0100
        /*0326*/ 	.byte	0x06
	.zero		1


	//   ....[12]....
        /*0328*/ 	.word	0x00000ef0
        /*032c*/ 	.word	0x000000ff
        /*0330*/ 	.word	0x0000e060
        /*0334*/ 	.short	0x0100
        /*0336*/ 	.byte	0x06
	.zero		1


	//   ....[13]....
        /*0338*/ 	.word	0x00000f00
        /*033c*/ 	.word	0x000000ff
        /*0340*/ 	.word	0x0000e068
        /*0344*/ 	.short	0x0100
        /*0346*/ 	.byte	0x06
	.zero		1


	//   ....[14]....
        /*0348*/ 	.word	0x000010e0
        /*034c*/ 	.word	0x000000ff
        /*0350*/ 	.word	0x0000e070
        /*0354*/ 	.short	0x0100
        /*0356*/ 	.byte	0x05
	.zero		1


	//   ....[15]....
        /*0358*/ 	.word	0x000010f0
        /*035c*/ 	.word	0x000000ff
        /*0360*/ 	.word	0x0000e078
        /*0364*/ 	.short	0x0100
        /*0366*/ 	.byte	0x05
	.zero		1


	//   ....[16]....
        /*0368*/ 	.word	0x000012d0
        /*036c*/ 	.word	0x000000ff
        /*0370*/ 	.word	0x0000e080
        /*0374*/ 	.short	0x0100
        /*0376*/ 	.byte	0x05
	.zero		1


	//   ....[17]....
        /*0378*/ 	.word	0x000012e0
        /*037c*/ 	.word	0x000000ff
        /*0380*/ 	.word	0x0000e088
        /*0384*/ 	.short	0x0100
        /*0386*/ 	.byte	0x05
	.zero		1


	//   ....[18]....
        /*0388*/ 	.word	0x00001410
        /*038c*/ 	.word	0x000000ff
        /*0390*/ 	.word	0x0000e090
        /*0394*/ 	.short	0x0100
        /*0396*/ 	.byte	0x08
	.zero		1


	//   ....[19]....
        /*0398*/ 	.word	0x00001420
        /*039c*/ 	.word	0x000000ff
        /*03a0*/ 	.word	0x0000e0a0
        /*03a4*/ 	.short	0x0100
        /*03a6*/ 	.byte	0x08
	.zero		1


	//   ....[20]....
        /*03a8*/ 	.word	0x00001430
        /*03ac*/ 	.word	0x000000ff
        /*03b0*/ 	.word	0x0000e098
        /*03b4*/ 	.short	0x0100
        /*03b6*/ 	.byte	0x08
	.zero		1


	//   ....[21]....
        /*03b8*/ 	.word	0x00001440
        /*03bc*/ 	.word	0x000000ff
        /*03c0*/ 	.word	0x0000e0a8
        /*03c4*/ 	.short	0x0100
        /*03c6*/ 	.byte	0x08
	.zero		1


	//   ....[22]....
        /*03c8*/ 	.word	0x00001570
        /*03cc*/ 	.word	0x000000ff
        /*03d0*/ 	.word	0x0000e0b0
        /*03d4*/ 	.short	0x0100
        /*03d6*/ 	.byte	0x08
	.zero		1


	//   ....[23]....
        /*03d8*/ 	.word	0x00001580
        /*03dc*/ 	.word	0x000000ff
        /*03e0*/ 	.word	0x0000e0c0
        /*03e4*/ 	.short	0x0100
        /*03e6*/ 	.byte	0x08
	.zero		1


	//   ....[24]....
        /*03e8*/ 	.word	0x00001590
        /*03ec*/ 	.word	0x000000ff
        /*03f0*/ 	.word	0x0000e0b8
        /*03f4*/ 	.short	0x0100
        /*03f6*/ 	.byte	0x08
	.zero		1


	//   ....[25]....
        /*03f8*/ 	.word	0x000015a0
        /*03fc*/ 	.word	0x000000ff
        /*0400*/ 	.word	0x0000e0c8
        /*0404*/ 	.short	0x0100
        /*0406*/ 	.byte	0x08
	.zero		1


	//   ....[26]....
        /*0408*/ 	.word	0x00001690
        /*040c*/ 	.word	0x000000ff
        /*0410*/ 	.word	0x0000e0d0
        /*0414*/ 	.short	0x0100
        /*0416*/ 	.byte	0x05
	.zero		1


	//   ....[27]....
        /*0418*/ 	.word	0x000016a0
        /*041c*/ 	.word	0x000000ff
        /*0420*/ 	.word	0x0000e0d8
        /*0424*/ 	.short	0x0100
        /*0426*/ 	.byte	0x05
	.zero		1


	//   ....[28]....
        /*0428*/ 	.word	0x00001b30
        /*042c*/ 	.word	0x000000ff
        /*0430*/ 	.word	0x0000e000
        /*0434*/ 	.short	0x010a
        /*0436*/ 	.byte	0x04
	.zero		1


	//   ....[29]....
        /*0438*/ 	.word	0x00001b70
        /*043c*/ 	.word	0x000000ff
        /*0440*/ 	.word	0x0000e020
        /*0444*/ 	.short	0x010a
        /*0446*/ 	.byte	0x04
	.zero		1


	//   ....[30]....
        /*0448*/ 	.word	0x00001bf0
        /*044c*/ 	.word	0x000000ff
        /*0450*/ 	.word	0x0000e058
        /*0454*/ 	.short	0x010a
        /*0456*/ 	.byte	0x04
	.zero		1


	//   ....[31]....
        /*0458*/ 	.word	0x00001e70
        /*045c*/ 	.word	0x000000ff
        /*0460*/ 	.word	0x0000e008
        /*0464*/ 	.short	0x010a
        /*0466*/ 	.byte	0x04
	.zero		1


	//   ....[32]....
        /*0468*/ 	.word	0x00001ed0
        /*046c*/ 	.word	0x000000ff
        /*0470*/ 	.word	0x0000e068
        /*0474*/ 	.short	0x010a
        /*0476*/ 	.byte	0x04
	.zero		1


	//   ....[33]....
        /*0478*/ 	.word	0x00002160
        /*047c*/ 	.word	0x000000ff
        /*0480*/ 	.word	0x0000e028
        /*0484*/ 	.short	0x010a
        /*0486*/ 	.byte	0x04
	.zero		1


	//   ....[34]....
        /*0488*/ 	.word	0x000021a0
        /*048c*/ 	.word	0x000000ff
        /*0490*/ 	.word	0x0000e0a0
        /*0494*/ 	.short	0x010a
        /*0496*/ 	.byte	0x04
	.zero		1


	//   ....[35]....
        /*0498*/ 	.word	0x000021e0
        /*049c*/ 	.word	0x000000ff
        /*04a0*/ 	.word	0x0000e058
        /*04a4*/ 	.short	0x010a
        /*04a6*/ 	.byte	0x04
	.zero		1


	//   ....[36]....
        /*04a8*/ 	.word	0x000025e0
        /*04ac*/ 	.word	0x000000ff
        /*04b0*/ 	.word	0x0000e020
        /*04b4*/ 	.short	0x010a
        /*04b6*/ 	.byte	0x08
	.zero		1


	//   ....[37]....
        /*04b8*/ 	.word	0x000028e0
        /*04bc*/ 	.word	0x000000ff
        /*04c0*/ 	.word	0x0000e0a8
        /*04c4*/ 	.short	0x010a
        /*04c6*/ 	.byte	0x04
	.zero		1


	//   ....[38]....
        /*04c8*/ 	.word	0x00002930
        /*04cc*/ 	.word	0x000000ff
        /*04d0*/ 	.word	0x0000e068
        /*04d4*/ 	.short	0x010a
        /*04d6*/ 	.byte	0x04
	.zero		1


	//   ....[39]....
        /*04d8*/ 	.word	0x00002f80
        /*04dc*/ 	.word	0x000000ff
        /*04e0*/ 	.word	0x0000e020
        /*04e4*/ 	.short	0x010a
        /*04e6*/ 	.byte	0x08
	.zero		1


	//   ....[40]....
        /*04e8*/ 	.word	0x00002fd0
        /*04ec*/ 	.word	0x000000ff
        /*04f0*/ 	.word	0x0000e0a0
        /*04f4*/ 	.short	0x010a
        /*04f6*/ 	.byte	0x04
	.zero		1


	//   ....[41]....
        /*04f8*/ 	.word	0x00003020
        /*04fc*/ 	.word	0x000000ff
        /*0500*/ 	.word	0x0000e058
        /*0504*/ 	.short	0x010a
        /*0506*/ 	.byte	0x04
	.zero		1


	//   ....[42]....
        /*0508*/ 	.word	0x00003480
        /*050c*/ 	.word	0x000000ff
        /*0510*/ 	.word	0x0000e0a8
        /*0514*/ 	.short	0x010a
        /*0516*/ 	.byte	0x04
	.zero		1


	//   ....[43]....
        /*0518*/ 	.word	0x000034d0
        /*051c*/ 	.word	0x000000ff
        /*0520*/ 	.word	0x0000e068
        /*0524*/ 	.short	0x010a
        /*0526*/ 	.byte	0x04
	.zero		1


	//   ....[44]....
        /*0528*/ 	.word	0x000039e0
        /*052c*/ 	.word	0x00000011
        /*0530*/ 	.word	0x0000e0c0
        /*0534*/ 	.short	0x010a
        /*0536*/ 	.byte	0xff
	.zero		1


	//   ....[45]....
        /*0538*/ 	.word	0x00006b10
        /*053c*/ 	.word	0x00000011
        /*0540*/ 	.word	0x0000e0b0
        /*0544*/ 	.short	0x0101
        /*0546*/ 	.byte	0xff
	.zero		1


	//   ....[46]....
        /*0548*/ 	.word	0x000075c0
        /*054c*/ 	.word	0x00000011
        /*0550*/ 	.word	0x0000e0c8
        /*0554*/ 	.short	0x010a
        /*0556*/ 	.byte	0xff
	.zero		1


	//   ....[47]....
        /*0558*/ 	.word	0x000078d0
        /*055c*/ 	.word	0x00000011
        /*0560*/ 	.word	0x0000e0b8
        /*0564*/ 	.short	0x0101
        /*0566*/ 	.byte	0xff
	.zero		1


	//   ....[48]....
        /*0568*/ 	.word	0x000079a0
        /*056c*/ 	.word	0x000000ff
        /*0570*/ 	.word	0x0000e070
        /*0574*/ 	.short	0x010a
        /*0576*/ 	.byte	0x27
	.zero		1


	//   ....[49]....
        /*0578*/ 	.word	0x00007a20
        /*057c*/ 	.word	0x000000ff
        /*0580*/ 	.word	0x00000000
        /*0584*/ 	.short	0x0101
        /*0586*/ 	.byte	0x04
	.zero		1


	//   ....[50]....
        /*0588*/ 	.word	0x00007a50
        /*058c*/ 	.word	0x000000ff
        /*0590*/ 	.word	0x0000e080
        /*0594*/ 	.short	0x010a
        /*0596*/ 	.byte	0x27
	.zero		1


	//   ....[51]....
        /*0598*/ 	.word	0x00007cf0
        /*059c*/ 	.word	0x000000ff
        /*05a0*/ 	.word	0x0000e070
        /*05a4*/ 	.short	0x010a
        /*05a6*/ 	.byte	0x27
	.zero		1


	//   ....[52]....
        /*05a8*/ 	.word	0x00007e50
        /*05ac*/ 	.word	0x000000ff
        /*05b0*/ 	.word	0x0000e090
        /*05b4*/ 	.short	0x010a
        /*05b6*/ 	.byte	0x27
	.zero		1


	//   ....[53]....
        /*05b8*/ 	.word	0x00008bc0
        /*05bc*/ 	.word	0x000000ff
        /*05c0*/ 	.word	0x00000000
        /*05c4*/ 	.short	0x0101
        /*05c6*/ 	.byte	0x04
	.zero		1


	//   ....[54]....
        /*05c8*/ 	.word	0x00008c40
        /*05cc*/ 	.word	0x000000ff
        /*05d0*/ 	.word	0x00000000
        /*05d4*/ 	.short	0x0101
        /*05d6*/ 	.byte	0x04
	.zero		1


	//   ....[55]....
        /*05d8*/ 	.word	0x00008ca0
        /*05dc*/ 	.word	0x000000ff
        /*05e0*/ 	.word	0x0000e080
        /*05e4*/ 	.short	0x010a
        /*05e6*/ 	.byte	0x27
	.zero		1


	//   ....[56]....
        /*05e8*/ 	.word	0x00008f20
        /*05ec*/ 	.word	0x000000ff
        /*05f0*/ 	.word	0x0000e098
        /*05f4*/ 	.short	0x010a
        /*05f6*/ 	.byte	0x27
	.zero		1


	//   ....[57]....
        /*05f8*/ 	.word	0x00009c70
        /*05fc*/ 	.word	0x000000ff
        /*0600*/ 	.word	0x00000000
        /*0604*/ 	.short	0x0101
        /*0606*/ 	.byte	0x04
	.zero		1


	//   ....[58]....
        /*0608*/ 	.word	0x00009d10
        /*060c*/ 	.word	0x000000ff
        /*0610*/ 	.word	0x00000000
        /*0614*/ 	.short	0x0101
        /*0616*/ 	.byte	0x05
	.zero		1


	//   ....[59]....
        /*0618*/ 	.word	0x00009dc0
        /*061c*/ 	.word	0x000000ff
        /*0620*/ 	.word	0x00000000
        /*0624*/ 	.short	0x0101
        /*0626*/ 	.byte	0x05
	.zero		1


	//   ....[60]....
        /*0628*/ 	.word	0x00009e10
        /*062c*/ 	.word	0x000000ff
        /*0630*/ 	.word	0x0000e070
        /*0634*/ 	.short	0x010a
        /*0636*/ 	.byte	0x28
	.zero		1


	//   ....[61]....
        /*0638*/ 	.word	0x00009e80
        /*063c*/ 	.word	0x000000ff
        /*0640*/ 	.word	0x00000000
        /*0644*/ 	.short	0x0101
        /*0646*/ 	.byte	0x04
	.zero		1


	//   ....[62]....
        /*0648*/ 	.word	0x00009ee0
        /*064c*/ 	.word	0x000000ff
        /*0650*/ 	.word	0x0000e090
        /*0654*/ 	.short	0x010a
        /*0656*/ 	.byte	0x28
	.zero		1


	//   ....[63]....
        /*0658*/ 	.word	0x00009f60
        /*065c*/ 	.word	0x000000ff
        /*0660*/ 	.word	0x0000e0c0
        /*0664*/ 	.short	0x010a
        /*0666*/ 	.byte	0x28
	.zero		1


	//   ....[64]....
        /*0668*/ 	.word	0x0000b280
        /*066c*/ 	.word	0x000000ff
        /*0670*/ 	.word	0x00000000
        /*0674*/ 	.short	0x0101
        /*0676*/ 	.byte	0x04
	.zero		1


	//   ....[65]....
        /*0678*/ 	.word	0x0000b2b0
        /*067c*/ 	.word	0x000000ff
        /*0680*/ 	.word	0x0000e0b0
        /*0684*/ 	.short	0x0101
        /*0686*/ 	.byte	0x28
	.zero		1


	//   ....[66]....
        /*0688*/ 	.word	0x0000b330
        /*068c*/ 	.word	0x000000ff
        /*0690*/ 	.word	0x0000e080
        /*0694*/ 	.short	0x010a
        /*0696*/ 	.byte	0x28
	.zero		1


	//   ....[67]....
        /*0698*/ 	.word	0x0000b4e0
        /*069c*/ 	.word	0x000000ff
        /*06a0*/ 	.word	0x00000000
        /*06a4*/ 	.short	0x0101
        /*06a6*/ 	.byte	0x27
	.zero		1


	//   ....[68]....
        /*06a8*/ 	.word	0x0000b530
        /*06ac*/ 	.word	0x000000ff
        /*06b0*/ 	.word	0x0000e098
        /*06b4*/ 	.short	0x010a
        /*06b6*/ 	.byte	0x28
	.zero		1


	//   ....[69]....
        /*06b8*/ 	.word	0x0000b5b0
        /*06bc*/ 	.word	0x000000ff
        /*06c0*/ 	.word	0x0000e0c8
        /*06c4*/ 	.short	0x010a
        /*06c6*/ 	.byte	0x28
	.zero		1


	//   ....[70]....
        /*06c8*/ 	.word	0x0000c800
        /*06cc*/ 	.word	0x000000ff
        /*06d0*/ 	.word	0x00000000
        /*06d4*/ 	.short	0x0101
        /*06d6*/ 	.byte	0x04
	.zero		1


	//   ....[71]....
        /*06d8*/ 	.word	0x0000c830
        /*06dc*/ 	.word	0x000000ff
        /*06e0*/ 	.word	0x0000e0b8
        /*06e4*/ 	.short	0x0101
        /*06e6*/ 	.byte	0x28
	.zero		1


	//   ....[72]....
        /*06e8*/ 	.word	0x0000c9d0
        /*06ec*/ 	.word	0x000000ff
        /*06f0*/ 	.word	0x00000000
        /*06f4*/ 	.short	0x010a
        /*06f6*/ 	.byte	0x37
	.zero		1


	//   ....[73]....
        /*06f8*/ 	.word	0x0000ccc0
        /*06fc*/ 	.word	0x000000ff
        /*0700*/ 	.word	0x00000000
        /*0704*/ 	.short	0x010a
        /*0706*/ 	.byte	0x2b
	.zero		1


	//   ....[74]....
        /*0708*/ 	.word	0x0000d430
        /*070c*/ 	.word	0x000000ff
        /*0710*/ 	.word	0x00000000
        /*0714*/ 	.short	0x0101
        /*0716*/ 	.byte	0x04
	.zero		1


	//   ....[75]....
        /*0718*/ 	.word	0x0000d480
        /*071c*/ 	.word	0x000000ff
        /*0720*/ 	.word	0x00000000
        /*0724*/ 	.short	0x010a
        /*0726*/ 	.byte	0x34
	.zero		1


	//   ....[76]....
        /*0728*/ 	.word	0x0000d770
        /*072c*/ 	.word	0x000000ff
        /*0730*/ 	.word	0x00000000
        /*0734*/ 	.short	0x0101
        /*0736*/ 	.byte	0x2a
	.zero		1


	//   ....[77]....
        /*0738*/ 	.word	0x0000ea40
        /*073c*/ 	.word	0x000000ff
        /*0740*/ 	.word	0x00000000
        /*0744*/ 	.short	0x0101
        /*0746*/ 	.byte	0x04
	.zero		1


	//   ....[78]....
        /*0748*/ 	.word	0x0000eae0
        /*074c*/ 	.word	0x000000ff
        /*0750*/ 	.word	0x00000000
        /*0754*/ 	.short	0x010a
        /*0756*/ 	.byte	0x37
	.zero		1


	//   ....[79]....
        /*0758*/ 	.word	0x0000ee30
        /*075c*/ 	.word	0x000000ff
        /*0760*/ 	.word	0x00000000
        /*0764*/ 	.short	0x010a
        /*0766*/ 	.byte	0x2b
	.zero		1


	//   ....[80]....
        /*0768*/ 	.word	0x0000f090
        /*076c*/ 	.word	0x000000ff
        /*0770*/ 	.word	0x00000000
        /*0774*/ 	.short	0x0101
        /*0776*/ 	.byte	0x04
	.zero		1


	//   ....[81]....
        /*0778*/ 	.word	0x0000f100
        /*077c*/ 	.word	0x000000ff
        /*0780*/ 	.word	0x00000000
        /*0784*/ 	.short	0x010a
        /*0786*/ 	.byte	0x37
	.zero		1


	//   ....[82]....
        /*0788*/ 	.word	0x0000f1c0
        /*078c*/ 	.word	0x000000ff
        /*0790*/ 	.word	0x00000000
        /*0794*/ 	.short	0x0101
        /*0796*/ 	.byte	0x04
	.zero		1


	//   ....[83]....
        /*0798*/ 	.word	0x0000f520
        /*079c*/ 	.word	0x000000ff
        /*07a0*/ 	.word	0x0000e010
        /*07a4*/ 	.short	0x010a
        /*07a6*/ 	.byte	0x08
	.zero		1


	//   ....[84]....
        /*07a8*/ 	.word	0x0000f6d0
        /*07ac*/ 	.word	0x000000ff
        /*07b0*/ 	.word	0x0000e038
        /*07b4*/ 	.short	0x010a
        /*07b6*/ 	.byte	0x08
	.zero		1


	//   ....[85]....
        /*07b8*/ 	.word	0x0000f8a0
        /*07bc*/ 	.word	0x000000ff
        /*07c0*/ 	.word	0x0000e018
        /*07c4*/ 	.short	0x010a
        /*07c6*/ 	.byte	0x08
	.zero		1


	//   ....[86]....
        /*07c8*/ 	.word	0x0000fa60
        /*07cc*/ 	.word	0x000000ff
        /*07d0*/ 	.word	0x0000e040
        /*07d4*/ 	.short	0x010a
        /*07d6*/ 	.byte	0x08
	.zero		1


	//   ....[87]....
        /*07d8*/ 	.word	0x0000fda0
        /*07dc*/ 	.word	0x000000ff
        /*07e0*/ 	.word	0x0000e038
        /*07e4*/ 	.short	0x010a
        /*07e6*/ 	.byte	0x21
	.zero		1


	//   ....[88]....
        /*07e8*/ 	.word	0x0000ff70
        /*07ec*/ 	.word	0x000000ff
        /*07f0*/ 	.word	0x0000e038
        /*07f4*/ 	.short	0x010a
        /*07f6*/ 	.byte	0x11
	.zero		1


	//   ....[89]....
        /*07f8*/ 	.word	0x00010160
        /*07fc*/ 	.word	0x000000ff
        /*0800*/ 	.word	0x0000e038
        /*0804*/ 	.short	0x010a
        /*0806*/ 	.byte	0x19
	.zero		1


	//   ....[90]....
        /*0808*/ 	.word	0x00010340
        /*080c*/ 	.word	0x000000ff
        /*0810*/ 	.word	0x0000e038
        /*0814*/ 	.short	0x010a
        /*0816*/ 	.byte	0x11
	.zero		1


	//   ....[91]....
        /*0818*/ 	.word	0x00010530
        /*081c*/ 	.word	0x000000ff
        /*0820*/ 	.word	0x0000e038
        /*0824*/ 	.short	0x010a
        /*0826*/ 	.byte	0x11
	.zero		1


	//   ....[92]....
        /*0828*/ 	.word	0x00010720
        /*082c*/ 	.word	0x000000ff
        /*0830*/ 	.word	0x0000e038
        /*0834*/ 	.short	0x010a
        /*0836*/ 	.byte	0x11
	.zero		1


	//   ....[93]....
        /*0838*/ 	.word	0x00010910
        /*083c*/ 	.word	0x000000ff
        /*0840*/ 	.word	0x0000e038
        /*0844*/ 	.short	0x010a
        /*0846*/ 	.byte	0x11
	.zero		1


	//   ....[94]....
        /*0848*/ 	.word	0x00010b00
        /*084c*/ 	.word	0x000000ff
        /*0850*/ 	.word	0x0000e038
        /*0854*/ 	.short	0x010a
        /*0856*/ 	.byte	0x11
	.zero		1


	//   ....[95]....
        /*0858*/ 	.word	0x00010d90
        /*085c*/ 	.word	0x000000ff
        /*0860*/ 	.word	0x0000e038
        /*0864*/ 	.short	0x010a
        /*0866*/ 	.byte	0x19
	.zero		1


	//   ....[96]....
        /*0868*/ 	.word	0x00010f70
        /*086c*/ 	.word	0x000000ff
        /*0870*/ 	.word	0x0000e038
        /*0874*/ 	.short	0x010a
        /*0876*/ 	.byte	0x11
	.zero		1


	//   ....[97]....
        /*0878*/ 	.word	0x000113e0
        /*087c*/ 	.word	0x000000ff
        /*0880*/ 	.word	0x0000e0b0
        /*0884*/ 	.short	0x010a
        /*0886*/ 	.byte	0x10
	.zero		1


	//   ....[98]....
        /*0888*/ 	.word	0x00011480
        /*088c*/ 	.word	0x000000ff
        /*0890*/ 	.word	0x0000e0b8
        /*0894*/ 	.short	0x010a
        /*0896*/ 	.byte	0x10
	.zero		1


	//   ....[99]....
        /*0898*/ 	.word	0x000115a0
        /*089c*/ 	.word	0x000000ff
        /*08a0*/ 	.word	0x00000000
        /*08a4*/ 	.short	0x0101
        /*08a6*/ 	.byte	0x05
	.zero		1


	//   ....[100]....
        /*08a8*/ 	.word	0x00011620
        /*08ac*/ 	.word	0x000000ff
        /*08b0*/ 	.word	0x00000000
        /*08b4*/ 	.short	0x0101
        /*08b6*/ 	.byte	0x05
	.zero		1


	//   ....[101]....
        /*08b8*/ 	.word	0x000118b0
        /*08bc*/ 	.word	0x00000000
        /*08c0*/ 	.word	0x0000e000
        /*08c4*/ 	.short	0x010a
        /*08c6*/ 	.byte	0xff
	.zero		1


	//   ....[102]....
        /*08c8*/ 	.word	0x00011910
        /*08cc*/ 	.word	0x00000000
        /*08d0*/ 	.word	0x0000e020
        /*08d4*/ 	.short	0x010a
        /*08d6*/ 	.byte	0xff
	.zero		1


	//   ....[103]....
        /*08d8*/ 	.word	0x00011970
        /*08dc*/ 	.word	0x00000005
        /*08e0*/ 	.word	0x0000e058
        /*08e4*/ 	.short	0x010a
        /*08e6*/ 	.byte	0xff
	.zero		1


	//   ....[104]....
        /*08e8*/ 	.word	0x000119d0
        /*08ec*/ 	.word	0x00000000
        /*08f0*/ 	.word	0x0000e008
        /*08f4*/ 	.short	0x010a
        /*08f6*/ 	.byte	0xff
	.zero		1


	//   ....[105]....
        /*08f8*/ 	.word	0x00011a30
        /*08fc*/ 	.word	0x00000005
        /*0900*/ 	.word	0x0000e068
        /*0904*/ 	.short	0x010a
        /*0906*/ 	.byte	0xff
	.zero		1


	//   ....[106]....
        /*0908*/ 	.word	0x00011a90
        /*090c*/ 	.word	0x00000000
        /*0910*/ 	.word	0x0000e028
        /*0914*/ 	.short	0x010a
        /*0916*/ 	.byte	0xff
	.zero		1


	//   ....[107]....
        /*0918*/ 	.word	0x00011af0
        /*091c*/ 	.word	0x00000005
        /*0920*/ 	.word	0x0000e0a0
        /*0924*/ 	.short	0x010a
        /*0926*/ 	.byte	0xff
	.zero		1


	//   ....[108]....
        /*0928*/ 	.word	0x00011b50
        /*092c*/ 	.word	0x00000000
        /*0930*/ 	.word	0x0000e058
        /*0934*/ 	.short	0x010a
        /*0936*/ 	.byte	0xff
	.zero		1


	//   ....[109]....
        /*0938*/ 	.word	0x00011bb0
        /*093c*/ 	.word	0x00000000
        /*0940*/ 	.word	0x0000e020
        /*0944*/ 	.short	0x010a
        /*0946*/ 	.byte	0xff
	.zero		1


	//   ....[110]....
        /*0948*/ 	.word	0x00011c10
        /*094c*/ 	.word	0x00000000
        /*0950*/ 	.word	0x0000e0a8
        /*0954*/ 	.short	0x010a
        /*0956*/ 	.byte	0xff
	.zero		1


	//   ....[111]....
        /*0958*/ 	.word	0x00011c70
        /*095c*/ 	.word	0x00000000
        /*0960*/ 	.word	0x0000e068
        /*0964*/ 	.short	0x010a
        /*0966*/ 	.byte	0xff
	.zero		1


	//   ....[112]....
        /*0968*/ 	.word	0x00011cd0
        /*096c*/ 	.word	0x00000000
        /*0970*/ 	.word	0x0000e020
        /*0974*/ 	.short	0x010a
        /*0976*/ 	.byte	0xff
	.zero		1


	//   ....[113]....
        /*0978*/ 	.word	0x00011d30
        /*097c*/ 	.word	0x00000000
        /*0980*/ 	.word	0x0000e0a0
        /*0984*/ 	.short	0x010a
        /*0986*/ 	.byte	0xff
	.zero		1


	//   ....[114]....
        /*0988*/ 	.word	0x00011d90
        /*098c*/ 	.word	0x00000000
        /*0990*/ 	.word	0x0000e058
        /*0994*/ 	.short	0x010a
        /*0996*/ 	.byte	0xff
	.zero		1


	//   ....[115]....
        /*0998*/ 	.word	0x00011df0
        /*099c*/ 	.word	0x00000000
        /*09a0*/ 	.word	0x0000e0a8
        /*09a4*/ 	.short	0x010a
        /*09a6*/ 	.byte	0xff
	.zero		1


	//   ....[116]....
        /*09a8*/ 	.word	0x00011e50
        /*09ac*/ 	.word	0x00000000
        /*09b0*/ 	.word	0x0000e068
        /*09b4*/ 	.short	0x010a
        /*09b6*/ 	.byte	0xff
	.zero		1


	//   ....[117]....
        /*09b8*/ 	.word	0x00011ea0
        /*09bc*/ 	.word	0x00000011
        /*09c0*/ 	.word	0x0000e0c0
        /*09c4*/ 	.short	0x010a
        /*09c6*/ 	.byte	0xff
	.zero		1


	//   ....[118]....
        /*09c8*/ 	.word	0x00011ef0
        /*09cc*/ 	.word	0x00000011
        /*09d0*/ 	.word	0x0000e0c8
        /*09d4*/ 	.short	0x010a
        /*09d6*/ 	.byte	0xff
	.zero		1


	//   ....[119]....
        /*09d8*/ 	.word	0x00011f50
        /*09dc*/ 	.word	0x00000000
        /*09e0*/ 	.word	0x0000e070
        /*09e4*/ 	.short	0x010a
        /*09e6*/ 	.byte	0xff
	.zero		1


	//   ....[120]....
        /*09e8*/ 	.word	0x00011fb0
        /*09ec*/ 	.word	0x00000000
        /*09f0*/ 	.word	0x0000e080
        /*09f4*/ 	.short	0x010a
        /*09f6*/ 	.byte	0xff
	.zero		1


	//   ....[121]....
        /*09f8*/ 	.word	0x00012010
        /*09fc*/ 	.word	0x00000000
        /*0a00*/ 	.word	0x0000e070
        /*0a04*/ 	.short	0x010a
        /*0a06*/ 	.byte	0xff
	.zero		1


	//   ....[122]....
        /*0a08*/ 	.word	0x00012070
        /*0a0c*/ 	.word	0x00000000
        /*0a10*/ 	.word	0x0000e090
        /*0a14*/ 	.short	0x010a
        /*0a16*/ 	.byte	0xff
	.zero		1


	//   ....[123]....
        /*0a18*/ 	.word	0x000120d0
        /*0a1c*/ 	.word	0x00000000
        /*0a20*/ 	.word	0x0000e080
        /*0a24*/ 	.short	0x010a
        /*0a26*/ 	.byte	0xff
	.zero		1


	//   ....[124]....
        /*0a28*/ 	.word	0x00012130
        /*0a2c*/ 	.word	0x00000000
        /*0a30*/ 	.word	0x0000e098
        /*0a34*/ 	.short	0x010a
        /*0a36*/ 	.byte	0xff
	.zero		1


	//   ....[125]....
        /*0a38*/ 	.word	0x00012190
        /*0a3c*/ 	.word	0x00000000
        /*0a40*/ 	.word	0x0000e070
        /*0a44*/ 	.short	0x010a
        /*0a46*/ 	.byte	0xff
	.zero		1


	//   ....[126]....
        /*0a48*/ 	.word	0x000121f0
        /*0a4c*/ 	.word	0x00000000
        /*0a50*/ 	.word	0x0000e090
        /*0a54*/ 	.short	0x010a
        /*0a56*/ 	.byte	0xff
	.zero		1


	//   ....[127]....
        /*0a58*/ 	.word	0x00012250
        /*0a5c*/ 	.word	0x00000000
        /*0a60*/ 	.word	0x0000e0c0
        /*0a64*/ 	.short	0x010a
        /*0a66*/ 	.byte	0xff
	.zero		1


	//   ....[128]....
        /*0a68*/ 	.word	0x000122b0
        /*0a6c*/ 	.word	0x00000000
        /*0a70*/ 	.word	0x0000e080
        /*0a74*/ 	.short	0x010a
        /*0a76*/ 	.byte	0xff
	.zero		1


	//   ....[129]....
        /*0a78*/ 	.word	0x00012310
        /*0a7c*/ 	.word	0x00000000
        /*0a80*/ 	.word	0x0000e098
        /*0a84*/ 	.short	0x010a
        /*0a86*/ 	.byte	0xff
	.zero		1


	//   ....[130]....
        /*0a88*/ 	.word	0x00012370
        /*0a8c*/ 	.word	0x00000000
        /*0a90*/ 	.word	0x0000e0c8
        /*0a94*/ 	.short	0x010a
        /*0a96*/ 	.byte	0xff
	.zero		1


	//   ....[131]....
        /*0a98*/ 	.word	0x000123d0
        /*0a9c*/ 	.word	0x00000000
        /*0aa0*/ 	.word	0x00000000
        /*0aa4*/ 	.short	0x010a
        /*0aa6*/ 	.byte	0xff
	.zero		1


	//   ....[132]....
        /*0aa8*/ 	.word	0x00012430
        /*0aac*/ 	.word	0x00000000
        /*0ab0*/ 	.word	0x00000000
        /*0ab4*/ 	.short	0x010a
        /*0ab6*/ 	.byte	0xff
	.zero		1


	//   ....[133]....
        /*0ab8*/ 	.word	0x00012490
        /*0abc*/ 	.word	0x00000004
        /*0ac0*/ 	.word	0x00000000
        /*0ac4*/ 	.short	0x010a
        /*0ac6*/ 	.byte	0xff
	.zero		1


	//   ....[134]....
        /*0ac8*/ 	.word	0x000124f0
        /*0acc*/ 	.word	0x00000003
        /*0ad0*/ 	.word	0x00000000
        /*0ad4*/ 	.short	0x010a
        /*0ad6*/ 	.byte	0xff
	.zero		1


	//   ....[135]....
        /*0ad8*/ 	.word	0x00012550
        /*0adc*/ 	.word	0x00000000
        /*0ae0*/ 	.word	0x00000000
        /*0ae4*/ 	.short	0x010a
        /*0ae6*/ 	.byte	0xff
	.zero		1


	//   ....[136]....
        /*0ae8*/ 	.word	0x000125b0
        /*0aec*/ 	.word	0x00000000
        /*0af0*/ 	.word	0x00000000
        /*0af4*/ 	.short	0x010a
        /*0af6*/ 	.byte	0xff
	.zero		1


	//   ....[137]....
        /*0af8*/ 	.word	0x00012610
        /*0afc*/ 	.word	0x00000000
        /*0b00*/ 	.word	0x0000e010
        /*0b04*/ 	.short	0x010a
        /*0b06*/ 	.byte	0xff
	.zero		1


	//   ....[138]....
        /*0b08*/ 	.word	0x00012670
        /*0b0c*/ 	.word	0x00000000
        /*0b10*/ 	.word	0x0000e038
        /*0b14*/ 	.short	0x010a
        /*0b16*/ 	.byte	0xff
	.zero		1


	//   ....[139]....
        /*0b18*/ 	.word	0x000126d0
        /*0b1c*/ 	.word	0x00000000
        /*0b20*/ 	.word	0x0000e018
        /*0b24*/ 	.short	0x010a
        /*0b26*/ 	.byte	0xff
	.zero		1


	//   ....[140]....
        /*0b28*/ 	.word	0x00012730
        /*0b2c*/ 	.word	0x00000000
        /*0b30*/ 	.word	0x0000e040
        /*0b34*/ 	.short	0x010a
        /*0b36*/ 	.byte	0xff
	.zero		1


	//   ....[141]....
        /*0b38*/ 	.word	0x00012790
        /*0b3c*/ 	.word	0x00000000
        /*0b40*/ 	.word	0x0000e038
        /*0b44*/ 	.short	0x010a
        /*0b46*/ 	.byte	0xff
	.zero		1


	//   ....[142]....
        /*0b48*/ 	.word	0x000127f0
        /*0b4c*/ 	.word	0x00000000
        /*0b50*/ 	.word	0x0000e038
        /*0b54*/ 	.short	0x010a
        /*0b56*/ 	.byte	0xff
	.zero		1


	//   ....[143]....
        /*0b58*/ 	.word	0x00012850
        /*0b5c*/ 	.word	0x00000000
        /*0b60*/ 	.word	0x0000e038
        /*0b64*/ 	.short	0x010a
        /*0b66*/ 	.byte	0xff
	.zero		1


	//   ....[144]....
        /*0b68*/ 	.word	0x000128b0
        /*0b6c*/ 	.word	0x00000000
        /*0b70*/ 	.word	0x0000e038
        /*0b74*/ 	.short	0x010a
        /*0b76*/ 	.byte	0xff
	.zero		1


	//   ....[145]....
        /*0b78*/ 	.word	0x00012910
        /*0b7c*/ 	.word	0x00000000
        /*0b80*/ 	.word	0x0000e038
        /*0b84*/ 	.short	0x010a
        /*0b86*/ 	.byte	0xff
	.zero		1


	//   ....[146]....
        /*0b88*/ 	.word	0x00012970
        /*0b8c*/ 	.word	0x00000000
        /*0b90*/ 	.word	0x0000e038
        /*0b94*/ 	.short	0x010a
        /*0b96*/ 	.byte	0xff
	.zero		1


	//   ....[147]....
        /*0b98*/ 	.word	0x000129d0
        /*0b9c*/ 	.word	0x00000000
        /*0ba0*/ 	.word	0x0000e038
        /*0ba4*/ 	.short	0x010a
        /*0ba6*/ 	.byte	0xff
	.zero		1


	//   ....[148]....
        /*0ba8*/ 	.word	0x00012a30
        /*0bac*/ 	.word	0x00000000
        /*0bb0*/ 	.word	0x0000e038
        /*0bb4*/ 	.short	0x010a
        /*0bb6*/ 	.byte	0xff
	.zero		1


	//   ....[149]....
        /*0bb8*/ 	.word	0x00012a90
        /*0bbc*/ 	.word	0x00000000
        /*0bc0*/ 	.word	0x0000e038
        /*0bc4*/ 	.short	0x010a
        /*0bc6*/ 	.byte	0xff
	.zero		1


	//   ....[150]....
        /*0bc8*/ 	.word	0x00012af0
        /*0bcc*/ 	.word	0x00000000
        /*0bd0*/ 	.word	0x0000e038
        /*0bd4*/ 	.short	0x010a
        /*0bd6*/ 	.byte	0xff
	.zero		1


	//   ....[151]....
        /*0bd8*/ 	.word	0x00012b50
        /*0bdc*/ 	.word	0x00000000
        /*0be0*/ 	.word	0x0000e0b0
        /*0be4*/ 	.short	0x010a
        /*0be6*/ 	.byte	0xff
	.zero		1


	//   ....[152]....
        /*0be8*/ 	.word	0x00012bb0
        /*0bec*/ 	.word	0x00000000
        /*0bf0*/ 	.word	0x0000e0b8
        /*0bf4*/ 	.short	0x010a
        /*0bf6*/ 	.byte	0xff
	.zero		1


	//----- nvinfo : EIATTR_NUM_MBARRIERS
	.align		4
.L_64:
        /*0bf8*/ 	.byte	0x03, 0x38
        /*0bfa*/ 	.short	0x001c


	//----- nvinfo : EIATTR_EXIT_INSTR_OFFSETS
	.align		4
        /*0bfc*/ 	.byte	0x04, 0x1c
        /*0bfe*/ 	.short	(.L_66 - .L_65)


	//   ....[0]....
.L_65:
        /*0c00*/ 	.word	0x000017c0


	//   ....[1]....
        /*0c04*/ 	.word	0x00001a40


	//   ....[2]....
        /*0c08*/ 	.word	0x00003840


	//   ....[3]....
        /*0c0c*/ 	.word	0x00003880


	//   ....[4]....
        /*0c10*/ 	.word	0x00003900


	//   ....[5]....
        /*0c14*/ 	.word	0x000078e0


	//   ....[6]....
        /*0c18*/ 	.word	0x0000c840


	//   ....[7]....
        /*0c1c*/ 	.word	0x0000c8e0


	//   ....[8]....
        /*0c20*/ 	.word	0x0000f1d0


	//   ....[9]....
        /*0c24*/ 	.word	0x0000f260


	//   ....[10]....
        /*0c28*/ 	.word	0x0000f300


	//   ....[11]....
        /*0c2c*/ 	.word	0x0000fbd0


	//   ....[12]....
        /*0c30*/ 	.word	0x00010d20


	//   ....[13]....
        /*0c34*/ 	.word	0x00011160


	//   ....[14]....
        /*0c38*/ 	.word	0x000111d0


	//   ....[15]....
        /*0c3c*/ 	.word	0x00011890


	//----- nvinfo : EIATTR_INDIRECT_BRANCH_TARGETS
	.align		4
.L_66:
        /*0c40*/ 	.byte	0x04, 0x34
        /*0c42*/ 	.short	(.L_68 - .L_67)


	//   ....[0]....
.L_67:
        /*0c44*/ 	.word	.L_x_440@srel
        /*0c48*/ 	.short	0x0
        /*0c4a*/ 	.short	0x0
        /*0c4c*/ 	.word	0x3
        /*0c50*/ 	.word	.L_x_441@srel
        /*0c54*/ 	.word	.L_x_442@srel
        /*0c58*/ 	.word	.L_x_443@srel


	//----- nvinfo : EIATTR_MAX_THREADS
	.align		4
.L_68:
        /*0c5c*/ 	.byte	0x04, 0x05
        /*0c5e*/ 	.short	(.L_70 - .L_69)
.L_69:
        /*0c60*/ 	.word	0x00000200
        /*0c64*/ 	.word	0x00000001
        /*0c68*/ 	.word	0x00000001


	//----- nvinfo : EIATTR_CRS_STACK_SIZE
	.align		4
.L_70:
        /*0c6c*/ 	.byte	0x04, 0x1e
        /*0c6e*/ 	.short	(.L_72 - .L_71)
.L_71:
        /*0c70*/ 	.word	0x00000000


	//----- nvinfo : EIATTR_CBANK_PARAM_SIZE
	.align		4
.L_72:
        /*0c74*/ 	.byte	0x03, 0x19
        /*0c76*/ 	.short	0x0600


	//----- nvinfo : EIATTR_PARAM_CBANK
	.align		4
        /*0c78*/ 	.byte	0x04, 0x0a
        /*0c7a*/ 	.short	(.L_74 - .L_73)
	.align		4
.L_73:
        /*0c7c*/ 	.word	index@(.nv.constant0._ZN7cutlass13device_kernelINS_4fmha6kernel36Sm100FmhaFwdKernelTmaWarpspecializedIN4cute5tupleIJiiiNS5_IJNS5_IJiiEEEiEEEEEENS1_10collective38Sm100FmhaFwdMainloopTmaWarpspecializedINS_10bfloat16_tEffNS5_IJNS4_1CILi256EEENSC_ILi64EEESE_EEENS5_IJiNSC_ILi1EEES7_EEENS5_IJiSG_NS5_IJNS5_IJNSC_ILi0EEEiEEEiEEEEEESL_NS9_6NoMaskENS5_IJNSC_ILi2EEESG_SG_EEENSC_ILb0EEEEENS9_38Sm100FmhaFwdEpilogueTmaWarpspecializedINS_6half_tEfNS5_IJNSC_ILi128EEESE_SE_EEESH_NS5_IJSG_S7_EEESP_EENS2_23IndividualTileSchedulerENS2_41Sm100FmhaCtxKernelWarpspecializedScheduleEEEEEvNT_6ParamsE)
        /*0c80*/ 	.short	0x0380
        /*0c82*/ 	.short	0x0600


	//----- nvinfo : EIATTR_SW_WAR
	.align		4
.L_74:
        /*0c84*/ 	.byte	0x04, 0x36
        /*0c86*/ 	.short	(.L_76 - .L_75)
.L_75:
        /*0c88*/ 	.word	0x00000008
.L_76:


//--------------------- .nv.callgraph             --------------------------
	.section	.nv.callgraph,"",@"SHT_CUDA_CALLGRAPH"
	.align	4
	.sectionentsize	8
	.align		4
        /*0000*/ 	.word	0x00000000
	.align		4
        /*0004*/ 	.word	0xffffffff
	.align		4
        /*0008*/ 	.word	index@(_ZN7cutlass13device_kernelINS_4fmha6kernel36Sm100FmhaFwdKernelTmaWarpspecializedIN4cute5tupleIJiiiNS5_IJNS5_IJiiEEEiEEEEEENS1_10collective38Sm100FmhaFwdMainloopTmaWarpspecializedINS_10bfloat16_tEffNS5_IJNS4_1CILi256EEENSC_ILi64EEESE_EEENS5_IJiNSC_ILi1EEES7_EEENS5_IJiSG_NS5_IJNS5_IJNSC_ILi0EEEiEEEiEEEEEESL_NS9_6NoMaskENS5_IJNSC_ILi2EEESG_SG_EEENSC_ILb0EEEEENS9_38Sm100FmhaFwdEpilogueTmaWarpspecializedINS_6half_tEfNS5_IJNSC_ILi128EEESE_SE_EEESH_NS5_IJSG_S7_EEESP_EENS2_23IndividualTileSchedulerENS2_41Sm100FmhaCtxKernelWarpspecializedScheduleEEEEEvNT_6ParamsE)
	.align		4
        /*000c*/ 	.word	index@(__assertfail)
	.align		4
        /*0010*/ 	.word	index@(_ZN7cutlass13device_kernelINS_4fmha6kernel36Sm100FmhaFwdKernelTmaWarpspecializedIN4cute5tupleIJiiiNS5_IJNS5_IJiiEEEiEEEEEENS1_10collective38Sm100FmhaFwdMainloopTmaWarpspecializedINS_10bfloat16_tEffNS5_IJNS4_1CILi256EEENSC_ILi64EEESE_EEENS5_IJiNSC_ILi1EEES7_EEENS5_IJiSG_NS5_IJNS5_IJNSC_ILi0EEEiEEEiEEEEEESL_NS9_6NoMaskENS5_IJNSC_ILi2EEESG_SG_EEENSC_ILb0EEEEENS9_38Sm100FmhaFwdEpilogueTmaWarpspecializedINS_6half_tEfNS5_IJNSC_ILi128EEESE_SE_EEESH_NS5_IJSG_S7_EEESP_EENS2_23IndividualTileSchedulerENS2_41Sm100FmhaCtxKernelWarpspecializedScheduleEEEEEvNT_6ParamsE)
	.align		4
        /*0014*/ 	.word	index@(vprintf)
	.align		4
        /*0018*/ 	.word	0x00000000
	.align		4
        /*001c*/ 	.word	0xfffffffe
	.align		4
        /*0020*/ 	.word	0x00000000
	.align		4
        /*0024*/ 	.word	0xfffffffd
	.align		4
        /*0028*/ 	.word	0x00000000
	.align		4
        /*002c*/ 	.word	0xfffffffc


//--------------------- .nv.constant4             --------------------------
	.section	.nv.constant4,"a",@progbits
	.align	8
	.align		8
.nv.constant4:
        /*0000*/ 	.dword	vprintf
	.align		8
        /*0008*/ 	.dword	__assertfail
	.align		8
        /*0010*/ 	.dword	__unnamed_1
	.align		8
        /*0018*/ 	.dword	__unnamed_2
	.align		8
        /*0020*/ 	.dword	__unnamed_3
	.align		8
        /*0028*/ 	.dword	__unnamed_4
	.align		8
        /*0030*/ 	.dword	__unnamed_5
	.align		8
        /*0038*/ 	.dword	__unnamed_6
	.align		8
        /*0040*/ 	.dword	__unnamed_7
	.align		8
        /*0048*/ 	.dword	_ZN39_INTERNAL_fcfcda2a_4_k_cu_be9c992e_34874cuda3std3__45__cpo5beginE
	.align		8
        /*0050*/ 	.dword	_ZN39_INTERNAL_fcfcda2a_4_k_cu_be9c992e_34874cuda3std3__45__cpo3endE
	.align		8
        /*0058*/ 	.dword	_ZN39_INTERNAL_fcfcda2a_4_k_cu_be9c992e_34874cuda3std3__45__cpo6cbeginE
	.align		8
        /*0060*/ 	.dword	_ZN39_INTERNAL_fcfcda2a_4_k_cu_be9c992e_34874cuda3std3__45__cpo4cendE
	.align		8
        /*0068*/ 	.dword	_ZN39_INTERNAL_fcfcda2a_4_k_cu_be9c992e_34874cuda3std3__441_GLOBAL__N__fcfcda2a_4_k_cu_be9c992e_34876ignoreE
	.align		8
        /*0070*/ 	.dword	_ZN39_INTERNAL_fcfcda2a_4_k_cu_be9c992e_34874cuda3std3__419piecewise_constructE
	.align		8
        /*0078*/ 	.dword	_ZN39_INTERNAL_fcfcda2a_4_k_cu_be9c992e_34874cuda3std3__48in_placeE
	.align		8
        /*0080*/ 	.dword	_ZN39_INTERNAL_fcfcda2a_4_k_cu_be9c992e_34874cuda3std6ranges3__45__cpo4swapE
	.align		8
        /*0088*/ 	.dword	_ZN39_INTERNAL_fcfcda2a_4_k_cu_be9c992e_34874cuda3std6ranges3__45__cpo9iter_moveE
	.align		8
        /*0090*/ 	.dword	_ZN39_INTERNAL_fcfcda2a_4_k_cu_be9c992e_34874cute7productE
	.align		8
        /*0098*/ 	.dword	_ZN39_INTERNAL_fcfcda2a_4_k_cu_be9c992e_34874cute1_E
	.align		8
        /*00a0*/ 	.dword	$str$22
	.align		8
        /*00a8*/ 	.dword	$str$23
	.align		8
        /*00b0*/ 	.dword	$str$26
	.align		8
        /*00b8*/ 	.dword	$str$27
	.align		8
        /*00c0*/ 	.dword	$str$28
	.align		8
        /*00c8*/ 	.dword	$str$29
	.align		8
        /*00d0*/ 	.dword	$str$30
	.align		8
        /*00d8*/ 	.dword	$str$31
	.align		8
        /*00e0*/ 	.dword	$str$32
	.align		8
        /*00e8*/ 	.dword	$str$33
	.align		8
        /*00f0*/ 	.dword	$str$34
	.align		8
        /*00f8*/ 	.dword	$str$35
	.align		8
        /*0100*/ 	.dword	$str$36
	.align		8
        /*0108*/ 	.dword	$str$37


//--------------------- .nv.constant2._ZN7cutlass13device_kernelINS_4fmha6kernel36Sm100FmhaFwdKernelTmaWarpspecializedIN4cute5tupleIJiiiNS5_IJNS5_IJiiEEEiEEEEEENS1_10collective38Sm100FmhaFwdMainloopTmaWarpspecializedINS_10bfloat16_tEffNS5_IJNS4_1CILi256EEENSC_ILi64EEESE_EEENS5_IJiNSC_ILi1EEES7_EEENS5_IJiSG_NS5_IJNS5_IJNSC_ILi0EEEiEEEiEEEEEESL_NS9_6NoMaskENS5_IJNSC_ILi2EEESG_SG_EEENSC_ILb0EEEEENS9_38Sm100FmhaFwdEpilogueTmaWarpspecializedINS_6half_tEfNS5_IJNSC_ILi128EEESE_SE_EEESH_NS5_IJSG_S7_EEESP_EENS2_23IndividualTileSchedulerENS2_41Sm100FmhaCtxKernelWarpspecializedScheduleEEEEEvNT_6ParamsE --------------------------
	.section	.nv.constant2._ZN7cutlass13device_kernelINS_4fmha6kernel36Sm100FmhaFwdKernelTmaWarpspecializedIN4cute5tupleIJiiiNS5_IJNS5_IJiiEEEiEEEEEENS1_10collective38Sm100FmhaFwdMainloopTmaWarpspecializedINS_10bfloat16_tEffNS5_IJNS4_1CILi256EEENSC_ILi64EEESE_EEENS5_IJiNSC_ILi1EEES7_EEENS5_IJiSG_NS5_IJNS5_IJNSC_ILi0EEEiEEEiEEEEEESL_NS9_6NoMaskENS5_IJNSC_ILi2EEESG_SG_EEENSC_ILb0EEEEENS9_38Sm100FmhaFwdEpilogueTmaWarpspecializedINS_6half_tEfNS5_IJNSC_ILi128EEESE_SE_EEESH_NS5_IJSG_S7_EEESP_EENS2_23IndividualTileSchedulerENS2_41Sm100FmhaCtxKernelWarpspecializedScheduleEEEEEvNT_6ParamsE,"a",@progbits
	.sectionflags	@""
	.align	4
.nv.constant2._ZN7cutlass13device_kernelINS_4fmha6kernel36Sm100FmhaFwdKernelTmaWarpspecializedIN4cute5tupleIJiiiNS5_IJNS5_IJiiEEEiEEEEEENS1_10collective38Sm100FmhaFwdMainloopTmaWarpspecializedINS_10bfloat16_tEffNS5_IJNS4_1CILi256EEENSC_ILi64EEESE_EEENS5_IJiNSC_ILi1EEES7_EEENS5_IJiSG_NS5_IJNS5_IJNSC_ILi0EEEiEEEiEEEEEESL_NS9_6NoMaskENS5_IJNSC_ILi2EEESG_SG_EEENSC_ILb0EEEEENS9_38Sm100FmhaFwdEpilogueTmaWarpspecializedINS_6half_tEfNS5_IJNSC_ILi128EEESE_SE_EEESH_NS5_IJSG_S7_EEESP_EENS2_23IndividualTileSchedulerENS2_41Sm100FmhaCtxKernelWarpspecializedScheduleEEEEEvNT_6ParamsE:
        /*0000*/ 	.byte	0x70, 0xf2, 0x00, 0x00, 0x70, 0x11, 0x01, 0x00, 0x40, 0xf2, 0x00, 0x00


//--------------------- .text._ZN7cutlass13device_kernelINS_4fmha6kernel36Sm100FmhaFwdKernelTmaWarpspecializedIN4cute5tupleIJiiiNS5_IJNS5_IJiiEEEiEEEEEENS1_10collective38Sm100FmhaFwdMainloopTmaWarpspecializedINS_10bfloat16_tEffNS5_IJNS4_1CILi256EEENSC_ILi64EEESE_EEENS5_IJiNSC_ILi1EEES7_EEENS5_IJiSG_NS5_IJNS5_IJNSC_ILi0EEEiEEEiEEEEEESL_NS9_6NoMaskENS5_IJNSC_ILi2EEESG_SG_EEENSC_ILb0EEEEENS9_38Sm100FmhaFwdEpilogueTmaWarpspecializedINS_6half_tEfNS5_IJNSC_ILi128EEESE_SE_EEESH_NS5_IJSG_S7_EEESP_EENS2_23IndividualTileSchedulerENS2_41Sm100FmhaCtxKernelWarpspecializedScheduleEEEEEvNT_6ParamsE --------------------------
	.section	.text._ZN7cutlass13device_kernelINS_4fmha6kernel36Sm100FmhaFwdKernelTmaWarpspecializedIN4cute5tupleIJiiiNS5_IJNS5_IJiiEEEiEEEEEENS1_10collective38Sm100FmhaFwdMainloopTmaWarpspecializedINS_10bfloat16_tEffNS5_IJNS4_1CILi256EEENSC_ILi64EEESE_EEENS5_IJiNSC_ILi1EEES7_EEENS5_IJiSG_NS5_IJNS5_IJNSC_ILi0EEEiEEEiEEEEEESL_NS9_6NoMaskENS5_IJNSC_ILi2EEESG_SG_EEENSC_ILb0EEEEENS9_38Sm100FmhaFwdEpilogueTmaWarpspecializedINS_6half_tEfNS5_IJNSC_ILi128EEESE_SE_EEESH_NS5_IJSG_S7_EEESP_EENS2_23IndividualTileSchedulerENS2_41Sm100FmhaCtxKernelWarpspecializedScheduleEEEEEvNT_6ParamsE,"ax",@progbits
	.align	128
.text._ZN7cutlass13device_kernelINS_4fmha6kernel36Sm100FmhaFwdKernelTmaWarpspecializedIN4cute5tupleIJiiiNS5_IJNS5_IJiiEEEiEEEEEENS1_10collective38Sm100FmhaFwdMainloopTmaWarpspecializedINS_10bfloat16_tEffNS5_IJNS4_1CILi256EEENSC_ILi64EEESE_EEENS5_IJiNSC_ILi1EEES7_EEENS5_IJiSG_NS5_IJNS5_IJNSC_ILi0EEEiEEEiEEEEEESL_NS9_6NoMaskENS5_IJNSC_ILi2EEESG_SG_EEENSC_ILb0EEEEENS9_38Sm100FmhaFwdEpilogueTmaWarpspecializedINS_6half_tEfNS5_IJNSC_ILi128EEESE_SE_EEESH_NS5_IJSG_S7_EEESP_EENS2_23IndividualTileSchedulerENS2_41Sm100FmhaCtxKernelWarpspecializedScheduleEEEEEvNT_6ParamsE:
        .type           _ZN7cutlass13device_kernelINS_4fmha6kernel36Sm100FmhaFwdKernelTmaWarpspecializedIN4cute5tupleIJiiiNS5_IJNS5_IJiiEEEiEEEEEENS1_10collective38Sm100FmhaFwdMainloopTmaWarpspecializedINS_10bfloat16_tEffNS5_IJNS4_1CILi256EEENSC_ILi64EEESE_EEENS5_IJiNSC_ILi1EEES7_EEENS5_IJiSG_NS5_IJNS5_IJNSC_ILi0EEEiEEEiEEEEEESL_NS9_6NoMaskENS5_IJNSC_ILi2EEESG_SG_EEENSC_ILb0EEEEENS9_38Sm100FmhaFwdEpilogueTmaWarpspecializedINS_6half_tEfNS5_IJNSC_ILi128EEESE_SE_EEESH_NS5_IJSG_S7_EEESP_EENS2_23IndividualTileSchedulerENS2_41Sm100FmhaCtxKernelWarpspecializedScheduleEEEEEvNT_6ParamsE,@function
        .size           _ZN7cutlass13device_kernelINS_4fmha6kernel36Sm100FmhaFwdKernelTmaWarpspecializedIN4cute5tupleIJiiiNS5_IJNS5_IJiiEEEiEEEEEENS1_10collective38Sm100FmhaFwdMainloopTmaWarpspecializedINS_10bfloat16_tEffNS5_IJNS4_1CILi256EEENSC_ILi64EEESE_EEENS5_IJiNSC_ILi1EEES7_EEENS5_IJiSG_NS5_IJNS5_IJNSC_ILi0EEEiEEEiEEEEEESL_NS9_6NoMaskENS5_IJNSC_ILi2EEESG_SG_EEENSC_ILb0EEEEENS9_38Sm100FmhaFwdEpilogueTmaWarpspecializedINS_6half_tEfNS5_IJNSC_ILi128EEESE_SE_EEESH_NS5_IJSG_S7_EEESP_EENS2_23IndividualTileSchedulerENS2_41Sm100FmhaCtxKernelWarpspecializedScheduleEEEEEvNT_6ParamsE,(.L_x_444 - _ZN7cutlass13device_kernelINS_4fmha6kernel36Sm100FmhaFwdKernelTmaWarpspecializedIN4cute5tupleIJiiiNS5_IJNS5_IJiiEEEiEEEEEENS1_10collective38Sm100FmhaFwdMainloopTmaWarpspecializedINS_10bfloat16_tEffNS5_IJNS4_1CILi256EEENSC_ILi64EEESE_EEENS5_IJiNSC_ILi1EEES7_EEENS5_IJiSG_NS5_IJNS5_IJNSC_ILi0EEEiEEEiEEEEEESL_NS9_6NoMaskENS5_IJNSC_ILi2EEESG_SG_EEENSC_ILb0EEEEENS9_38Sm100FmhaFwdEpilogueTmaWarpspecializedINS_6half_tEfNS5_IJNSC_ILi128EEESE_SE_EEESH_NS5_IJSG_S7_EEESP_EENS2_23IndividualTileSchedulerENS2_41Sm100FmhaCtxKernelWarpspecializedScheduleEEEEEvNT_6ParamsE)
        .other          _ZN7cutlass13device_kernelINS_4fmha6kernel36Sm100FmhaFwdKernelTmaWarpspecializedIN4cute5tupleIJiiiNS5_IJNS5_IJiiEEEiEEEEEENS1_10collective38Sm100FmhaFwdMainloopTmaWarpspecializedINS_10bfloat16_tEffNS5_IJNS4_1CILi256EEENSC_ILi64EEESE_EEENS5_IJiNSC_ILi1EEES7_EEENS5_IJiSG_NS5_IJNS5_IJNSC_ILi0EEEiEEEiEEEEEESL_NS9_6NoMaskENS5_IJNSC_ILi2EEESG_SG_EEENSC_ILb0EEEEENS9_38Sm100FmhaFwdEpilogueTmaWarpspecializedINS_6half_tEfNS5_IJNSC_ILi128EEESE_SE_EEESH_NS5_IJSG_S7_EEESP_EENS2_23IndividualTileSchedulerENS2_41Sm100FmhaCtxKernelWarpspecializedScheduleEEEEEvNT_6ParamsE,@"STO_CUDA_ENTRY STV_DEFAULT"
_ZN7cutlass13device_kernelINS_4fmha6kernel36Sm100FmhaFwdKernelTmaWarpspecializedIN4cute5tupleIJiiiNS5_IJNS5_IJiiEEEiEEEEEENS1_10collective38Sm100FmhaFwdMainloopTmaWarpspecializedINS_10bfloat16_tEffNS5_IJNS4_1CILi256EEENSC_ILi64EEESE_EEENS5_IJiNSC_ILi1EEES7_EEENS5_IJiSG_NS5_IJNS5_IJNSC_ILi0EEEiEEEiEEEEEESL_NS9_6NoMaskENS5_IJNSC_ILi2EEESG_SG_EEENSC_ILb0EEEEENS9_38Sm100FmhaFwdEpilogueTmaWarpspecializedINS_6half_tEfNS5_IJNSC_ILi128EEESE_SE_EEESH_NS5_IJSG_S7_EEESP_EENS2_23IndividualTileSchedulerENS2_41Sm100FmhaCtxKernelWarpspecializedScheduleEEEEEvNT_6ParamsE:
[----:B------:R-:W1:Y:S02]  /*0000*/  LDC R1, c[0x0][0x37c] ;  /* 0x0000df00ff017b82 */ /* 0x000e640000000800 */
[----:B-1----:R-:W-:-:S04]  /*0010*/  IADD3 R1, PT, PT, R1, -0x18, RZ ;  /* 0xffffffe801017810 */ /* 0x002fc80007ffe0ff */
[----:B------:R-:W-:Y:S01]  /*0020*/  R2UR UR40, R1 ;  /* 0x00000000012872ca */ /* 0x000fe200000e0000 */
[----:B------:R-:W1:Y:S01]  /*0030*/  S2R R16, SR_TID.X ;  /* 0x0000000000107919 */ /* 0x000e620000002100 */
[----:B------:R-:W2:Y:S01]  /*0040*/  LDCU UR4, c[0x0][0x2f8] ;  /* 0x00005f00ff0477ac */ /* 0x000ea20008000800 */
[----:B------:R-:W3:Y:S01]  /*0050*/  LDCU UR39, c[0x0][0x2fc] ;  /* 0x00005f80ff2777ac */ /* 0x000ee20008000800 */
[----:B------:R-:W-:Y:S02]  /*0060*/  UPLOP3.LUT UP3, UPT, UPT, UPT, UPT, 0x40, 0x4 ;  /* 0x000000000004789c */ /* 0x000fe40003f6e870 */
[----:B------:R-:W-:Y:S02]  /*0070*/  UPLOP3.LUT UP1, UPT, UPT, UPT, UPT, 0x80, 0x8 ;  /* 0x000000000008789c */ /* 0x000fe40003f2f070 */
[----:B------:R-:W-:Y:S02]  /*0080*/  UPLOP3.LUT UP0, UPT, UPT, UPT, UPT, 0x40, 0x4 ;  /* 0x000000000004789c */ /* 0x000fe40003f0e870 */
[----:B------:R-:W-:-:S02]  /*0090*/  UPLOP3.LUT UP6, UPT, UPT, UPT, UPT, 0x40, 0x4 ;  /* 0x000000000004789c */ /* 0x000fc40003fce870 */
[----:B------:R-:W-:Y:S02]  /*00a0*/  UPLOP3.LUT UP5, UPT, UPT, UPT, UPT, 0x40, 0x4 ;  /* 0x000000000004789c */ /* 0x000fe40003fae870 */
[----:B--2---:R-:W-:Y:S02]  /*00b0*/  UIADD3 UR40, UP2, UPT, UR40, UR4, URZ ;  /* 0x0000000428287290 */ /* 0x004fe4000ff5e0ff */
[----:B------:R-:W-:Y:S02]  /*00c0*/  UP2UR UR38, UPR, URZ, 0x8 ;  /* 0x00000008ff267883 */ /* 0x000fe40008000000 */
[----:B---3--:R-:W-:Y:S02]  /*00d0*/  UIADD3.X UR39, UPT, UPT, URZ, UR39, URZ, UP2, !UPT ;  /* 0x00000027ff277290 */ /* 0x008fe400097fe4ff */
[----:B------:R-:W-:Y:S02]  /*00e0*/  UPLOP3.LUT UP2, UPT, UPT, UPT, UPT, 0x80, 0x8 ;  /* 0x000000000008789c */ /* 0x000fe40003f4f070 */
[----:B------:R-:W-:-:S02]  /*00f0*/  UPLOP3.LUT UP4, UPT, UPT, UPT, UPT, 0x40, 0x4 ;  /* 0x000000000004789c */ /* 0x000fc40003f8e870 */
[----:B------:R-:W-:Y:S01]  /*0100*/  UP2UR UR57, UPR, URZ, 0x4 ;  /* 0x00000004ff397883 */ /* 0x000fe20008000000 */
[----:B-1----:R-:W-:-:S05]  /*0110*/  SHF.R.U32.HI R62, RZ, 0x5, R16 ;  /* 0x00000005ff3e7819 */ /* 0x002fca0000011610 */
[----:B------:R-:W1:Y:S02]  /*0120*/  SHFL.IDX PT, R0, R62, RZ, 0x1f ;  /* 0x00001fff3e007589 */ /* 0x000e6400000e0000 */
[----:B-1----:R-:W-:-:S04]  /*0130*/  SHF.R.S32.HI R3, RZ, 0x1f, R0 ;  /* 0x0000001fff037819 */ /* 0x002fc80000011400 */
[----:B------:R-:W-:-:S04]  /*0140*/  LEA.HI R2, R3, R0, RZ, 0x2 ;  /* 0x0000000003027211 */ /* 0x000fc800078f10ff */
[----:B------:R-:W-:-:S04]  /*0150*/  SHF.R.S32.HI R2, RZ, 0x2, R2 ;  /* 0x00000002ff027819 */ /* 0x000fc80000011402 */
[----:B------:R-:W-:-:S13]  /*0160*/  ISETP.NE.AND P0, PT, R2, RZ, PT ;  /* 0x000000ff0200720c */ /* 0x000fda0003f05270 */
[----:B------:R-:W-:Y:S05]  /*0170*/  @!P0 BRA `(.L_x_0) ;  /* 0x0000000400248947 */ /* 0x000fea0003800000 */
[----:B------:R-:W-:-:S13]  /*0180*/  ISETP.NE.AND P0, PT, R2, 0x2, PT ;  /* 0x000000020200780c */ /* 0x000fda0003f05270 */
[----:B------:R-:W-:Y:S05]  /*0190*/  @!P0 BRA `(.L_x_1) ;  /* 0x0000000000f48947 */ /* 0x000fea0003800000 */
[----:B------:R-:W-:-:S13]  /*01a0*/  ISETP.NE.AND P0, PT, R2, 0x1, PT ;  /* 0x000000010200780c */ /* 0x000fda0003f05270 */
[----:B------:R-:W-:Y:S05]  /*01b0*/  @P0 BRA `(.L_x_2) ;  /* 0x00000000002c0947 */ /* 0x000fea0003800000 */
[----:B------:R-:W-:Y:S01]  /*01c0*/  HFMA2 R2, -RZ, RZ, 0, 5.9604644775390625e-08 ;  /* 0x00000001ff027431 */ /* 0x000fe200000001ff */
[----:B------:R-:W-:Y:S02]  /*01d0*/  UPLOP3.LUT UP3, UPT, UPT, UPT, UPT, 0x40, 0x4 ;  /* 0x000000000004789c */ /* 0x000fe40003f6e870 */
[----:B------:R-:W-:Y:S02]  /*01e0*/  UPLOP3.LUT UP2, UPT, UPT, UPT, UPT, 0x40, 0x4 ;  /* 0x000000000004789c */ /* 0x000fe40003f4e870 */
[----:B------:R-:W-:Y:S02]  /*01f0*/  UPLOP3.LUT UP1, UPT, UPT, UPT, UPT, 0x80, 0x8 ;  /* 0x000000000008789c */ /* 0x000fe40003f2f070 */
[----:B------:R-:W-:Y:S02]  /*0200*/  UPLOP3.LUT UP0, UPT, UPT, UPT, UPT, 0x40, 0x4 ;  /* 0x000000000004789c */ /* 0x000fe40003f0e870 */
[----:B------:R-:W-:Y:S02]  /*0210*/  UPLOP3.LUT UP6, UPT, UPT, UPT, UPT, 0x40, 0x4 ;  /* 0x000000000004789c */ /* 0x000fe40003fce870 */
[----:B------:R-:W-:-:S02]  /*0220*/  UPLOP3.LUT UP5, UPT, UPT, UPT, UPT, 0x40, 0x4 ;  /* 0x000000000004789c */ /* 0x000fc40003fae870 */
[----:B------:R-:W-:Y:S02]  /*0230*/  UPLOP3.LUT UP4, UPT, UPT, UPT, UPT, 0x80, 0x8 ;  /* 0x000000000008789c */ /* 0x000fe40003f8f070 */
[----:B------:R-:W-:Y:S02]  /*0240*/  UP2UR UR38, UPR, URZ, 0x8 ;  /* 0x00000008ff267883 */ /* 0x000fe40008000000 */
[----:B------:R-:W-:Y:S01]  /*0250*/  UP2UR UR57, UPR, URZ, 0x4 ;  /* 0x00000004ff397883 */ /* 0x000fe20008000000 */
[----:B------:R-:W-:Y:S11]  /*0260*/  BRA `(.L_x_0) ;  /* 0x0000000000e87947 */ /* 0x000ff60003800000 */
.L_x_2:
[----:B------:R-:W-:Y:S01]  /*0270*/  ISETP.NE.AND P0, PT, R0, 0xc, PT ;  /* 0x0000000c0000780c */ /* 0x000fe20003f05270 */
[----:B------:R-:W-:Y:S01]  /*0280*/  UPLOP3.LUT UP2, UPT, UPT, UPT, UPT, 0x40, 0x4 ;  /* 0x000000000004789c */ /* 0x000fe20003f4e870 */
[----:B------:R-:W-:Y:S01]  /*0290*/  HFMA2 R2, -RZ, RZ, 0, 1.78813934326171875e-07 ;  /* 0x00000003ff027431 */ /* 0x000fe200000001ff */
[----:B------:R-:W-:Y:S02]  /*02a0*/  UPLOP3.LUT UP1, UPT, UPT, UPT, UPT, 0x80, 0x8 ;  /* 0x000000000008789c */ /* 0x000fe40003f2f070 */
[----:B------:R-:W-:Y:S02]  /*02b0*/  UP2UR UR38, UPR, URZ, 0x4 ;  /* 0x00000004ff267883 */ /* 0x000fe40008000000 */
[----:B------:R-:W-:Y:S02]  /*02c0*/  UPLOP3.LUT UP2, UPT, UPT, UPT, UPT, 0x40, 0x4 ;  /* 0x000000000004789c */ /* 0x000fe40003f4e870 */
[----:B------:R-:W-:Y:S02]  /*02d0*/  UPLOP3.LUT UP0, UPT, UPT, UPT, UPT, 0x40, 0x4 ;  /* 0x000000000004789c */ /* 0x000fe40003f0e870 */
[----:B------:R-:W-:-:S02]  /*02e0*/  UPLOP3.LUT UP6, UPT, UPT, UPT, UPT, 0x40, 0x4 ;  /* 0x000000000004789c */ /* 0x000fc40003fce870 */
[----:B------:R-:W-:Y:S02]  /*02f0*/  UPLOP3.LUT UP5, UPT, UPT, UPT, UPT, 0x80, 0x8 ;  /* 0x000000000008789c */ /* 0x000fe40003faf070 */
[----:B------:R-:W-:Y:S02]  /*0300*/  UPLOP3.LUT UP4, UPT, UPT, UPT, UPT, 0x40, 0x4 ;  /* 0x000000000004789c */ /* 0x000fe40003f8e870 */
[----:B------:R-:W-:Y:S01]  /*0310*/  UP2UR UR57, UPR, URZ, 0x4 ;  /* 0x00000004ff397883 */ /* 0x000fe20008000000 */
[----:B------:R-:W-:Y:S11]  /*0320*/  @!P0 BRA `(.L_x_0) ;  /* 0x0000000000b88947 */ /* 0x000ff60003800000 */
[----:B------:R-:W-:-:S13]  /*0330*/  ISETP.NE.AND P0, PT, R0, 0xe, PT ;  /* 0x0000000e0000780c */ /* 0x000fda0003f05270 */
[----:B------:R-:W-:Y:S05]  /*0340*/  @!P0 BRA `(.L_x_3) ;  /* 0x00000000005c8947 */ /* 0x000fea0003800000 */
[----:B------:R-:W-:-:S13]  /*0350*/  ISETP.NE.AND P0, PT, R0, 0xd, PT ;  /* 0x0000000d0000780c */ /* 0x000fda0003f05270 */
[----:B------:R-:W-:Y:S05]  /*0360*/  @P0 BRA `(.L_x_4) ;  /* 0x00000000002c0947 */ /* 0x000fea0003800000 */
[----:B------:R-:W-:Y:S01]  /*0370*/  HFMA2 R2, -RZ, RZ, 0, 2.384185791015625e-07 ;  /* 0x00000004ff027431 */ /* 0x000fe200000001ff */
        /* <DEDUP_REMOVED lines=10> */
.L_x_4:
[----:B------:R-:W-:Y:S01]  /*0420*/  HFMA2 R2, -RZ, RZ, 0, 3.5762786865234375e-07 ;  /* 0x00000006ff027431 */ /* 0x000fe200000001ff */
[----:B------:R-:W-:Y:S02]  /*0430*/  UPLOP3.LUT UP3, UPT, UPT, UPT, UPT, 0x40, 0x4 ;  /* 0x000000000004789c */ /* 0x000fe40003f6e870 */
[----:B------:R-:W-:Y:S02]  /*0440*/  UPLOP3.LUT UP2, UPT, UPT, UPT, UPT, 0x40, 0x4 ;  /* 0x000000000004789c */ /* 0x000fe40003f4e870 */
[----:B------:R-:W-:Y:S02]  /*0450*/  UPLOP3.LUT UP0, UPT, UPT, UPT, UPT, 0x40, 0x4 ;  /* 0x000000000004789c */ /* 0x000fe40003f0e870 */
[----:B------:R-:W-:Y:S02]  /*0460*/  UPLOP3.LUT UP6, UPT, UPT, UPT, UPT, 0x40, 0x4 ;  /* 0x000000000004789c */ /* 0x000fe40003fce870 */
[----:B------:R-:W-:Y:S02]  /*0470*/  UPLOP3.LUT UP5, UPT, UPT, UPT, UPT, 0x40, 0x4 ;  /* 0x000000000004789c */ /* 0x000fe40003fae870 */
[----:B------:R-:W-:-:S02]  /*0480*/  UPLOP3.LUT UP4, UPT, UPT, UPT, UPT, 0x40, 0x4 ;  /* 0x000000000004789c */ /* 0x000fc40003f8e870 */
[----:B------:R-:W-:Y:S02]  /*0490*/  UP2UR UR38, UPR, URZ, 0x8 ;  /* 0x00000008ff267883 */ /* 0x000fe40008000000 */
[----:B------:R-:W-:Y:S01]  /*04a0*/  UP2UR UR57, UPR, URZ, 0x4 ;  /* 0x00000004ff397883 */ /* 0x000fe20008000000 */
[----:B------:R-:W-:Y:S11]  /*04b0*/  BRA `(.L_x_0) ;  /* 0x0000000000547947 */ /* 0x000ff60003800000 */
.L_x_3:
[----:B------:R-:W-:Y:S01]  /*04c0*/  HFMA2 R2, -RZ, RZ, 0, 2.98023223876953125e-07 ;  /* 0x00000005ff027431 */ /* 0x000fe200000001ff */
        /* <DEDUP_REMOVED lines=10> */
.L_x_1:
[----:B------:R-:W-:Y:S01]  /*0570*/  HFMA2 R2, -RZ, RZ, 0, 1.1920928955078125e-07 ;  /* 0x00000002ff027431 */ /* 0x000fe200000001ff */
        /* <DEDUP_REMOVED lines=8> */
[----:B------:R-:W-:-:S12]  /*0600*/  UP2UR UR57, UPR, URZ, 0x4 ;  /* 0x00000004ff397883 */ /* 0x000fd80008000000 */
.L_x_0:
[----:B------:R-:W-:Y:S01]  /*0610*/  ELECT P0, URZ, PT ;  /* 0x0000000000ff782f */ /* 0x000fe20003800000 */
[----:B------:R-:W-:Y:S03]  /*0620*/  BSSY.RECONVERGENT B0, `(.L_x_5) ;  /* 0x000000f000007945 */ /* 0x000fe60003800200 */
[----:B------:R-:W-:Y:S02]  /*0630*/  PLOP3.LUT P2, PT, P0, PT, UP0, 0x5d, 0xd5 ;  /* 0x0000000000d5781c */ /* 0x000fe4000074eb0d */
[----:B------:R-:W-:-:S11]  /*0640*/  PLOP3.LUT P1, PT, P0, PT, UP6, 0x5d, 0xd5 ;  /* 0x0000000000d5781c */ /* 0x000fd6000072eb6d */
[----:B------:R-:W-:Y:S05]  /*0650*/  @P2 BRA `(.L_x_6) ;  /* 0x00000000002c2947 */ /* 0x000fea0003800000 */
[----:B------:R-:W1:Y:S02]  /*0660*/  LDCU.64 UR4, c[0x0][0x348] ;  /* 0x00006900ff0477ac */ /* 0x000e640008000a00 */
[----:B-1----:R-:W-:-:S04]  /*0670*/  UIADD3 UR8, UP0, UPT, UR4, 0x80, URZ ;  /* 0x0000008004087890 */ /* 0x002fc8000ff1e0ff */
[----:B------:R-:W-:Y:S02]  /*0680*/  UIADD3.X UR9, UPT, UPT, URZ, UR5, URZ, UP0, !UPT ;  /* 0x00000005ff097290 */ /* 0x000fe400087fe4ff */
[----:B------:R-:W-:-:S04]  /*0690*/  UIADD3 UR6, UP0, UPT, UR4, 0x180, URZ ;  /* 0x0000018004067890 */ /* 0x000fc8000ff1e0ff */
[----:B------:R-:W-:Y:S02]  /*06a0*/  UIADD3.X UR7, UPT, UPT, URZ, UR5, URZ, UP0, !UPT ;  /* 0x00000005ff077290 */ /* 0x000fe400087fe4ff */
[----:B------:R-:W-:Y:S01]  /*06b0*/  UIADD3 UR4, UP0, UPT, UR4, 0x280, URZ ;  /* 0x0000028004047890 */ /* 0x000fe2000ff1e0ff */
[----:B------:R1:W-:Y:S03]  /*06c0*/  UTMACCTL.PF [UR8] ;  /* 0x00000000080079b9 */ /* 0x0003e60008040000 */
[----:B------:R-:W-:-:S03]  /*06d0*/  UIADD3.X UR5, UPT, UPT, URZ, UR5, URZ, UP0, !UPT ;  /* 0x00000005ff057290 */ /* 0x000fc600087fe4ff */
[----:B------:R1:W-:Y:S06]  /*06e0*/  UTMACCTL.PF [UR6] ;  /* 0x00000000060079b9 */ /* 0x0003ec0008040000 */
[----:B------:R1:W-:Y:S02]  /*06f0*/  UTMACCTL.PF [UR4] ;  /* 0x00000000040079b9 */ /* 0x0003e40008040000 */
[----:B-1----:R-:W-:Y:S01]  /*0700*/  NOP ;  /* 0x0000000000007918 */ /* 0x002fe20000000000 */
.L_x_6:
[----:B------:R-:W-:Y:S05]  /*0710*/  BSYNC.RECONVERGENT B0 ;  /* 0x0000000000007941 */ /* 0x000fea0003800200 */
.L_x_5:
[----:B------:R-:W-:Y:S04]  /*0720*/  BSSY.RECONVERGENT B0, `(.L_x_7) ;  /* 0x000001b000007945 */ /* 0x000fe80003800200 */
[----:B------:R-:W-:Y:S05]  /*0730*/  @P1 BRA `(.L_x_8) ;  /* 0x0000000000241947 */ /* 0x000fea0003800000 */
[----:B------:R-:W1:Y:S01]  /*0740*/  LDCU.64 UR4, c[0x0][0x348] ;  /* 0x00006900ff0477ac */ /* 0x000e620008000a00 */
[----:B------:R-:W-:Y:S02]  /*0750*/  PLOP3.LUT P6, PT, PT, PT, PT, 0x80, 0x8 ;  /* 0x000000000008781c */ /* 0x000fe40003fcf070 */
[----:B------:R-:W-:Y:S02]  /*0760*/  PLOP3.LUT P5, PT, PT, PT, PT, 0x8, 0x80 ;  /* 0x000000000080781c */ /* 0x000fe40003fae170 */
[----:B------:R-:W-:Y:S02]  /*0770*/  PLOP3.LUT P4, PT, PT, PT, PT, 0x80, 0x8 ;  /* 0x000000000008781c */ /* 0x000fe40003f8f070 */
[----:B------:R-:W-:Y:S01]  /*0780*/  PLOP3.LUT P3, PT, PT, PT, PT, 0x80, 0x8 ;  /* 0x000000000008781c */ /* 0x000fe20003f6f070 */
[----:B-1----:R-:W-:-:S04]  /*0790*/  UIADD3 UR4, UP0, UPT, UR4, 0x400, URZ ;  /* 0x0000040004047890 */ /* 0x002fc8000ff1e0ff */
[----:B------:R-:W-:-:S09]  /*07a0*/  UIADD3.X UR5, UPT, UPT, URZ, UR5, URZ, UP0, !UPT ;  /* 0x00000005ff057290 */ /* 0x000fd200087fe4ff */
[----:B------:R1:W-:Y:S02]  /*07b0*/  UTMACCTL.PF [UR4] ;  /* 0x00000000040079b9 */ /* 0x0003e40008040000 */
[----:B-1----:R-:W-:Y:S05]  /*07c0*/  BRA `(.L_x_9) ;  /* 0x0000000000407947 */ /* 0x002fea0003800000 */
.L_x_8:
[----:B------:R-:W-:-:S13]  /*07d0*/  ISETP.NE.AND P1, PT, R2, 0x3, PT ;  /* 0x000000030200780c */ /* 0x000fda0003f25270 */
[----:B------:R-:W-:Y:S05]  /*07e0*/  @!P1 BRA `(.L_x_10) ;  /* 0x0000000000289947 */ /* 0x000fea0003800000 */
[----:B------:R-:W-:Y:S02]  /*07f0*/  ISETP.NE.AND P1, PT, R2, 0x4, PT ;  /* 0x000000040200780c */ /* 0x000fe40003f25270 */
[----:B------:R-:W-:Y:S02]  /*0800*/  PLOP3.LUT P4, PT, PT, PT, PT, 0x80, 0x8 ;  /* 0x000000000008781c */ /* 0x000fe40003f8f070 */
[----:B------:R-:W-:Y:S02]  /*0810*/  PLOP3.LUT P5, PT, PT, PT, PT, 0x8, 0x80 ;  /* 0x000000000080781c */ /* 0x000fe40003fae170 */
[----:B------:R-:W-:Y:S02]  /*0820*/  PLOP3.LUT P6, PT, PT, PT, PT, 0x80, 0x8 ;  /* 0x000000000008781c */ /* 0x000fe40003fcf070 */
[----:B------:R-:W-:-:S05]  /*0830*/  PLOP3.LUT P3, PT, PT, PT, PT, 0x80, 0x8 ;  /* 0x000000000008781c */ /* 0x000fca0003f6f070 */
[----:B------:R-:W-:Y:S08]  /*0840*/  @P1 BRA `(.L_x_9) ;  /* 0x0000000000201947 */ /* 0x000ff00003800000 */
[----:B------:R-:W-:Y:S02]  /*0850*/  PLOP3.LUT P5, PT, PT, PT, PT, 0x8, 0x80 ;  /* 0x000000000080781c */ /* 0x000fe40003fae170 */
[----:B------:R-:W-:Y:S02]  /*0860*/  PLOP3.LUT P6, PT, PT, PT, PT, 0x8, 0x80 ;  /* 0x000000000080781c */ /* 0x000fe40003fce170 */
[----:B------:R-:W-:Y:S01]  /*0870*/  PLOP3.LUT P3, PT, PT, PT, PT, 0x8, 0x80 ;  /* 0x000000000080781c */ /* 0x000fe20003f6e170 */
[----:B------:R-:W-:-:S12]  /*0880*/  BRA `(.L_x_9) ;  /* 0x0000000000107947 */ /* 0x000fd80003800000 */
.L_x_10:
[----:B------:R-:W-:Y:S02]  /*0890*/  PLOP3.LUT P6, PT, PT, PT, PT, 0x8, 0x80 ;  /* 0x000000000080781c */ /* 0x000fe40003fce170 */
[----:B------:R-:W-:Y:S02]  /*08a0*/  PLOP3.LUT P5, PT, PT, PT, PT, 0x80, 0x8 ;  /* 0x000000000008781c */ /* 0x000fe40003faf070 */
[----:B------:R-:W-:Y:S02]  /*08b0*/  PLOP3.LUT P4, PT, PT, PT, PT, 0x8, 0x80 ;  /* 0x000000000080781c */ /* 0x000fe40003f8e170 */
[----:B------:R-:W-:-:S13]  /*08c0*/  PLOP3.LUT P3, PT, PT, PT, PT, 0x80, 0x8 ;  /* 0x000000000008781c */ /* 0x000fda0003f6f070 */
.L_x_9:
[----:B------:R-:W-:Y:S05]  /*08d0*/  BSYNC.RECONVERGENT B0 ;  /* 0x0000000000007941 */ /* 0x000fea0003800200 */
.L_x_7:
[----:B------:R-:W1:Y:S01]  /*08e0*/  SHFL.IDX PT, R0, R62, RZ, 0x1f ;  /* 0x00001fff3e007589 */ /* 0x000e6200000e0000 */
[----:B------:R-:W-:Y:S02]  /*08f0*/  ISETP.NE.AND P1, PT, R2, 0x3, PT ;  /* 0x000000030200780c */ /* 0x000fe40003f25270 */
[----:B------:R-:W-:Y:S02]  /*0900*/  PLOP3.LUT P0, PT, P0, PT, UP1, 0xae, 0xea ;  /* 0x0000000000ea781c */ /* 0x000fe4000070f51e */
[----:B-1----:R-:W-:-:S13]  /*0910*/  ISETP.NE.AND P2, PT, R0, RZ, PT ;  /* 0x000000ff0000720c */ /* 0x002fda0003f45270 */
[----:B------:R-:W-:Y:S05]  /*0920*/  @P2 BRA `(.L_x_11) ;  /* 0x0000000000382947 */ /* 0x000fea0003800000 */
[----:B------:R-:W1:Y:S01]  /*0930*/  S2UR UR5, SR_CgaCtaId ;  /* 0x00000000000579c3 */ /* 0x000e620000008800 */
[----:B------:R-:W-:Y:S01]  /*0940*/  UMOV UR6, 0x400 ;  /* 0x0000040000067882 */ /* 0x000fe20000000000 */
[----:B------:R-:W-:Y:S01]  /*0950*/  UMOV UR4, 0x1 ;  /* 0x0000000100047882 */ /* 0x000fe20000000000 */
[----:B------:R-:W-:Y:S01]  /*0960*/  ELECT P2, URZ, PT ;  /* 0x0000000000ff782f */ /* 0x000fe20003840000 */
[----:B-1----:R-:W-:Y:S02]  /*0970*/  ULEA UR5, UR5, UR6, 0x18 ;  /* 0x0000000605057291 */ /* 0x002fe4000f8ec0ff */
[----:B------:R-:W-:-:S04]  /*0980*/  UIADD3 UR6, UPT, UPT, -UR4, 0x100000, URZ ;  /* 0x0010000004067890 */ /* 0x000fc8000fffe1ff */
[----:B------:R-:W-:Y:S02]  /*0990*/  USHF.L.U32 UR7, UR6, 0xb, URZ ;  /* 0x0000000b06077899 */ /* 0x000fe400080006ff */
[----:B------:R-:W-:Y:S01]  /*09a0*/  USHF.L.U32 UR6, UR6, 0x1, URZ ;  /* 0x0000000106067899 */ /* 0x000fe200080006ff */
[----:B------:R-:W1:Y:S11]  /*09b0*/  FENCE.VIEW.ASYNC.S ;  /* 0x00000000000073c6 */ /* 0x000e760000000000 */
[----:B-1----:R1:W2:Y:S01]  /*09c0*/  SYNCS.EXCH.64 URZ, [UR5+0xe000], UR6 ;  /* 0x00e0000605ff75b2 */ /* 0x0022a20008000100 */
[----:B------:R1:W3:Y:S01]  /*09d0*/  SYNCS.EXCH.64 URZ, [UR5+0xe010], UR6 ;  /* 0x00e0100605ff75b2 */ /* 0x0002e20008000100 */
[----:B------:R1:W4:Y:S01]  /*09e0*/  SYNCS.EXCH.64 URZ, [UR5+0xe008], UR6 ;  /* 0x00e0080605ff75b2 */ /* 0x0003220008000100 */
[----:B------:R1:W5:Y:S01]  /*09f0*/  SYNCS.EXCH.64 URZ, [UR5+0xe018], UR6 ;  /* 0x00e0180605ff75b2 */ /* 0x0003620008000100 */
[----:B------:R-:W-:Y:S01]  /*0a00*/  NOP ;  /* 0x0000000000007918 */ /* 0x000fe20000000000 */
.L_x_11:
[----:B------:R-:W-:Y:S01]  /*0a10*/  NOP ;  /* 0x0000000000007918 */ /* 0x000fe20000000000 */
[----:B------:R-:W-:Y:S05]  /*0a20*/  @!P1 BRA `(.L_x_12) ;  /* 0x0000000000289947 */ /* 0x000fea0003800000 */
[----:B------:R-:W-:Y:S01]  /*0a30*/  ISETP.NE.AND P1, PT, R2, 0x4, PT ;  /* 0x000000040200780c */ /* 0x000fe20003f25270 */
[----:B------:R-:W-:Y:S02]  /*0a40*/  UPLOP3.LUT UP3, UPT, UPT, UPT, UPT, 0x80, 0x8 ;  /* 0x000000000008789c */ /* 0x000fe40003f6f070 */
[----:B------:R-:W-:Y:S02]  /*0a50*/  UPLOP3.LUT UP2, UPT, UPT, UPT, UPT, 0x40, 0x4 ;  /* 0x000000000004789c */ /* 0x000fe40003f4e870 */
[----:B------:R-:W-:Y:S02]  /*0a60*/  UPLOP3.LUT UP1, UPT, UPT, UPT, UPT, 0x80, 0x8 ;  /* 0x000000000008789c */ /* 0x000fe40003f2f070 */
[----:B------:R-:W-:-:S06]  /*0a70*/  UPLOP3.LUT UP0, UPT, UPT, UPT, UPT, 0x80, 0x8 ;  /* 0x000000000008789c */ /* 0x000fcc0003f0f070 */
[----:B------:R-:W-:Y:S05]  /*0a80*/  @P1 BRA `(.L_x_13) ;  /* 0x0000000000201947 */ /* 0x000fea0003800000 */
[----:B------:R-:W-:Y:S02]  /*0a90*/  UPLOP3.LUT UP2, UPT, UPT, UPT, UPT, 0x40, 0x4 ;  /* 0x000000000004789c */ /* 0x000fe40003f4e870 */
[----:B------:R-:W-:Y:S02]  /*0aa0*/  UPLOP3.LUT UP3, UPT, UPT, UPT, UPT, 0x40, 0x4 ;  /* 0x000000000004789c */ /* 0x000fe40003f6e870 */
[----:B------:R-:W-:Y:S01]  /*0ab0*/  UPLOP3.LUT UP0, UPT, UPT, UPT, UPT, 0x40, 0x4 ;  /* 0x000000000004789c */ /* 0x000fe20003f0e870 */
[----:B------:R-:W-:Y:S05]  /*0ac0*/  BRA `(.L_x_13) ;  /* 0x0000000000107947 */ /* 0x000fea0003800000 */
.L_x_12:
[----:B------:R-:W-:Y:S02]  /*0ad0*/  UPLOP3.LUT UP3, UPT, UPT, UPT, UPT, 0x40, 0x4 ;  /* 0x000000000004789c */ /* 0x000fe40003f6e870 */
[----:B------:R-:W-:Y:S02]  /*0ae0*/  UPLOP3.LUT UP2, UPT, UPT, UPT, UPT, 0x80, 0x8 ;  /* 0x000000000008789c */ /* 0x000fe40003f4f070 */
[----:B------:R-:W-:Y:S02]  /*0af0*/  UPLOP3.LUT UP1, UPT, UPT, UPT, UPT, 0x40, 0x4 ;  /* 0x000000000004789c */ /* 0x000fe40003f2e870 */
[----:B------:R-:W-:Y:S02]  /*0b00*/  UPLOP3.LUT UP0, UPT, UPT, UPT, UPT, 0x80, 0x8 ;  /* 0x000000000008789c */ /* 0x000fe40003f0f070 */
.L_x_13:
[----:B------:R-:W1:Y:S02]  /*0b10*/  SHFL.IDX PT, R0, R62, RZ, 0x1f ;  /* 0x00001fff3e007589 */ /* 0x000e6400000e0000 */
        /* <DEDUP_REMOVED lines=11> */
[----:B-1----:R1:W1:Y:S01]  /*0bd0*/  SYNCS.EXCH.64 URZ, [UR5+0xe020], UR6 ;  /* 0x00e0200605ff75b2 */ /* 0x0022620008000100 */
[----:B------:R1:W1:Y:S01]  /*0be0*/  SYNCS.EXCH.64 URZ, [UR5+0xe038], UR6 ;  /* 0x00e0380605ff75b2 */ /* 0x0002620008000100 */
[----:B------:R1:W1:Y:S01]  /*0bf0*/  SYNCS.EXCH.64 URZ, [UR5+0xe028], UR6 ;  /* 0x00e0280605ff75b2 */ /* 0x0002620008000100 */
[----:B------:R1:W1:Y:S01]  /*0c00*/  SYNCS.EXCH.64 URZ, [UR5+0xe040], UR6 ;  /* 0x00e0400605ff75b2 */ /* 0x0002620008000100 */
[----:B------:R1:W1:Y:S01]  /*0c10*/  SYNCS.EXCH.64 URZ, [UR5+0xe030], UR6 ;  /* 0x00e0300605ff75b2 */ /* 0x0002620008000100 */
[----:B------:R1:W1:Y:S01]  /*0c20*/  SYNCS.EXCH.64 URZ, [UR5+0xe048], UR6 ;  /* 0x00e0480605ff75b2 */ /* 0x0002620008000100 */
[----:B------:R-:W-:Y:S01]  /*0c30*/  NOP ;  /* 0x0000000000007918 */ /* 0x000fe20000000000 */
.L_x_14:
[----:B------:R-:W2:Y:S01]  /*0c40*/  SHFL.IDX PT, R0, R62, RZ, 0x1f ;  /* 0x00001fff3e007589 */ /* 0x000ea200000e0000 */
[----:B------:R-:W-:Y:S01]  /*0c50*/  NOP ;  /* 0x0000000000007918 */ /* 0x000fe20000000000 */
[----:B--2---:R-:W-:-:S13]  /*0c60*/  ISETP.NE.AND P1, PT, R0, RZ, PT ;  /* 0x000000ff0000720c */ /* 0x004fda0003f25270 */
[----:B------:R-:W-:Y:S05]  /*0c70*/  @P1 BRA `(.L_x_15) ;  /* 0x0000000000401947 */ /* 0x000fea0003800000 */
[----:B-1----:R-:W1:Y:S01]  /*0c80*/  S2UR UR6, SR_CgaCtaId ;  /* 0x00000000000679c3 */ /* 0x002e620000008800 */
[----:B------:R-:W-:Y:S01]  /*0c90*/  UMOV UR7, 0x400 ;  /* 0x0000040000077882 */ /* 0x000fe20000000000 */
[----:B------:R-:W-:Y:S01]  /*0ca0*/  UMOV UR5, 0x1 ;  /* 0x0000000100057882 */ /* 0x000fe20000000000 */
[----:B------:R-:W-:Y:S01]  /*0cb0*/  UMOV UR4, 0x80 ;  /* 0x0000008000047882 */ /* 0x000fe20000000000 */
[----:B------:R-:W-:-:S04]  /*0cc0*/  UIADD3 UR8, UPT, UPT, -UR5, 0x100000, URZ ;  /* 0x0010000005087890 */ /* 0x000fc8000fffe1ff */
[----:B------:R-:W-:Y:S02]  /*0cd0*/  USHF.L.U32 UR9, UR8, 0xb, URZ ;  /* 0x0000000b08097899 */ /* 0x000fe400080006ff */
[----:B------:R-:W-:Y:S02]  /*0ce0*/  USHF.L.U32 UR8, UR8, 0x1, URZ ;  /* 0x0000000108087899 */ /* 0x000fe400080006ff */
[----:B------:R-:W-:-:S04]  /*0cf0*/  UIADD3 UR4, UPT, UPT, -UR4, 0x100000, URZ ;  /* 0x0010000004047890 */ /* 0x000fc8000fffe1ff */
[----:B------:R-:W-:Y:S02]  /*0d00*/  USHF.L.U32 UR5, UR4, 0xb, URZ ;  /* 0x0000000b04057899 */ /* 0x000fe400080006ff */
[----:B------:R-:W-:Y:S01]  /*0d10*/  USHF.L.U32 UR4, UR4, 0x1, URZ ;  /* 0x0000000104047899 */ /* 0x000fe200080006ff */
[----:B------:R-:W-:Y:S01]  /*0d20*/  ELECT P1, URZ, PT ;  /* 0x0000000000ff782f */ /* 0x000fe20003820000 */
[----:B-1----:R-:W-:Y:S01]  /*0d30*/  ULEA UR6, UR6, UR7, 0x18 ;  /* 0x0000000706067291 */ /* 0x002fe2000f8ec0ff */
[----:B------:R-:W1:Y:S11]  /*0d40*/  FENCE.VIEW.ASYNC.S ;  /* 0x00000000000073c6 */ /* 0x000e760000000000 */
[----:B-1----:R2:W1:Y:S01]  /*0d50*/  SYNCS.EXCH.64 URZ, [UR6+0xe050], UR8 ;  /* 0x00e0500806ff75b2 */ /* 0x0024620008000100 */
[----:B------:R2:W1:Y:S02]  /*0d60*/  SYNCS.EXCH.64 URZ, [UR6+0xe058], UR4 ;  /* 0x00e0580406ff75b2 */ /* 0x0004640008000100 */
[----:B--2---:R-:W-:Y:S01]  /*0d70*/  NOP ;  /* 0x0000000000007918 */ /* 0x004fe20000000000 */
.L_x_15:
[----:B------:R-:W2:Y:S01]  /*0d80*/  SHFL.IDX PT, R0, R62, RZ, 0x1f ;  /* 0x00001fff3e007589 */ /* 0x000ea200000e0000 */
[----:B------:R-:W-:Y:S01]  /*0d90*/  UP2UR UR4, UPR, URZ, 0x1 ;  /* 0x00000001ff047883 */ /* 0x000fe20008000000 */
[----:B------:R-:W-:Y:S01]  /*0da0*/  ISETP.NE.AND P2, PT, R2, 0x2, PT ;  /* 0x000000020200780c */ /* 0x000fe20003f45270 */
[----:B------:R-:W-:Y:S01]  /*0db0*/  UISETP.NE.AND UP0, UPT, UR57, URZ, UPT ;  /* 0x000000ff3900728c */ /* 0x000fe2000bf05270 */
[----:B------:R-:W-:-:S03]  /*0dc0*/  NOP ;  /* 0x0000000000007918 */ /* 0x000fc60000000000 */
[----:B------:R-:W-:Y:S02]  /*0dd0*/  USEL UR48, URZ, 0x2, !UP0 ;  /* 0x00000002ff307887 */ /* 0x000fe4000c000000 */
[----:B------:R-:W-:Y:S02]  /*0de0*/  UISETP.NE.AND UP0, UPT, UR4, URZ, UPT ;  /* 0x000000ff0400728c */ /* 0x000fe4000bf05270 */
[----:B------:R-:W-:Y:S01]  /*0df0*/  USEL UR48, UR48, 0x1, !UP5 ;  /* 0x0000000130307887 */ /* 0x000fe2000e800000 */
        /* <DEDUP_REMOVED lines=18> */
.L_x_16:
[----:B------:R-:W-:Y:S01]  /*0f20*/  NOP ;  /* 0x0000000000007918 */ /* 0x000fe20000000000 */
[----:B------:R-:W-:Y:S05]  /*0f30*/  @!P2 BRA `(.L_x_17) ;  /* 0x000000000024a947 */ /* 0x000fea0003800000 */
[----:B------:R-:W-:Y:S01]  /*0f40*/  ISETP.NE.AND P1, PT, R2, RZ, PT ;  /* 0x000000ff0200720c */ /* 0x000fe20003f25270 */
[----:B------:R-:W-:Y:S02]  /*0f50*/  UP2UR UR4, UPR, URZ, 0x1 ;  /* 0x00000001ff047883 */ /* 0x000fe40008000000 */
[----:B------:R-:W-:Y:S01]  /*0f60*/  UPLOP3.LUT UP0, UPT, UPT, UPT, UPT, 0x80, 0x8 ;  /* 0x000000000008789c */ /* 0x000fe20003f0f070 */
[----:B-1----:R-:W-:-:S03]  /*0f70*/  UMOV UR7, URZ ;  /* 0x000000ff00077c82 */ /* 0x002fc60008000000 */
[----:B------:R-:W-:Y:S02]  /*0f80*/  UP2UR UR37, UPR, URZ, 0x1 ;  /* 0x00000001ff257883 */ /* 0x000fe40008000000 */
[----:B------:R-:W-:-:S04]  /*0f90*/  UISETP.NE.AND UP0, UPT, UR4, URZ, UPT ;  /* 0x000000ff0400728c */ /* 0x000fc8000bf05270 */
[----:B------:R-:W-:Y:S07]  /*0fa0*/  @P1 BRA `(.L_x_18) ;  /* 0x00000000001c1947 */ /* 0x000fee0003800000 */
[----:B------:R-:W-:Y:S01]  /*0fb0*/  UMOV UR7, 0x1 ;  /* 0x0000000100077882 */ /* 0x000fe20000000000 */
[----:B------:R-:W-:Y:S05]  /*0fc0*/  BRA `(.L_x_18) ;  /* 0x0000000000147947 */ /* 0x000fea0003800000 */
.L_x_17:
[----:B------:R-:W-:Y:S02]  /*0fd0*/  UP2UR UR4, UPR, URZ, 0x1 ;  /* 0x00000001ff047883 */ /* 0x000fe40008000000 */
[----:B------:R-:W-:Y:S01]  /*0fe0*/  UPLOP3.LUT UP0, UPT, UPT, UPT, UPT, 0x40, 0x4 ;  /* 0x000000000004789c */ /* 0x000fe20003f0e870 */
[----:B-1----:R-:W-:-:S03]  /*0ff0*/  UMOV UR7, 0x2 ;  /* 0x0000000200077882 */ /* 0x002fc60000000000 */
[----:B------:R-:W-:Y:S02]  /*1000*/  UP2UR UR37, UPR, URZ, 0x1 ;  /* 0x00000001ff257883 */ /* 0x000fe40008000000 */
[----:B------:R-:W-:Y:S02]  /*1010*/  UISETP.NE.AND UP0, UPT, UR4, URZ, UPT ;  /* 0x000000ff0400728c */ /* 0x000fe4000bf05270 */
.L_x_18:
[----:B------:R-:W1:Y:S02]  /*1020*/  SHFL.IDX PT, R0, R62, RZ, 0x1f ;  /* 0x00001fff3e007589 */ /* 0x000e6400000e0000 */
[----:B-1----:R-:W-:-:S13]  /*1030*/  ISETP.NE.AND P1, PT, R0, RZ, PT ;  /* 0x000000ff0000720c */ /* 0x002fda0003f25270 */
[----:B------:R-:W-:Y:S05]  /*1040*/  @P1 BRA `(.L_x_19) ;  /* 0x0000000000301947 */ /* 0x000fea0003800000 */
[----:B------:R-:W1:Y:S01]  /*1050*/  S2UR UR5, SR_CgaCtaId ;  /* 0x00000000000579c3 */ /* 0x000e620000008800 */
[----:B------:R-:W-:Y:S01]  /*1060*/  UMOV UR6, 0x400 ;  /* 0x0000040000067882 */ /* 0x000fe20000000000 */
[----:B------:R-:W-:Y:S01]  /*1070*/  UMOV UR4, 0x80 ;  /* 0x0000008000047882 */ /* 0x000fe20000000000 */
[----:B------:R-:W-:Y:S01]  /*1080*/  ELECT P1, URZ, PT ;  /* 0x0000000000ff782f */ /* 0x000fe20003820000 */
[----:B------:R-:W-:-:S04]  /*1090*/  UIADD3 UR8, UPT, UPT, -UR4, 0x100000, URZ ;  /* 0x0010000004087890 */ /* 0x000fc8000fffe1ff */
[----:B------:R-:W-:Y:S02]  /*10a0*/  USHF.L.U32 UR9, UR8, 0xb, URZ ;  /* 0x0000000b08097899 */ /* 0x000fe400080006ff */
[----:B------:R-:W-:Y:S02]  /*10b0*/  USHF.L.U32 UR8, UR8, 0x1, URZ ;  /* 0x0000000108087899 */ /* 0x000fe400080006ff */
[----:B-1----:R-:W-:Y:S01]  /*10c0*/  ULEA UR5, UR5, UR6, 0x18 ;  /* 0x0000000605057291 */ /* 0x002fe2000f8ec0ff */
[----:B------:R-:W1:Y:S11]  /*10d0*/  FENCE.VIEW.ASYNC.S ;  /* 0x00000000000073c6 */ /* 0x000e760000000000 */
[----:B-1----:R1:W2:Y:S01]  /*10e0*/  SYNCS.EXCH.64 URZ, [UR5+0xe070], UR8 ;  /* 0x00e0700805ff75b2 */ /* 0x0022a20008000100 */
[----:B------:R1:W1:Y:S01]  /*10f0*/  SYNCS.EXCH.64 URZ, [UR5+0xe078], UR8 ;  /* 0x00e0780805ff75b2 */ /* 0x0002620008000100 */
[----:B------:R-:W-:Y:S01]  /*1100*/  NOP ;  /* 0x0000000000007918 */ /* 0x000fe20000000000 */
.L_x_19:
[----:B------:R-:W-:Y:S01]  /*1110*/  NOP ;  /* 0x0000000000007918 */ /* 0x000fe20000000000 */
[----:B------:R-:W-:Y:S05]  /*1120*/  @!P2 BRA `(.L_x_20) ;  /* 0x000000000024a947 */ /* 0x000fea0003800000 */
[----:B------:R-:W-:Y:S01]  /*1130*/  ISETP.NE.AND P1, PT, R2, 0x1, PT ;  /* 0x000000010200780c */ /* 0x000fe20003f25270 */
[----:B------:R-:W-:Y:S02]  /*1140*/  UP2UR UR4, UPR, URZ, 0x1 ;  /* 0x00000001ff047883 */ /* 0x000fe40008000000 */
[----:B------:R-:W-:Y:S01]  /*1150*/  UPLOP3.LUT UP0, UPT, UPT, UPT, UPT, 0x80, 0x8 ;  /* 0x000000000008789c */ /* 0x000fe20003f0f070 */
[----:B------:R-:W-:-:S03]  /*1160*/  UMOV UR6, URZ ;  /* 0x000000ff00067c82 */ /* 0x000fc60008000000 */
[----:B------:R-:W-:Y:S02]  /*1170*/  UP2UR UR36, UPR, URZ, 0x1 ;  /* 0x00000001ff247883 */ /* 0x000fe40008000000 */
[----:B------:R-:W-:-:S04]  /*1180*/  UISETP.NE.AND UP0, UPT, UR4, URZ, UPT ;  /* 0x000000ff0400728c */ /* 0x000fc8000bf05270 */
[----:B------:R-:W-:Y:S07]  /*1190*/  @P1 BRA `(.L_x_21) ;  /* 0x00000000001c1947 */ /* 0x000fee0003800000 */
[----:B------:R-:W-:Y:S01]  /*11a0*/  UMOV UR6, 0x1 ;  /* 0x0000000100067882 */ /* 0x000fe20000000000 */
[----:B------:R-:W-:Y:S05]  /*11b0*/  BRA `(.L_x_21) ;  /* 0x0000000000147947 */ /* 0x000fea0003800000 */
.L_x_20:
[----:B------:R-:W-:Y:S02]  /*11c0*/  UP2UR UR4, UPR, URZ, 0x1 ;  /* 0x00000001ff047883 */ /* 0x000fe40008000000 */
[----:B------:R-:W-:Y:S01]  /*11d0*/  UPLOP3.LUT UP0, UPT, UPT, UPT, UPT, 0x40, 0x4 ;  /* 0x000000000004789c */ /* 0x000fe20003f0e870 */
[----:B------:R-:W-:-:S03]  /*11e0*/  UMOV UR6, 0x2 ;  /* 0x0000000200067882 */ /* 0x000fc60000000000 */
[----:B------:R-:W-:Y:S02]  /*11f0*/  UP2UR UR36, UPR, URZ, 0x1 ;  /* 0x00000001ff247883 */ /* 0x000fe40008000000 */
[----:B------:R-:W-:Y:S02]  /*1200*/  UISETP.NE.AND UP0, UPT, UR4, URZ, UPT ;  /* 0x000000ff0400728c */ /* 0x000fe4000bf05270 */
.L_x_21:
[----:B------:R-:W3:Y:S02]  /*1210*/  SHFL.IDX PT, R0, R62, RZ, 0x1f ;  /* 0x00001fff3e007589 */ /* 0x000ee400000e0000 */
[----:B---3--:R-:W-:-:S13]  /*1220*/  ISETP.NE.AND P1, PT, R0, RZ, PT ;  /* 0x000000ff0000720c */ /* 0x008fda0003f25270 */
[----:B------:R-:W-:Y:S05]  /*1230*/  @P1 BRA `(.L_x_22) ;  /* 0x0000000000301947 */ /* 0x000fea0003800000 */
[----:B-1----:R-:W1:Y:S01]  /*1240*/  S2UR UR5, SR_CgaCtaId ;  /* 0x00000000000579c3 */ /* 0x002e620000008800 */
        /* <DEDUP_REMOVED lines=9> */
[----:B------:R3:W1:Y:S02]  /*12e0*/  SYNCS.EXCH.64 URZ, [UR5+0xe088], UR8 ;  /* 0x00e0880805ff75b2 */ /* 0x0006640008000100 */
[----:B---3--:R-:W-:Y:S01]  /*12f0*/  NOP ;  /* 0x0000000000007918 */ /* 0x008fe20000000000 */
.L_x_22:
[----:B------:R-:W3:Y:S01]  /*1300*/  SHFL.IDX PT, R0, R62, RZ, 0x1f ;  /* 0x00001fff3e007589 */ /* 0x000ee200000e0000 */
[----:B------:R-:W-:Y:S01]  /*1310*/  NOP ;  /* 0x0000000000007918 */ /* 0x000fe20000000000 */
[----:B---3--:R-:W-:-:S13]  /*1320*/  ISETP.NE.AND P1, PT, R0, RZ, PT ;  /* 0x000000ff0000720c */ /* 0x008fda0003f25270 */
        /* <DEDUP_REMOVED lines=15> */
[----:B------:R3:W1:Y:S01]  /*1420*/  SYNCS.EXCH.64 URZ, [UR8+0xe0a0], UR4 ;  /* 0x00e0a00408ff75b2 */ /* 0x0006620008000100 */
[----:B------:R3:W1:Y:S01]  /*1430*/  SYNCS.EXCH.64 URZ, [UR8+0xe098], UR10 ;  /* 0x00e0980a08ff75b2 */ /* 0x0006620008000100 */
[----:B------:R3:W1:Y:S02]  /*1440*/  SYNCS.EXCH.64 URZ, [UR8+0xe0a8], UR4 ;  /* 0x00e0a80408ff75b2 */ /* 0x0006640008000100 */
[----:B---3--:R-:W-:Y:S01]  /*1450*/  NOP ;  /* 0x0000000000007918 */ /* 0x008fe20000000000 */
.L_x_23:
        /* <DEDUP_REMOVED lines=22> */
.L_x_24:
[----:B------:R-:W3:Y:S01]  /*15c0*/  SHFL.IDX PT, R0, R62, RZ, 0x1f ;  /* 0x00001fff3e007589 */ /* 0x000ee200000e0000 */
[----:B------:R-:W-:Y:S01]  /*15d0*/  NOP ;  /* 0x0000000000007918 */ /* 0x000fe20000000000 */
        /* <DEDUP_REMOVED lines=14> */
.L_x_25:
[----:B------:R-:W-:Y:S01]  /*16c0*/  ISETP.GT.AND P1, PT, R2, 0x3, PT ;  /* 0x000000030200780c */ /* 0x000fe20003f24270 */
[----:B------:R-:W-:Y:S01]  /*16d0*/  NOP ;  /* 0x0000000000007918 */ /* 0x000fe20000000000 */
[----:B------:R-:W-:Y:S01]  /*16e0*/  USEL UR56, URZ, 0x1, UP4 ;  /* 0x00000001ff387887 */ /* 0x000fe2000a000000 */
[----:B-12-45:R-:W-:Y:S10]  /*16f0*/  BAR.SYNC.DEFER_BLOCKING 0x0 ;  /* 0x0000000000007b1d */ /* 0x036ff40000010000 */
[----:B------:R-:W-:Y:S05]  /*1700*/  @P1 BRA `(.L_x_26) ;  /* 0x000000d800b41947 */ /* 0x000fea0003800000 */
[----:B------:R-:W-:Y:S01]  /*1710*/  ISETP.GE.U32.AND P0, PT, R2, 0x2, PT ;  /* 0x000000020200780c */ /* 0x000fe20003f06070 */
[----:B------:R-:W-:-:S04]  /*1720*/  USEL UR47, URZ, 0x2, !UP4 ;  /* 0x00000002ff2f7887 */ /* 0x000fc8000e000000 */
[----:B------:R-:W-:-:S08]  /*1730*/  USEL UR47, UR47, 0x1, !UP5 ;  /* 0x000000012f2f7887 */ /* 0x000fd0000e800000 */
[----:B------:R-:W-:Y:S05]  /*1740*/  @!P0 BRA `(.L_x_27) ;  /* 0x000000b000408947 */ /* 0x000fea0003800000 */
[----:B------:R-:W-:Y:S05]  /*1750*/  @!P2 BRA `(.L_x_28) ;  /* 0x00000020004ca947 */ /* 0x000fea0003800000 */
[----:B------:R-:W-:-:S08]  /*1760*/  NOP ;  /* 0x0000000000007918 */ /* 0x000fd00000000000 */
[----:B------:R-:W1:-:S00]  /*1770*/  USETMAXREG.DEALLOC.CTAPOOL 0x20 ;  /* 0x00000020000079c8 */ /* 0x000e4000080e0500 */
[----:B------:R-:W2:Y:S08]  /*1780*/  S2UR UR4, SR_CTAID.X ;  /* 0x00000000000479c3 */ /* 0x000eb00000002500 */
[----:B-1----:R-:W1:Y:S01]  /*1790*/  LDC R0, c[0x0][0x380] ;  /* 0x0000e000ff007b82 */ /* 0x002e620000000800 */
[----:B--2---:R-:W-:-:S06]  /*17a0*/  USHF.L.U32 UR4, UR4, 0x8, URZ ;  /* 0x0000000804047899 */ /* 0x004fcc00080006ff */
[----:B-1----:R-:W-:-:S13]  /*17b0*/  ISETP.LE.U32.AND P0, PT, R0, UR4, PT ;  /* 0x0000000400007c0c */ /* 0x002fda000bf03070 */
[----:B------:R-:W-:Y:S05]  /*17c0*/  @P0 EXIT ;  /* 0x000000000000094d */ /* 0x000fea0003800000 */
[----:B------:R-:W1:Y:S01]  /*17d0*/  S2UR UR4, SR_CgaCtaId ;  /* 0x00000000000479c3 */ /* 0x000e620000008800 */
[----:B------:R-:W-:Y:S01]  /*17e0*/  UMOV UR6, 0x40 ;  /* 0x0000004000067882 */ /* 0x000fe20000000000 */
[----:B------:R-:W-:Y:S01]  /*17f0*/  NOP ;  /* 0x0000000000007918 */ /* 0x000fe20000000000 */
[----:B------:R-:W-:Y:S01]  /*1800*/  UMOV UR5, 0x400 ;  /* 0x0000040000057882 */ /* 0x000fe20000000000 */
[----:B-1----:R-:W-:Y:S02]  /*1810*/  ULEA UR6, UR4, UR6, 0x18 ;  /* 0x0000000604067291 */ /* 0x002fe4000f8ec0ff */
[----:B------:R-:W-:-:S07]  /*1820*/  ULEA UR4, UR4, UR5, 0x18 ;  /* 0x0000000504047291 */ /* 0x000fce000f8ec0ff */
[----:B------:R-:W1:Y:S02]  /*1830*/  LDS.U8 R0, [UR6+0x1c] ;  /* 0x00001c06ff007984 */ /* 0x000e640008000000 */
[----:B-1----:R-:W-:-:S13]  /*1840*/  ISETP.NE.AND P0, PT, R0, RZ, PT ;  /* 0x000000ff0000720c */ /* 0x002fda0003f05270 */
[----:B------:R-:W-:Y:S05]  /*1850*/  @P0 BRA `(.L_x_29) ;  /* 0x0000000000580947 */ /* 0x000fea0003800000 */
[----:B------:R-:W-:-:S13]  /*1860*/  ELECT P0, URZ, PT ;  /* 0x0000000000ff782f */ /* 0x000fda0003800000 */
[----:B------:R-:W-:Y:S05]  /*1870*/  @!P0 BRA `(.L_x_30) ;  /* 0x0000000000608947 */ /* 0x000fea0003800000 */
[----:B------:R-:W-:-:S05]  /*1880*/  UMOV UR5, 0x10 ;  /* 0x0000001000057882 */ /* 0x000fca0000000000 */
[----:B------:R-:W-:Y:S04]  /*1890*/  DEPBAR.LE SB1, 0x36 ;  /* 0x00009d800000791a */ /* 0x000fe80000000000 */
[----:B------:R-:W1:Y:S02]  /*18a0*/  UTCATOMSWS.FIND_AND_SET.ALIGN UP0, UR5, UR5 ;  /* 0x00000005000575e3 */ /* 0x000e640008000800 */
[----:B-1----:R-:W-:Y:S01]  /*18b0*/  MOV R3, UR5 ;  /* 0x0000000500037c02 */ /* 0x002fe20008000f00 */
[----:B------:R-:W-:Y:S06]  /*18c0*/  BRA.U UP0, `(.L_x_31) ;  /* 0x0000000100187547 */ /* 0x000fec000b800000 */
.L_x_32:
[----:B------:R-:W-:Y:S05]  /*18d0*/  NANOSLEEP 0x64 ;  /* 0x000000640000795d */ /* 0x000fea0003800000 */
[----:B------:R-:W-:-:S05]  /*18e0*/  UMOV UR5, 0x10 ;  /* 0x0000001000057882 */ /* 0x000fca0000000000 */
[----:B------:R-:W-:Y:S04]  /*18f0*/  DEPBAR.LE SB1, 0x36 ;  /* 0x00009d800000791a */ /* 0x000fe80000000000 */
[----:B------:R-:W1:Y:S02]  /*1900*/  UTCATOMSWS.FIND_AND_SET.ALIGN UP0, UR5, UR5 ;  /* 0x00000005000575e3 */ /* 0x000e640008000800 */
[----:B-1----:R-:W-:Y:S01]  /*1910*/  MOV R3, UR5 ;  /* 0x0000000500037c02 */ /* 0x002fe20008000f00 */
[----:B------:R-:W-:Y:S05]  /*1920*/  BRA.U !UP0, `(.L_x_32) ;  /* 0xfffffffd08e87547 */ /* 0x000fea000b83ffff */
.L_x_31:
[----:B------:R-:W-:-:S05]  /*1930*/  IMAD.MOV.U32 R0, RZ, RZ, 0xffff ;  /* 0x0000ffffff007424 */ /* 0x000fca00078e00ff */
[----:B------:R-:W-:Y:S01]  /*1940*/  SHF.L.U32 R2, R0, R3, RZ ;  /* 0x0000000300027219 */ /* 0x000fe200000006ff */
[----:B------:R-:W-:-:S04]  /*1950*/  HFMA2 R0, -RZ, RZ, 0, 5.9604644775390625e-08 ;  /* 0x00000001ff007431 */ /* 0x000fc800000001ff */
[----:B------:R1:W-:Y:S01]  /*1960*/  ATOMS.OR RZ, [UR6+0x14], R2 ;  /* 0x00001402ffff798c */ /* 0x0003e2000b000006 */
[----:B------:R-:W-:Y:S01]  /*1970*/  SHF.L.U32 R0, R0, R3, RZ ;  /* 0x0000000300007219 */ /* 0x000fe200000006ff */
[----:B------:R-:W-:-:S04]  /*1980*/  IMAD.SHL.U32 R3, R3, 0x20, RZ ;  /* 0x0000002003037824 */ /* 0x000fc800078e00ff */
[----:B------:R1:W-:Y:S04]  /*1990*/  ATOMS.OR RZ, [UR6+0x18], R0 ;  /* 0x00001800ffff798c */ /* 0x0003e8000b000006 */
[----:B------:R1:W-:Y:S01]  /*19a0*/  STS [UR4+0xe0e0], R3 ;  /* 0x00e0e003ff007988 */ /* 0x0003e20008000804 */
[----:B------:R-:W-:Y:S05]  /*19b0*/  BRA `(.L_x_30) ;  /* 0x0000000000107947 */ /* 0x000fea0003800000 */
.L_x_29:
[----:B------:R-:W-:Y:S02]  /*19c0*/  MOV R0, 0xffffffff ;  /* 0xffffffff00007802 */ /* 0x000fe40000000f00 */
[----:B------:R-:W-:-:S03]  /*19d0*/  MOV R2, 0x1a00 ;  /* 0x00001a0000027802 */ /* 0x000fc60000000f00 */
[----:B------:R1:W-:Y:S04]  /*19e0*/  STS [UR4+0xe0e0], R0 ;  /* 0x00e0e000ff007988 */ /* 0x0003e80008000804 */
[----:B-1----:R-:W-:Y:S05]  /*19f0*/  CALL.REL.NOINC `($__internal_1_$__cuda_sm10x_tcgen05_guardrail_trap_phase_invalid_during_alloc) ;  /* 0x00000110008c7944 */ /* 0x002fea0003c00000 */
.L_x_30:
[----:B------:R-:W-:Y:S05]  /*1a00*/  WARPSYNC.ALL ;  /* 0x0000000000007948 */ /* 0x000fea0003800000 */
[----:B------:R-:W2:Y:S02]  /*1a10*/  LDCU UR9, c[0x0][0x384] ;  /* 0x00007080ff0977ac */ /* 0x000ea40008000800 */
[----:B--2---:R-:W-:Y:S01]  /*1a20*/  ISETP.NE.AND P0, PT, RZ, UR9, PT ;  /* 0x00000009ff007c0c */ /* 0x004fe2000bf05270 */
[----:B------:R-:W-:-:S12]  /*1a30*/  NOP ;  /* 0x0000000000007918 */ /* 0x000fd80000000000 */
[----:B------:R-:W-:Y:S05]  /*1a40*/  @!P0 EXIT ;  /* 0x000000000000894d */ /* 0x000fea0003800000 */
[----:B------:R-:W-:Y:S01]  /*1a50*/  UIADD3 UR5, UPT, UPT, UR4, 0x8000, URZ ;  /* 0x0000800004057890 */ /* 0x000fe2000fffe0ff */
[----:B------:R-:W-:Y:S01]  /*1a60*/  BSSY.RECONVERGENT B0, `(.L_x_33) ;  /* 0x000000b000007945 */ /* 0x000fe20003800200 */
[----:B------:R-:W-:Y:S02]  /*1a70*/  USHF.R.U32.HI UR20, URZ, 0x4, UR4 ;  /* 0x00000004ff147899 */ /* 0x000fe40008011604 */
[----:B------:R-:W-:Y:S02]  /*1a80*/  USHF.R.U32.HI UR5, URZ, 0x4, UR5 ;  /* 0x00000004ff057899 */ /* 0x000fe40008011605 */
[----:B------:R-:W-:Y:S02]  /*1a90*/  ULOP3.LUT UR20, UR20, 0x3fff, URZ, 0xc0, !UPT ;  /* 0x00003fff14147892 */ /* 0x000fe4000f8ec0ff */
[----:B------:R-:W-:Y:S02]  /*1aa0*/  ULOP3.LUT UR5, UR5, 0x3fff, URZ, 0xc0, !UPT ;  /* 0x00003fff05057892 */ /* 0x000fe4000f8ec0ff */
[----:B------:R-:W-:-:S02]  /*1ab0*/  ULOP3.LUT UR20, UR20, 0x10000, URZ, 0xfc, !UPT ;  /* 0x0001000014147892 */ /* 0x000fc4000f8efcff */
[----:B------:R-:W-:Y:S01]  /*1ac0*/  ULOP3.LUT UR6, UR5, 0x10000, URZ, 0xfc, !UPT ;  /* 0x0001000005067892 */ /* 0x000fe2000f8efcff */
[----:B------:R-:W-:Y:S01]  /*1ad0*/  UMOV UR21, 0x40004040 ;  /* 0x4000404000157882 */ /* 0x000fe20000000000 */
[----:B------:R-:W-:Y:S01]  /*1ae0*/  UMOV UR7, 0x40004040 ;  /* 0x4000404000077882 */ /* 0x000fe20000000000 */
[----:B------:R-:W-:Y:S06]  /*1af0*/  @!P4 BRA `(.L_x_34) ;  /* 0x000000000004c947 */ /* 0x000fec0003800000 */
[----:B------:R-:W-:Y:S05]  /*1b00*/  BPT.TRAP 0x1 ;  /* 0x000000040000795c */ /* 0x000fea0000300000 */
.L_x_34:
[----:B------:R-:W-:Y:S05]  /*1b10*/  BSYNC.RECONVERGENT B0 ;  /* 0x0000000000007941 */ /* 0x000fea0003800200 */
.L_x_33:
[----:B-1----:R-:W-:-:S04]  /*1b20*/  SHF.L.U32 R3, RZ, 0x1f, RZ ;  /* 0x0000001fff037819 */ /* 0x002fc800000006ff */
[----:B------:R-:W1:Y:S02]  /*1b30*/  SYNCS.PHASECHK.TRANS64.TRYWAIT P0, [UR4+0xe000], R3 ;  /* 0x00e00003ff0075a7 */ /* 0x000e640008001104 */
[----:B-1----:R-:W-:Y:S05]  /*1b40*/  @!P0 BRA `(.L_x_35) ;  /* 0x000000fc00548947 */ /* 0x002fea0003800000 */
.L_x_345:
[----:B------:R-:W-:Y:S05]  /*1b50*/  BRA.U !UP1, `(.L_x_36) ;  /* 0x0000000109047547 */ /* 0x000fea000b800000 */
[----:B------:R-:W-:Y:S05]  /*1b60*/  BPT.TRAP 0x1 ;  /* 0x000000040000795c */ /* 0x000fea0000300000 */
.L_x_36:
[----:B------:R-:W2:Y:S01]  /*1b70*/  SYNCS.PHASECHK.TRANS64.TRYWAIT P0, [UR4+0xe020], R3 ;  /* 0x00e02003ff0075a7 */ /* 0x000ea20008001104 */
[----:B------:R-:W-:Y:S01]  /*1b80*/  ULOP3.LUT UR48, UR48, 0x1, URZ, 0xc0, !UPT ;  /* 0x0000000130307892 */ /* 0x000fe2000f8ec0ff */
[----:B--2---:R-:W-:Y:S11]  /*1b90*/  @!P0 BRA `(.L_x_37) ;  /* 0x000000fc00588947 */ /* 0x004ff60003800000 */
.L_x_347:
[----:B------:R-:W-:-:S09]  /*1ba0*/  UISETP.NE.U32.AND UP0, UPT, UR48, 0x1, UPT ;  /* 0x000000013000788c */ /* 0x000fd2000bf05070 */
[----:B------:R-:W-:Y:S05]  /*1bb0*/  BRA.U !UP0, `(.L_x_38) ;  /* 0x0000000108047547 */ /* 0x000fea000b800000 */
[----:B------:R-:W-:Y:S05]  /*1bc0*/  BPT.TRAP 0x1 ;  /* 0x000000040000795c */ /* 0x000fea0000300000 */
.L_x_38:
[----:B------:R-:W-:-:S05]  /*1bd0*/  HFMA2 R2, -RZ, RZ, 0, 5.9604644775390625e-08 ;  /* 0x00000001ff027431 */ /* 0x000fca00000001ff */
[----:B------:R-:W-:-:S04]  /*1be0*/  SHF.L.U32 R2, R2, 0x1f, RZ ;  /* 0x0000001f02027819 */ /* 0x000fc800000006ff */
[----:B------:R-:W2:Y:S02]  /*1bf0*/  SYNCS.PHASECHK.TRANS64.TRYWAIT P0, [UR4+0xe058], R2 ;  /* 0x00e05802ff0075a7 */ /* 0x000ea40008001104 */
[----:B--2---:R-:W-:Y:S05]  /*1c00*/  @!P0 BRA `(.L_x_39) ;  /* 0x000000fc00548947 */ /* 0x004fea0003800000 */
.L_x_349:
[----:B-1----:R-:W-:Y:S01]  /*1c10*/  IMAD.MOV.U32 R0, RZ, RZ, RZ ;  /* 0x000000ffff007224 */ /* 0x002fe200078e00ff */
[----:B------:R-:W-:Y:S02]  /*1c20*/  UIADD3 UR26, UPT, UPT, UR6, 0x2, URZ ;  /* 0x00000002061a7890 */ /* 0x000fe4000fffe0ff */
[----:B------:R-:W-:Y:S02]  /*1c30*/  UIADD3 UR34, UPT, UPT, UR20, 0x2, URZ ;  /* 0x0000000214227890 */ /* 0x000fe4000fffe0ff */
[C---:B------:R-:W-:Y:S01]  /*1c40*/  R2UR UR12, R0.reuse ;  /* 0x00000000000c72ca */ /* 0x040fe200000e0000 */
[----:B------:R-:W-:Y:S01]  /*1c50*/  UIADD3 UR22, UPT, UPT, UR6, 0x4, URZ ;  /* 0x0000000406167890 */ /* 0x000fe2000fffe0ff */
[C---:B------:R-:W-:Y:S01]  /*1c60*/  R2UR UR11, R0.reuse ;  /* 0x00000000000b72ca */ /* 0x040fe200000e0000 */
[----:B------:R-:W-:Y:S01]  /*1c70*/  UIADD3 UR32, UPT, UPT, UR20, 0x4, URZ ;  /* 0x0000000414207890 */ /* 0x000fe2000fffe0ff */
[C---:B------:R-:W-:Y:S01]  /*1c80*/  R2UR UR10, R0.reuse ;  /* 0x00000000000a72ca */ /* 0x040fe200000e0000 */
[----:B------:R-:W-:Y:S01]  /*1c90*/  UIADD3 UR16, UPT, UPT, UR6, 0x6, URZ ;  /* 0x0000000606107890 */ /* 0x000fe2000fffe0ff */
[----:B------:R-:W-:Y:S01]  /*1ca0*/  R2UR UR8, R0 ;  /* 0x00000000000872ca */ /* 0x000fe200000e0000 */
[----:B------:R-:W-:Y:S01]  /*1cb0*/  UIADD3 UR30, UPT, UPT, UR20, 0x6, URZ ;  /* 0x00000006141e7890 */ /* 0x000fe2000fffe0ff */
[----:B------:R-:W-:Y:S01]  /*1cc0*/  UMOV UR28, 0x0 ;  /* 0x00000000001c7882 */ /* 0x000fe20000000000 */
        /* <DEDUP_REMOVED lines=9> */
[----:B------:R1:W-:Y:S01]  /*1d60*/  UTCHMMA gdesc[UR20], gdesc[UR6], tmem[UR12], tmem[UR28], idesc[UR29], !UPT ;  /* 0x00ff1c06140075ea */ /* 0x0003e2000f80000c */
[----:B------:R-:W-:Y:S01]  /*1d70*/  UMOV UR17, 0x40004040 ;  /* 0x4000404000117882 */ /* 0x000fe20000000000 */
[----:B------:R-:W-:Y:S01]  /*1d80*/  UMOV UR14, 0x0 ;  /* 0x00000000000e7882 */ /* 0x000fe20000000000 */
[----:B------:R-:W-:Y:S01]  /*1d90*/  UMOV UR15, 0x8100490 ;  /* 0x08100490000f7882 */ /* 0x000fe20000000000 */
[----:B------:R-:W-:Y:S01]  /*1da0*/  UMOV UR31, 0x40004040 ;  /* 0x40004040001f7882 */ /* 0x000fe20000000000 */
[----:B------:R1:W-:Y:S01]  /*1db0*/  UTCHMMA gdesc[UR34], gdesc[UR26], tmem[UR11], tmem[UR24], idesc[UR25], UPT ;  /* 0x00ff181a220075ea */ /* 0x0003e2000b80000b */
[----:B------:R1:W-:Y:S01]  /*1dc0*/  UTCHMMA gdesc[UR32], gdesc[UR22], tmem[UR10], tmem[UR18], idesc[UR19], UPT ;  /* 0x00ff1216200075ea */ /* 0x0003e2000b80000a */
[----:B------:R1:W-:Y:S01]  /*1dd0*/  UTCHMMA gdesc[UR30], gdesc[UR16], tmem[UR8], tmem[UR14], idesc[UR15], UPT ;  /* 0x00ff0e101e0075ea */ /* 0x0003e2000b800008 */
[----:B------:R-:W-:-:S09]  /*1de0*/  UISETP.NE.AND UP4, UPT, UR48, URZ, UPT ;  /* 0x000000ff3000728c */ /* 0x000fd2000bf85270 */
[----:B------:R-:W-:Y:S05]  /*1df0*/  BRA.U UP4, `(.L_x_40) ;  /* 0x0000000104047547 */ /* 0x000fea000b800000 */
[----:B-1----:R-:W-:Y:S05]  /*1e00*/  BPT.TRAP 0x1 ;  /* 0x000000040000795c */ /* 0x002fea0000300000 */
.L_x_40:
[----:B-1----:R-:W-:Y:S01]  /*1e10*/  UIADD3 UR8, UPT, UPT, UR4, 0xe050, URZ ;  /* 0x0000e05004087890 */ /* 0x002fe2000fffe0ff */
[----:B------:R-:W-:Y:S08]  /*1e20*/  BSSY.RECONVERGENT B0, `(.L_x_41) ;  /* 0x0000004000007945 */ /* 0x000ff00003800200 */
[----:B------:R1:W-:Y:S01]  /*1e30*/  UTCBAR [UR8], URZ ;  /* 0x000000ff080073e9 */ /* 0x0003e200080000ff */
[----:B------:R-:W-:Y:S05]  /*1e40*/  @!P4 BRA `(.L_x_42) ;  /* 0x000000000004c947 */ /* 0x000fea0003800000 */
[----:B-1----:R-:W-:Y:S05]  /*1e50*/  BPT.TRAP 0x1 ;  /* 0x000000040000795c */ /* 0x002fea0000300000 */
.L_x_42:
[----:B-1----:R-:W-:Y:S05]  /*1e60*/  BSYNC.RECONVERGENT B0 ;  /* 0x0000000000007941 */ /* 0x002fea0003800200 */
.L_x_41:
[----:B------:R-:W1:Y:S01]  /*1e70*/  SYNCS.PHASECHK.TRANS64.TRYWAIT P0, [UR4+0xe008], R3 ;  /* 0x00e00803ff0075a7 */ /* 0x000e620008001104 */
[----:B------:R-:W-:Y:S01]  /*1e80*/  ULOP3.LUT UR47, UR47, 0x1, URZ, 0xc0, !UPT ;  /* 0x000000012f2f7892 */ /* 0x000fe2000f8ec0ff */
[----:B-1----:R-:W-:Y:S11]  /*1e90*/  @!P0 BRA `(.L_x_43) ;  /* 0x000000f800c88947 */ /* 0x002ff60003800000 */
.L_x_351:
[----:B------:R-:W-:-:S09]  /*1ea0*/  UISETP.NE.U32.AND UP0, UPT, UR47, 0x1, UPT ;  /* 0x000000012f00788c */ /* 0x000fd2000bf05070 */
[----:B------:R-:W-:Y:S05]  /*1eb0*/  BRA.U !UP0, `(.L_x_44) ;  /* 0x0000000108047547 */ /* 0x000fea000b800000 */
[----:B------:R-:W-:Y:S05]  /*1ec0*/  BPT.TRAP 0x1 ;  /* 0x000000040000795c */ /* 0x000fea0000300000 */
.L_x_44:
[----:B------:R-:W3:Y:S02]  /*1ed0*/  SYNCS.PHASECHK.TRANS64.TRYWAIT P0, [UR4+0xe068], R2 ;  /* 0x00e06802ff0075a7 */ /* 0x000ee40008001104 */
[----:B---3--:R-:W-:Y:S05]  /*1ee0*/  @!P0 BRA `(.L_x_45) ;  /* 0x000000f800cc8947 */ /* 0x008fea0003800000 */
.L_x_353:
[----:B-1----:R-:W-:Y:S01]  /*1ef0*/  IMAD.MOV.U32 R0, RZ, RZ, 0x80 ;  /* 0x00000080ff007424 */ /* 0x002fe200078e00ff */
[----:B------:R-:W-:Y:S02]  /*1f00*/  UIADD3 UR36, UPT, UPT, UR20, 0x400, URZ ;  /* 0x0000040014247890 */ /* 0x000fe4000fffe0ff */
[----:B------:R-:W-:Y:S02]  /*1f10*/  UIADD3 UR34, UPT, UPT, UR20, 0x402, URZ ;  /* 0x0000040214227890 */ /* 0x000fe4000fffe0ff */
[C---:B------:R-:W-:Y:S01]  /*1f20*/  R2UR UR12, R0.reuse ;  /* 0x00000000000c72ca */ /* 0x040fe200000e0000 */
[----:B------:R-:W-:Y:S01]  /*1f30*/  UIADD3 UR32, UPT, UPT, UR20, 0x404, URZ ;  /* 0x0000040414207890 */ /* 0x000fe2000fffe0ff */
[C---:B------:R-:W-:Y:S01]  /*1f40*/  R2UR UR11, R0.reuse ;  /* 0x00000000000b72ca */ /* 0x040fe200000e0000 */
[----:B------:R-:W-:Y:S01]  /*1f50*/  UIADD3 UR30, UPT, UPT, UR20, 0x406, URZ ;  /* 0x00000406141e7890 */ /* 0x000fe2000fffe0ff */
[C---:B------:R-:W-:Y:S01]  /*1f60*/  R2UR UR10, R0.reuse ;  /* 0x00000000000a72ca */ /* 0x040fe200000e0000 */
[----:B------:R-:W-:Y:S01]  /*1f70*/  UMOV UR28, 0x0 ;  /* 0x00000000001c7882 */ /* 0x000fe20000000000 */
[----:B------:R-:W-:Y:S01]  /*1f80*/  R2UR UR8, R0 ;  /* 0x00000000000872ca */ /* 0x000fe200000e0000 */
        /* <DEDUP_REMOVED lines=21> */
.L_x_46:
[----:B-1----:R-:W-:-:S09]  /*20e0*/  UIADD3 UR8, UPT, UPT, UR4, 0xe060, URZ ;  /* 0x0000e06004087890 */ /* 0x002fd2000fffe0ff */
[----:B------:R1:W-:Y:S01]  /*20f0*/  UTCBAR [UR8], URZ ;  /* 0x000000ff080073e9 */ /* 0x0003e200080000ff */
[----:B------:R-:W-:Y:S05]  /*2100*/  BRA.U !UP1, `(.L_x_47) ;  /* 0x0000000109047547 */ /* 0x000fea000b800000 */
[----:B-1----:R-:W-:Y:S05]  /*2110*/  BPT.TRAP 0x1 ;  /* 0x000000040000795c */ /* 0x002fea0000300000 */
.L_x_47:
[----:B-1----:R-:W-:-:S09]  /*2120*/  UIADD3 UR8, UPT, UPT, UR4, 0xe038, URZ ;  /* 0x0000e03804087890 */ /* 0x002fd2000fffe0ff */
[----:B------:R1:W-:Y:S01]  /*2130*/  UTCBAR [UR8], URZ ;  /* 0x000000ff080073e9 */ /* 0x0003e200080000ff */
[----:B------:R-:W-:Y:S05]  /*2140*/  BRA.U !UP1, `(.L_x_48) ;  /* 0x0000000109047547 */ /* 0x000fea000b800000 */
[----:B-1----:R-:W-:Y:S05]  /*2150*/  BPT.TRAP 0x1 ;  /* 0x000000040000795c */ /* 0x002fea0000300000 */
.L_x_48:
[----:B------:R-:W3:Y:S02]  /*2160*/  SYNCS.PHASECHK.TRANS64.TRYWAIT P0, [UR4+0xe028], R3 ;  /* 0x00e02803ff0075a7 */ /* 0x000ee40008001104 */
[----:B---3--:R-:W-:Y:S05]  /*2170*/  @!P0 BRA `(.L_x_49) ;  /* 0x000000f800408947 */ /* 0x008fea0003800000 */
.L_x_355:
[----:B------:R-:W-:Y:S05]  /*2180*/  BRA.U UP5, `(.L_x_50) ;  /* 0x0000000105047547 */ /* 0x000fea000b800000 */
[----:B-1----:R-:W-:Y:S05]  /*2190*/  BPT.TRAP 0x1 ;  /* 0x000000040000795c */ /* 0x002fea0000300000 */
.L_x_50:
[----:B------:R-:W4:Y:S02]  /*21a0*/  SYNCS.PHASECHK.TRANS64.TRYWAIT P0, [UR4+0xe0a0], R2 ;  /* 0x00e0a002ff0075a7 */ /* 0x000f240008001104 */
[----:B----4-:R-:W-:Y:S05]  /*21b0*/  @!P0 BRA `(.L_x_51) ;  /* 0x000000f800488947 */ /* 0x010fea0003800000 */
.L_x_357:
[----:B------:R-:W-:Y:S05]  /*21c0*/  BRA.U UP4, `(.L_x_52) ;  /* 0x0000000104047547 */ /* 0x000fea000b800000 */
[----:B-1----:R-:W-:Y:S05]  /*21d0*/  BPT.TRAP 0x1 ;  /* 0x000000040000795c */ /* 0x002fea0000300000 */
.L_x_52:
[----:B------:R-:W4:Y:S02]  /*21e0*/  SYNCS.PHASECHK.TRANS64.TRYWAIT P0, [UR4+0xe058], R3 ;  /* 0x00e05803ff0075a7 */ /* 0x000f240008001104 */
[----:B----4-:R-:W-:Y:S05]  /*21f0*/  @!P0 BRA `(.L_x_53) ;  /* 0x000000f800508947 */ /* 0x010fea0003800000 */
.L_x_359:
[----:B---3--:R-:W-:Y:S01]  /*2200*/  IMAD.MOV.U32 R0, RZ, RZ, 0x20 ;  /* 0x00000020ff007424 */ /* 0x008fe200078e00ff */
[----:B------:R-:W-:Y:S02]  /*2210*/  UIADD3 UR34, UPT, UPT, UR5, 0x200, URZ ;  /* 0x0000020005227890 */ /* 0x000fe4000fffe0ff */
[----:B------:R-:W-:Y:S02]  /*2220*/  UIADD3 UR32, UPT, UPT, UR5, 0x280, URZ ;  /* 0x0000028005207890 */ /* 0x000fe4000fffe0ff */
[----:B------:R-:W-:Y:S01]  /*2230*/  R2UR UR15, R0 ;  /* 0x00000000000f72ca */ /* 0x000fe200000e0000 */
[----:B------:R-:W-:Y:S01]  /*2240*/  IMAD.MOV.U32 R0, RZ, RZ, 0x100 ;  /* 0x00000100ff007424 */ /* 0x000fe200078e00ff */
[----:B------:R-:W-:Y:S02]  /*2250*/  UIADD3 UR30, UPT, UPT, UR5, 0x300, URZ ;  /* 0x00000300051e7890 */ /* 0x000fe4000fffe0ff */
[----:B------:R-:W-:Y:S02]  /*2260*/  UIADD3 UR28, UPT, UPT, UR5, 0x380, URZ ;  /* 0x00000380051c7890 */ /* 0x000fe4000fffe0ff */
[----:B------:R-:W-:Y:S01]  /*2270*/  R2UR UR16, R0 ;  /* 0x00000000001072ca */ /* 0x000fe200000e0000 */
[----:B------:R-:W-:Y:S01]  /*2280*/  IMAD.MOV.U32 R0, RZ, RZ, 0x28 ;  /* 0x00000028ff007424 */ /* 0x000fe200078e00ff */
[----:B------:R-:W-:Y:S01]  /*2290*/  UMOV UR26, 0x0 ;  /* 0x00000000001a7882 */ /* 0x000fe20000000000 */
[----:B------:R-:W-:Y:S01]  /*22a0*/  UMOV UR27, 0x8110490 ;  /* 0x08110490001b7882 */ /* 0x000fe20000000000 */
[----:B------:R-:W-:Y:S01]  /*22b0*/  UMOV UR35, 0x40004040 ;  /* 0x4000404000237882 */ /* 0x000fe20000000000 */
[----:B------:R-:W-:Y:S01]  /*22c0*/  UMOV UR24, 0x0 ;  /* 0x0000000000187882 */ /* 0x000fe20000000000 */
        /* <DEDUP_REMOVED lines=9> */
[----:B------:R3:W-:Y:S01]  /*2360*/  UTCHMMA tmem[UR15], gdesc[UR34], tmem[UR16], tmem[UR26], idesc[UR27], !UPT ;  /* 0x00ff1a220f0079ea */ /* 0x0007e2000f800010 */
[----:B------:R-:W-:Y:S01]  /*2370*/  UMOV UR18, 0x0 ;  /* 0x0000000000127882 */ /* 0x000fe20000000000 */
[----:B------:R-:W-:Y:S01]  /*2380*/  UMOV UR19, 0x8110490 ;  /* 0x0811049000137882 */ /* 0x000fe20000000000 */
[----:B------:R-:W-:Y:S01]  /*2390*/  R2UR UR11, R0 ;  /* 0x00000000000b72ca */ /* 0x000fe200000e0000 */
[----:B------:R-:W-:Y:S01]  /*23a0*/  IMAD.MOV.U32 R0, RZ, RZ, 0x100 ;  /* 0x00000100ff007424 */ /* 0x000fe200078e00ff */
[----:B------:R-:W-:-:S04]  /*23b0*/  UMOV UR29, 0x40004040 ;  /* 0x40004040001d7882 */ /* 0x000fc80000000000 */
[----:B------:R-:W-:Y:S01]  /*23c0*/  R2UR UR12, R0 ;  /* 0x00000000000c72ca */ /* 0x000fe200000e0000 */
[----:B------:R-:W-:Y:S01]  /*23d0*/  IMAD.MOV.U32 R0, RZ, RZ, 0x38 ;  /* 0x00000038ff007424 */ /* 0x000fe200078e00ff */
[----:B------:R3:W-:Y:S04]  /*23e0*/  UTCHMMA tmem[UR13], gdesc[UR32], tmem[UR14], tmem[UR24], idesc[UR25], UPT ;  /* 0x00ff18200d0079ea */ /* 0x0007e8000b80000e */
[----:B-1----:R-:W-:Y:S01]  /*23f0*/  R2UR UR8, R0 ;  /* 0x00000000000872ca */ /* 0x002fe200000e0000 */
[----:B------:R-:W-:-:S05]  /*2400*/  IMAD.MOV.U32 R0, RZ, RZ, 0x100 ;  /* 0x00000100ff007424 */ /* 0x000fca00078e00ff */
[----:B------:R-:W-:Y:S01]  /*2410*/  R2UR UR10, R0 ;  /* 0x00000000000a72ca */ /* 0x000fe200000e0000 */
[----:B------:R3:W-:-:S12]  /*2420*/  UTCHMMA tmem[UR11], gdesc[UR30], tmem[UR12], tmem[UR22], idesc[UR23], UPT ;  /* 0x00ff161e0b0079ea */ /* 0x0007d8000b80000c */
[----:B------:R3:W-:Y:S01]  /*2430*/  UTCHMMA tmem[UR8], gdesc[UR28], tmem[UR10], tmem[UR18], idesc[UR19], UPT ;  /* 0x00ff121c080079ea */ /* 0x0007e2000b80000a */
[----:B------:R-:W-:Y:S05]  /*2440*/  BRA.U UP5, `(.L_x_54) ;  /* 0x0000000105047547 */ /* 0x000fea000b800000 */
[----:B---3--:R-:W-:Y:S05]  /*2450*/  BPT.TRAP 0x1 ;  /* 0x000000040000795c */ /* 0x008fea0000300000 */
.L_x_54:
[----:B---3--:R-:W-:Y:S01]  /*2460*/  UIADD3 UR10, UPT, UPT, UR4, 0xe090, URZ ;  /* 0x0000e090040a7890 */ /* 0x008fe2000fffe0ff */
[----:B------:R-:W-:Y:S01]  /*2470*/  HFMA2 R6, -RZ, RZ, 0, 5.9604644775390625e-08 ;  /* 0x00000001ff067431 */ /* 0x000fe200000001ff */
[----:B------:R-:W-:Y:S01]  /*2480*/  UISETP.GE.AND UP0, UPT, UR9, 0x41, UPT ;  /* 0x000000410900788c */ /* 0x000fe2000bf06270 */
[----:B--2---:R-:W-:Y:S01]  /*2490*/  MOV R5, RZ ;  /* 0x000000ff00057202 */ /* 0x004fe20000000f00 */
[----:B------:R-:W-:Y:S01]  /*24a0*/  UMOV UR19, URZ ;  /* 0x000000ff00137c82 */ /* 0x000fe20008000000 */
[----:B------:R-:W-:Y:S01]  /*24b0*/  UMOV UR8, 0x200 ;  /* 0x0000020000087882 */ /* 0x000fe20000000000 */
[----:B------:R-:W-:-:S03]  /*24c0*/  UMOV UR18, 0x1 ;  /* 0x0000000100127882 */ /* 0x000fc60000000000 */
[----:B------:R1:W-:Y:S02]  /*24d0*/  UTCBAR [UR10], URZ ;  /* 0x000000ff0a0073e9 */ /* 0x0003e400080000ff */
[----:B------:R-:W-:Y:S05]  /*24e0*/  BRA.U !UP0, `(.L_x_55) ;  /* 0x0000000d08a87547 */ /* 0x000fea000b800000 */
[----:B------:R-:W-:Y:S01]  /*24f0*/  UIADD3 UR9, UPT, UPT, UR9, 0x3f, URZ ;  /* 0x0000003f09097890 */ /* 0x000fe2000fffe0ff */
[----:B------:R-:W-:Y:S01]  /*2500*/  CS2R R4, SRZ ;  /* 0x0000000000047805 */ /* 0x000fe2000001ff00 */
[----:B------:R-:W-:Y:S01]  /*2510*/  IMAD.MOV.U32 R6, RZ, RZ, 0x1 ;  /* 0x00000001ff067424 */ /* 0x000fe200078e00ff */
[----:B------:R-:W-:Y:S01]  /*2520*/  MOV R2, RZ ;  /* 0x000000ff00027202 */ /* 0x000fe20000000f00 */
[----:B------:R-:W-:Y:S01]  /*2530*/  USHF.R.S32.HI UR17, URZ, 0x1f, UR9 ;  /* 0x0000001fff117899 */ /* 0x000fe20008011409 */
[----:B------:R-:W-:Y:S01]  /*2540*/  UMOV UR36, 0x2 ;  /* 0x0000000200247882 */ /* 0x000fe20000000000 */
[----:B------:R-:W-:Y:S02]  /*2550*/  UMOV UR18, 0x1 ;  /* 0x0000000100127882 */ /* 0x000fe40000000000 */
[----:B------:R-:W-:Y:S01]  /*2560*/  ULEA.HI UR17, UR17, UR9, URZ, 0x6 ;  /* 0x0000000911117291 */ /* 0x000fe2000f8f30ff */
[----:B------:R-:W-:Y:S01]  /*2570*/  UMOV UR19, URZ ;  /* 0x000000ff00137c82 */ /* 0x000fe20008000000 */
[----:B------:R-:W-:-:S02]  /*2580*/  UMOV UR22, 0x1 ;  /* 0x0000000100167882 */ /* 0x000fc40000000000 */
[----:B------:R-:W-:-:S12]  /*2590*/  USHF.R.S32.HI UR17, URZ, 0x6, UR17 ;  /* 0x00000006ff117899 */ /* 0x000fd80008011411 */
.L_x_74:
[----:B--2---:R-:W-:Y:S05]  /*25a0*/  BRA.U !UP1, `(.L_x_56) ;  /* 0x0000000109047547 */ /* 0x004fea000b800000 */
[----:B-1----:R-:W-:Y:S05]  /*25b0*/  BPT.TRAP 0x1 ;  /* 0x000000040000795c */ /* 0x002fea0000300000 */
.L_x_56:
[----:B------:R-:W-:Y:S01]  /*25c0*/  ULEA UR8, UR36, UR4, 0x3 ;  /* 0x0000000424087291 */ /* 0x000fe2000f8e18ff */
[----:B------:R-:W-:Y:S08]  /*25d0*/  SHF.L.U32 R3, R2, 0x1f, RZ ;  /* 0x0000001f02037819 */ /* 0x000ff000000006ff */
[----:B------:R-:W2:Y:S02]  /*25e0*/  SYNCS.PHASECHK.TRANS64.TRYWAIT P0, [UR8+0xe020], R3 ;  /* 0x00e02003ff0075a7 */ /* 0x000ea40008001108 */
[----:B--2---:R-:W-:Y:S05]  /*25f0*/  @!P0 BRA `(.L_x_57) ;  /* 0x000000f400688947 */ /* 0x004fea0003800000 */
.L_x_361:
[----:B------:R-:W-:Y:S01]  /*2600*/  UIADD3 UR16, UPT, UPT, UR36, 0x1, URZ ;  /* 0x0000000124107890 */ /* 0x000fe2000fffe0ff */
[----:B--2---:R-:W-:Y:S01]  /*2610*/  IMAD.MOV.U32 R0, RZ, RZ, RZ ;  /* 0x000000ffff007224 */ /* 0x004fe200078e00ff */
[----:B------:R-:W-:Y:S02]  /*2620*/  ULEA UR36, UR36, UR6, 0x9 ;  /* 0x0000000624247291 */ /* 0x000fe4000f8e48ff */
[----:B------:R-:W-:Y:S02]  /*2630*/  UIADD3 UR40, UPT, UPT, UR20, 0x2, URZ ;  /* 0x0000000214287890 */ /* 0x000fe4000fffe0ff */
[----:B------:R-:W-:Y:S01]  /*2640*/  UIADD3 UR34, UPT, UPT, UR36, 0x2, URZ ;  /* 0x0000000224227890 */ /* 0x000fe2000fffe0ff */
[C---:B------:R-:W-:Y:S01]  /*2650*/  R2UR UR11, R0.reuse ;  /* 0x00000000000b72ca */ /* 0x040fe200000e0000 */
[----:B------:R-:W-:Y:S01]  /*2660*/  UIADD3 UR32, UPT, UPT, UR36, 0x4, URZ ;  /* 0x0000000424207890 */ /* 0x000fe2000fffe0ff */
[C---:B-1----:R-:W-:Y:S01]  /*2670*/  R2UR UR10, R0.reuse ;  /* 0x00000000000a72ca */ /* 0x042fe200000e0000 */
[----:B------:R-:W-:Y:S01]  /*2680*/  UIADD3 UR28, UPT, UPT, UR20, 0x4, URZ ;  /* 0x00000004141c7890 */ /* 0x000fe2000fffe0ff */
[C---:B------:R-:W-:Y:S01]  /*2690*/  R2UR UR9, R0.reuse ;  /* 0x00000000000972ca */ /* 0x040fe200000e0000 */
[----:B------:R-:W-:Y:S01]  /*26a0*/  UIADD3 UR30, UPT, UPT, UR36, 0x6, URZ ;  /* 0x00000006241e7890 */ /* 0x000fe2000fffe0ff */
[----:B------:R-:W-:Y:S01]  /*26b0*/  R2UR UR8, R0 ;  /* 0x00000000000872ca */ /* 0x000fe200000e0000 */
[----:B------:R-:W-:Y:S02]  /*26c0*/  UIADD3 UR24, UPT, UPT, UR20, 0x6, URZ ;  /* 0x0000000614187890 */ /* 0x000fe4000fffe0ff */
[----:B------:R-:W-:Y:S02]  /*26d0*/  UISETP.NE.AND UP4, UPT, UR48, URZ, UPT ;  /* 0x000000ff3000728c */ /* 0x000fe4000bf85270 */
[----:B------:R-:W-:Y:S01]  /*26e0*/  UISETP.NE.AND UP0, UPT, UR16, 0x3, UPT ;  /* 0x000000031000788c */ /* 0x000fe2000bf05270 */
[----:B------:R-:W-:Y:S01]  /*26f0*/  UMOV UR37, 0x40004040 ;  /* 0x4000404000257882 */ /* 0x000fe20000000000 */
[----:B------:R-:W-:Y:S02]  /*2700*/  UMOV UR42, 0x0 ;  /* 0x00000000002a7882 */ /* 0x000fe40000000000 */
[----:B------:R-:W-:Y:S02]  /*2710*/  USEL UR12, URZ, 0x1, UP0 ;  /* 0x00000001ff0c7887 */ /* 0x000fe40008000000 */
[----:B------:R-:W-:Y:S01]  /*2720*/  USEL UR16, UR16, URZ, UP0 ;  /* 0x000000ff10107287 */ /* 0x000fe20008000000 */
        /* <DEDUP_REMOVED lines=8> */
[----:B------:R-:W-:Y:S01]  /*27b0*/  UMOV UR29, 0x40004040 ;  /* 0x40004040001d7882 */ /* 0x000fe20000000000 */
[----:B------:R-:W-:Y:S01]  /*27c0*/  UMOV UR26, 0x0 ;  /* 0x00000000001a7882 */ /* 0x000fe20000000000 */
[----:B------:R-:W-:Y:S01]  /*27d0*/  UMOV UR27, 0x8100490 ;  /* 0x08100490001b7882 */ /* 0x000fe20000000000 */
[----:B------:R-:W-:Y:S01]  /*27e0*/  UMOV UR31, 0x40004040 ;  /* 0x40004040001f7882 */ /* 0x000fe20000000000 */
[----:B------:R1:W-:Y:S01]  /*27f0*/  UTCHMMA gdesc[UR28], gdesc[UR32], tmem[UR9], tmem[UR26], idesc[UR27], UPT ;  /* 0x00ff1a201c0075ea */ /* 0x0003e2000b800009 */
[----:B------:R-:W-:Y:S01]  /*2800*/  UMOV UR25, 0x40004040 ;  /* 0x4000404000197882 */ /* 0x000fe20000000000 */
[----:B------:R-:W-:Y:S01]  /*2810*/  UMOV UR14, 0x0 ;  /* 0x00000000000e7882 */ /* 0x000fe20000000000 */
[----:B------:R-:W-:Y:S01]  /*2820*/  LOP3.LUT R2, R2, UR12, RZ, 0x3c, !PT ;  /* 0x0000000c02027c12 */ /* 0x000fe2000f8e3cff */
[----:B------:R-:W-:Y:S02]  /*2830*/  UMOV UR15, 0x8100490 ;  /* 0x08100490000f7882 */ /* 0x000fe40000000000 */
[----:B------:R1:W-:Y:S01]  /*2840*/  UTCHMMA gdesc[UR24], gdesc[UR30], tmem[UR8], tmem[UR14], idesc[UR15], UPT ;  /* 0x00ff0e1e180075ea */ /* 0x0003e2000b800008 */
[----:B------:R-:W-:Y:S05]  /*2850*/  BRA.U UP4, `(.L_x_58) ;  /* 0x0000000104047547 */ /* 0x000fea000b800000 */
[----:B-1----:R-:W-:Y:S05]  /*2860*/  BPT.TRAP 0x1 ;  /* 0x000000040000795c */ /* 0x002fea0000300000 */
.L_x_58:
[----:B------:R-:W-:Y:S01]  /*2870*/  LOP3.LUT R4, R4, 0x1, RZ, 0x3c, !PT ;  /* 0x0000000104047812 */ /* 0x000fe200078e3cff */
[----:B-1----:R-:W-:Y:S09]  /*2880*/  UIADD3 UR8, UPT, UPT, UR4, 0xe050, URZ ;  /* 0x0000e05004087890 */ /* 0x002ff2000fffe0ff */
[----:B------:R1:W-:Y:S01]  /*2890*/  UTCBAR [UR8], URZ ;  /* 0x000000ff080073e9 */ /* 0x0003e200080000ff */
[----:B------:R-:W-:Y:S05]  /*28a0*/  BRA.U UP5, `(.L_x_59) ;  /* 0x0000000105047547 */ /* 0x000fea000b800000 */
[----:B-1----:R-:W-:Y:S05]  /*28b0*/  BPT.TRAP 0x1 ;  /* 0x000000040000795c */ /* 0x002fea0000300000 */
.L_x_59:
[----:B------:R-:W-:Y:S01]  /*28c0*/  SHF.L.U32 R3, R6, 0x1f, RZ ;  /* 0x0000001f06037819 */ /* 0x000fe200000006ff */
[----:B------:R-:W-:Y:S03]  /*28d0*/  UISETP.NE.AND UP3, UPT, UR47, URZ, UPT ;  /* 0x000000ff2f00728c */ /* 0x000fe6000bf65270 */
[----:B------:R-:W2:Y:S02]  /*28e0*/  SYNCS.PHASECHK.TRANS64.TRYWAIT P0, [UR4+0xe0a8], R3 ;  /* 0x00e0a803ff0075a7 */ /* 0x000ea40008001104 */
[----:B--2---:R-:W-:Y:S06]  /*28f0*/  @!P0 BRA `(.L_x_60) ;  /* 0x000000f000c08947 */ /* 0x004fec0003800000 */
.L_x_363:
[----:B------:R-:W-:Y:S05]  /*2900*/  BRA.U UP3, `(.L_x_61) ;  /* 0x0000000103047547 */ /* 0x000fea000b800000 */
[----:B-1----:R-:W-:Y:S05]  /*2910*/  BPT.TRAP 0x1 ;  /* 0x000000040000795c */ /* 0x002fea0000300000 */
.L_x_61:
[----:B--2---:R-:W-:Y:S04]  /*2920*/  SHF.L.U32 R3, R5, 0x1f, RZ ;  /* 0x0000001f05037819 */ /* 0x004fe800000006ff */
[----:B------:R-:W2:Y:S02]  /*2930*/  SYNCS.PHASECHK.TRANS64.TRYWAIT P0, [UR4+0xe068], R3 ;  /* 0x00e06803ff0075a7 */ /* 0x000ea40008001104 */
[----:B--2---:R-:W-:Y:S05]  /*2940*/  @!P0 BRA `(.L_x_62) ;  /* 0x000000f000c48947 */ /* 0x004fea0003800000 */
.L_x_365:
[----:B------:R-:W-:Y:S01]  /*2950*/  ULEA UR28, UR22, UR5, 0x9 ;  /* 0x00000005161c7291 */ /* 0x000fe2000f8e48ff */
[----:B--2---:R-:W-:Y:S01]  /*2960*/  IMAD.MOV.U32 R0, RZ, RZ, 0xa0 ;  /* 0x000000a0ff007424 */ /* 0x004fe200078e00ff */
[----:B------:R-:W-:Y:S02]  /*2970*/  UISETP.NE.U32.AND UP0, UPT, UR19, URZ, UPT ;  /* 0x000000ff1300728c */ /* 0x000fe4000bf05070 */
[----:B------:R-:W-:Y:S02]  /*2980*/  UIADD3 UR26, UPT, UPT, UR28, 0x80, URZ ;  /* 0x000000801c1a7890 */ /* 0x000fe4000fffe0ff */
[----:B------:R-:W-:Y:S01]  /*2990*/  UIADD3 UR24, UPT, UPT, UR28, 0x100, URZ ;  /* 0x000001001c187890 */ /* 0x000fe2000fffe0ff */
[----:B------:R-:W-:Y:S01]  /*29a0*/  R2UR UR14, R0 ;  /* 0x00000000000e72ca */ /* 0x000fe200000e0000 */
[----:B------:R-:W-:Y:S01]  /*29b0*/  UIADD3 UR22, UPT, UPT, UR28, 0x180, URZ ;  /* 0x000001801c167890 */ /* 0x000fe2000fffe0ff */
        /* <DEDUP_REMOVED lines=19> */
[----:B------:R2:W-:Y:S04]  /*2af0*/  UTCHMMA tmem[UR14], gdesc[UR28], tmem[UR15], tmem[UR44], idesc[UR45], UP0 ;  /* 0x00ff2c1c0e0079ea */ /* 0x0005e8000800000f */
[----:B------:R-:W-:Y:S01]  /*2b00*/  R2UR UR10, R0 ;  /* 0x00000000000a72ca */ /* 0x000fe200000e0000 */
[----:B------:R-:W-:Y:S05]  /*2b10*/  IMAD.MOV.U32 R0, RZ, RZ, 0x180 ;  /* 0x00000180ff007424 */ /* 0x000fea00078e00ff */
[----:B------:R-:W-:Y:S01]  /*2b20*/  R2UR UR11, R0 ;  /* 0x00000000000b72ca */ /* 0x000fe200000e0000 */
[----:B------:R-:W-:Y:S01]  /*2b30*/  IMAD.MOV.U32 R0, RZ, RZ, 0xb8 ;  /* 0x000000b8ff007424 */ /* 0x000fe200078e00ff */
[----:B------:R2:W-:Y:S04]  /*2b40*/  UTCHMMA tmem[UR12], gdesc[UR26], tmem[UR13], tmem[UR42], idesc[UR43], UPT ;  /* 0x00ff2a1a0c0079ea */ /* 0x0005e8000b80000d */
[----:B-1----:R-:W-:Y:S01]  /*2b50*/  R2UR UR8, R0 ;  /* 0x00000000000872ca */ /* 0x002fe200000e0000 */
[----:B------:R-:W-:Y:S05]  /*2b60*/  IMAD.MOV.U32 R0, RZ, RZ, 0x180 ;  /* 0x00000180ff007424 */ /* 0x000fea00078e00ff */
[----:B------:R-:W-:Y:S01]  /*2b70*/  R2UR UR9, R0 ;  /* 0x00000000000972ca */ /* 0x000fe200000e0000 */
[----:B------:R2:W-:Y:S11]  /*2b80*/  UTCHMMA tmem[UR10], gdesc[UR24], tmem[UR11], tmem[UR40], idesc[UR41], UPT ;  /* 0x00ff28180a0079ea */ /* 0x0005f6000b80000b */
[----:B------:R-:W-:Y:S01]  /*2b90*/  @!UPT UIADD3 URZ, UPT, UPT, URZ, URZ, URZ ;  /* 0x000000fffffff290 */ /* 0x000fe2000fffe0ff */
[----:B------:R2:W-:Y:S01]  /*2ba0*/  UTCHMMA tmem[UR8], gdesc[UR22], tmem[UR9], tmem[UR38], idesc[UR39], UPT ;  /* 0x00ff2616080079ea */ /* 0x0005e2000b800009 */
[----:B------:R-:W-:Y:S05]  /*2bb0*/  BRA.U UP5, `(.L_x_63) ;  /* 0x0000000105047547 */ /* 0x000fea000b800000 */
[----:B--2---:R-:W-:Y:S05]  /*2bc0*/  BPT.TRAP 0x1 ;  /* 0x000000040000795c */ /* 0x004fea0000300000 */
.L_x_63:
[----:B------:R-:W-:Y:S01]  /*2bd0*/  LOP3.LUT R6, R6, 0x1, RZ, 0x3c, !PT ;  /* 0x0000000106067812 */ /* 0x000fe200078e3cff */
[----:B--2---:R-:W-:Y:S09]  /*2be0*/  UIADD3 UR8, UPT, UPT, UR4, 0xe098, URZ ;  /* 0x0000e09804087890 */ /* 0x004ff2000fffe0ff */
[----:B------:R1:W-:Y:S01]  /*2bf0*/  UTCBAR [UR8], URZ ;  /* 0x000000ff080073e9 */ /* 0x0003e200080000ff */
[----:B------:R-:W-:Y:S05]  /*2c00*/  BRA.U !UP1, `(.L_x_64) ;  /* 0x0000000109047547 */ /* 0x000fea000b800000 */
[----:B-1----:R-:W-:Y:S05]  /*2c10*/  BPT.TRAP 0x1 ;  /* 0x000000040000795c */ /* 0x002fea0000300000 */
.L_x_64:
[----:B------:R-:W-:Y:S01]  /*2c20*/  ULEA UR12, UR18, UR4, 0x3 ;  /* 0x00000004120c7291 */ /* 0x000fe2000f8e18ff */
[----:B------:R-:W-:Y:S01]  /*2c30*/  IMAD.MOV.U32 R0, RZ, RZ, 0x80 ;  /* 0x00000080ff007424 */ /* 0x000fe200078e00ff */
[----:B------:R-:W-:Y:S02]  /*2c40*/  UIADD3 UR26, UPT, UPT, UR20, 0x400, URZ ;  /* 0x00000400141a7890 */ /* 0x000fe4000fffe0ff */
[----:B------:R-:W-:Y:S02]  /*2c50*/  UIADD3 UR12, UPT, UPT, UR12, 0xe038, URZ ;  /* 0x0000e0380c0c7890 */ /* 0x000fe4000fffe0ff */
[----:B------:R-:W-:Y:S01]  /*2c60*/  UIADD3 UR24, UPT, UPT, UR20, 0x402, URZ ;  /* 0x0000040214187890 */ /* 0x000fe2000fffe0ff */
[C---:B------:R-:W-:Y:S01]  /*2c70*/  R2UR UR11, R0.reuse ;  /* 0x00000000000b72ca */ /* 0x040fe200000e0000 */
[----:B------:R-:W-:Y:S01]  /*2c80*/  UIADD3 UR22, UPT, UPT, UR20, 0x404, URZ ;  /* 0x0000040414167890 */ /* 0x000fe2000fffe0ff */
[C---:B------:R-:W-:Y:S01]  /*2c90*/  R2UR UR10, R0.reuse ;  /* 0x00000000000a72ca */ /* 0x040fe200000e0000 */
[----:B------:R-:W-:Y:S01]  /*2ca0*/  UIADD3 UR14, UPT, UPT, UR20, 0x406, URZ ;  /* 0x00000406140e7890 */ /* 0x000fe2000fffe0ff */
[C---:B------:R-:W-:Y:S01]  /*2cb0*/  R2UR UR9, R0.reuse ;  /* 0x00000000000972ca */ /* 0x040fe200000e0000 */
[----:B------:R-:W-:Y:S01]  /*2cc0*/  UIADD3 UR18, UPT, UPT, UR18, 0x1, URZ ;  /* 0x0000000112127890 */ /* 0x000fe2000fffe0ff */
[----:B-1----:R-:W-:Y:S01]  /*2cd0*/  R2UR UR8, R0 ;  /* 0x00000000000872ca */ /* 0x002fe200000e0000 */
[----:B------:R1:W-:Y:S01]  /*2ce0*/  UTCBAR [UR12], URZ ;  /* 0x000000ff0c0073e9 */ /* 0x0003e200080000ff */
[----:B------:R-:W-:Y:S01]  /*2cf0*/  UMOV UR37, 0x40004040 ;  /* 0x4000404000257882 */ /* 0x000fe20000000000 */
[----:B------:R-:W-:Y:S01]  /*2d00*/  UISETP.NE.AND UP0, UPT, UR18, 0x3, UPT ;  /* 0x000000031200788c */ /* 0x000fe2000bf05270 */
[----:B------:R-:W-:Y:S01]  /*2d10*/  UMOV UR27, 0x40004040 ;  /* 0x40004040001b7882 */ /* 0x000fe20000000000 */
[----:B------:R-:W-:Y:S02]  /*2d20*/  UMOV UR28, 0x0 ;  /* 0x00000000001c7882 */ /* 0x000fe40000000000 */
[----:B------:R-:W-:Y:S01]  /*2d30*/  USEL UR18, UR18, URZ, UP0 ;  /* 0x000000ff12127287 */ /* 0x000fe20008000000 */
[----:B------:R-:W-:Y:S01]  /*2d40*/  UMOV UR29, 0x8100490 ;  /* 0x08100490001d7882 */ /* 0x000fe20000000000 */
[----:B------:R-:W-:Y:S01]  /*2d50*/  UMOV UR38, UR34 ;  /* 0x0000002200267c82 */ /* 0x000fe20008000000 */
[----:B------:R1:W-:Y:S01]  /*2d60*/  UTCHMMA gdesc[UR26], gdesc[UR36], tmem[UR11], tmem[UR28], idesc[UR29], !UPT ;  /* 0x00ff1c241a0075ea */ /* 0x0003e2000f80000b */
[----:B------:R-:W-:Y:S01]  /*2d70*/  UMOV UR39, 0x40004040 ;  /* 0x4000404000277882 */ /* 0x000fe20000000000 */
[----:B------:R-:W-:Y:S01]  /*2d80*/  UMOV UR25, 0x40004040 ;  /* 0x4000404000197882 */ /* 0x000fe20000000000 */
[----:B------:R-:W-:Y:S01]  /*2d90*/  UMOV UR34, 0x0 ;  /* 0x0000000000227882 */ /* 0x000fe20000000000 */
[----:B------:R-:W-:Y:S01]  /*2da0*/  UMOV UR35, 0x8100490 ;  /* 0x0810049000237882 */ /* 0x000fe20000000000 */
[----:B------:R-:W-:Y:S01]  /*2db0*/  UMOV UR40, UR32 ;  /* 0x0000002000287c82 */ /* 0x000fe20008000000 */
[----:B------:R1:W-:Y:S01]  /*2dc0*/  UTCHMMA gdesc[UR24], gdesc[UR38], tmem[UR10], tmem[UR34], idesc[UR35], UPT ;  /* 0x00ff2226180075ea */ /* 0x0003e2000b80000a */
        /* <DEDUP_REMOVED lines=9> */
[----:B------:R-:W-:Y:S02]  /*2e60*/  UMOV UR31, 0x8100490 ;  /* 0x08100490001f7882 */ /* 0x000fe40000000000 */
[----:B------:R1:W-:Y:S01]  /*2e70*/  UTCHMMA gdesc[UR14], gdesc[UR42], tmem[UR8], tmem[UR30], idesc[UR31], UPT ;  /* 0x00ff1e2a0e0075ea */ /* 0x0003e2000b800008 */
[----:B------:R-:W-:Y:S05]  /*2e80*/  BRA.U UP3, `(.L_x_65) ;  /* 0x0000000103047547 */ /* 0x000fea000b800000 */
[----:B-1----:R-:W-:Y:S05]  /*2e90*/  BPT.TRAP 0x1 ;  /* 0x000000040000795c */ /* 0x002fea0000300000 */
.L_x_65:
[----:B-1----:R-:W-:Y:S09]  /*2ea0*/  UIADD3 UR8, UPT, UPT, UR4, 0xe060, URZ ;  /* 0x0000e06004087890 */ /* 0x002ff2000fffe0ff */
[----:B------:R1:W-:Y:S01]  /*2eb0*/  UTCBAR [UR8], URZ ;  /* 0x000000ff080073e9 */ /* 0x0003e200080000ff */
[----:B------:R-:W-:Y:S05]  /*2ec0*/  BRA.U !UP1, `(.L_x_66) ;  /* 0x0000000109047547 */ /* 0x000fea000b800000 */
[----:B-1----:R-:W-:Y:S05]  /*2ed0*/  BPT.TRAP 0x1 ;  /* 0x000000040000795c */ /* 0x002fea0000300000 */
.L_x_66:
[----:B-1----:R-:W-:Y:S02]  /*2ee0*/  ULEA UR8, UR18, UR4, 0x3 ;  /* 0x0000000412087291 */ /* 0x002fe4000f8e18ff */
[----:B------:R-:W-:Y:S02]  /*2ef0*/  UIADD3 UR18, UPT, UPT, UR18, 0x1, URZ ;  /* 0x0000000112127890 */ /* 0x000fe4000fffe0ff */
[----:B------:R-:W-:Y:S02]  /*2f00*/  UIADD3 UR9, UPT, UPT, UR8, 0xe038, URZ ;  /* 0x0000e03808097890 */ /* 0x000fe4000fffe0ff */
[----:B------:R-:W-:Y:S04]  /*2f10*/  UISETP.NE.AND UP0, UPT, UR18, 0x3, UPT ;  /* 0x000000031200788c */ /* 0x000fe8000bf05270 */
[----:B------:R-:W-:Y:S03]  /*2f20*/  USEL UR18, UR18, URZ, UP0 ;  /* 0x000000ff12127287 */ /* 0x000fe60008000000 */
[----:B------:R1:W-:Y:S01]  /*2f30*/  UTCBAR [UR9], URZ ;  /* 0x000000ff090073e9 */ /* 0x0003e200080000ff */
[----:B------:R-:W-:Y:S08]  /*2f40*/  BRA.U !UP1, `(.L_x_67) ;  /* 0x0000000109047547 */ /* 0x000ff0000b800000 */
[----:B-1----:R-:W-:Y:S05]  /*2f50*/  BPT.TRAP 0x1 ;  /* 0x000000040000795c */ /* 0x002fea0000300000 */
.L_x_67:
[----:B------:R-:W-:Y:S01]  /*2f60*/  ULEA UR8, UR16, UR4, 0x3 ;  /* 0x0000000410087291 */ /* 0x000fe2000f8e18ff */
[----:B------:R-:W-:Y:S08]  /*2f70*/  SHF.L.U32 R3, R2, 0x1f, RZ ;  /* 0x0000001f02037819 */ /* 0x000ff000000006ff */
[----:B------:R-:W2:Y:S02]  /*2f80*/  SYNCS.PHASECHK.TRANS64.TRYWAIT P0, [UR8+0xe020], R3 ;  /* 0x00e02003ff0075a7 */ /* 0x000ea40008001108 */
[----:B--2---:R-:W-:Y:S05]  /*2f90*/  @!P0 BRA `(.L_x_68) ;  /* 0x000000ec00488947 */ /* 0x004fea0003800000 */
.L_x_367:
[----:B------:R-:W-:Y:S05]  /*2fa0*/  BRA.U UP5, `(.L_x_69) ;  /* 0x0000000105047547 */ /* 0x000fea000b800000 */
[----:B-1----:R-:W-:Y:S05]  /*2fb0*/  BPT.TRAP 0x1 ;  /* 0x000000040000795c */ /* 0x002fea0000300000 */
.L_x_69:
[----:B--2---:R-:W-:Y:S04]  /*2fc0*/  SHF.L.U32 R3, R6, 0x1f, RZ ;  /* 0x0000001f06037819 */ /* 0x004fe800000006ff */
[----:B------:R-:W2:Y:S02]  /*2fd0*/  SYNCS.PHASECHK.TRANS64.TRYWAIT P0, [UR4+0xe0a0], R3 ;  /* 0x00e0a003ff0075a7 */ /* 0x000ea40008001104 */
[----:B--2---:R-:W-:Y:S05]  /*2fe0*/  @!P0 BRA `(.L_x_70) ;  /* 0x000000ec004c8947 */ /* 0x004fea0003800000 */
.L_x_369:
[----:B------:R-:W-:Y:S05]  /*2ff0*/  BRA.U UP4, `(.L_x_71) ;  /* 0x0000000104047547 */ /* 0x000fea000b800000 */
[----:B-1----:R-:W-:Y:S05]  /*3000*/  BPT.TRAP 0x1 ;  /* 0x000000040000795c */ /* 0x002fea0000300000 */
.L_x_71:
[----:B--2---:R-:W-:Y:S04]  /*3010*/  SHF.L.U32 R3, R4, 0x1f, RZ ;  /* 0x0000001f04037819 */ /* 0x004fe800000006ff */
[----:B------:R-:W2:Y:S02]  /*3020*/  SYNCS.PHASECHK.TRANS64.TRYWAIT P0, [UR4+0xe058], R3 ;  /* 0x00e05803ff0075a7 */ /* 0x000ea40008001104 */
[----:B--2---:R-:W-:Y:S05]  /*3030*/  @!P0 BRA `(.L_x_72) ;  /* 0x000000ec00508947 */ /* 0x004fea0003800000 */
.L_x_371:
[----:B------:R-:W-:Y:S01]  /*3040*/  USHF.L.U32 UR8, UR16, 0x9, URZ ;  /* 0x0000000910087899 */ /* 0x000fe200080006ff */
[----:B--2---:R-:W-:Y:S01]  /*3050*/  IMAD.MOV.U32 R0, RZ, RZ, 0x20 ;  /* 0x00000020ff007424 */ /* 0x004fe200078e00ff */
[----:B------:R-:W-:Y:S01]  /*3060*/  UMOV UR37, 0x40004040 ;  /* 0x4000404000257882 */ /* 0x000fe20000000000 */
[----:B------:R-:W-:Y:S01]  /*3070*/  UMOV UR28, 0x0 ;  /* 0x00000000001c7882 */ /* 0x000fe20000000000 */
[----:B------:R-:W-:Y:S02]  /*3080*/  UIADD3 UR36, UPT, UPT, UR5, UR8, URZ ;  /* 0x0000000805247290 */ /* 0x000fe4000fffe0ff */
[----:B------:R-:W-:Y:S01]  /*3090*/  R2UR UR15, R0 ;  /* 0x00000000000f72ca */ /* 0x000fe200000e0000 */
[----:B------:R-:W-:Y:S01]  /*30a0*/  IMAD.MOV.U32 R0, RZ, RZ, 0x100 ;  /* 0x00000100ff007424 */ /* 0x000fe200078e00ff */
[----:B------:R-:W-:Y:S02]  /*30b0*/  UIADD3 UR34, UPT, UPT, UR36, 0x80, URZ ;  /* 0x0000008024227890 */ /* 0x000fe4000fffe0ff */
[----:B------:R-:W-:Y:S02]  /*30c0*/  UIADD3 UR32, UPT, UPT, UR36, 0x100, URZ ;  /* 0x0000010024207890 */ /* 0x000fe4000fffe0ff */
        /* <DEDUP_REMOVED lines=15> */
[----:B------:R2:W-:Y:S01]  /*31c0*/  UTCHMMA tmem[UR15], gdesc[UR36], tmem[UR19], tmem[UR28], idesc[UR29], UPT ;  /* 0x00ff1c240f0079ea */ /* 0x0005e2000b800013 */
[----:B------:R-:W-:Y:S01]  /*31d0*/  UMOV UR22, 0x0 ;  /* 0x0000000000167882 */ /* 0x000fe20000000000 */
[----:B------:R-:W-:Y:S02]  /*31e0*/  UMOV UR23, 0x8110490 ;  /* 0x0811049000177882 */ /* 0x000fe40000000000 */
        /* <DEDUP_REMOVED lines=13> */
.L_x_73:
[----:B--2---:R-:W-:Y:S01]  /*32c0*/  UIADD3 UR10, UPT, UPT, UR4, 0xe090, URZ ;  /* 0x0000e090040a7890 */ /* 0x004fe2000fffe0ff */
[----:B------:R-:W-:Y:S01]  /*32d0*/  LOP3.LUT R5, R5, 0x1, RZ, 0x3c, !PT ;  /* 0x0000000105057812 */ /* 0x000fe200078e3cff */
[----:B------:R-:W-:Y:S02]  /*32e0*/  UIADD3 UR36, UPT, UPT, UR16, 0x1, URZ ;  /* 0x0000000110247890 */ /* 0x000fe4000fffe0ff */
[----:B------:R-:W-:Y:S02]  /*32f0*/  UISETP.GT.AND UP0, UPT, UR17, 0x2, UPT ;  /* 0x000000021100788c */ /* 0x000fe4000bf04270 */
[----:B------:R-:W-:Y:S02]  /*3300*/  UISETP.NE.AND UP2, UPT, UR36, 0x3, UPT ;  /* 0x000000032400788c */ /* 0x000fe4000bf45270 */
[----:B------:R-:W-:Y:S01]  /*3310*/  UIADD3 UR17, UPT, UPT, UR17, -0x1, URZ ;  /* 0xffffffff11117890 */ /* 0x000fe2000fffe0ff */
[----:B------:R2:W-:Y:S01]  /*3320*/  UTCBAR [UR10], URZ ;  /* 0x000000ff0a0073e9 */ /* 0x0005e200080000ff */
[----:B------:R-:W-:Y:S02]  /*3330*/  USEL UR9, URZ, 0x1, UP2 ;  /* 0x00000001ff097887 */ /* 0x000fe40009000000 */
[----:B------:R-:W-:Y:S01]  /*3340*/  USEL UR36, UR36, URZ, UP2 ;  /* 0x000000ff24247287 */ /* 0x000fe20009000000 */
[----:B------:R-:W-:Y:S01]  /*3350*/  UMOV UR19, 0x1 ;  /* 0x0000000100137882 */ /* 0x000fe20000000000 */
[----:B------:R-:W-:Y:S02]  /*3360*/  UMOV UR22, UR16 ;  /* 0x0000001000167c82 */ /* 0x000fe40008000000 */
[----:B------:R-:W-:Y:S01]  /*3370*/  LOP3.LUT R2, R2, UR9, RZ, 0x3c, !PT ;  /* 0x0000000902027c12 */ /* 0x000fe2000f8e3cff */
[----:B------:R-:W-:Y:S05]  /*3380*/  BRA.U UP0, `(.L_x_74) ;  /* 0xfffffff100847547 */ /* 0x000fea000b83ffff */
.L_x_55:
[----:B------:R-:W-:Y:S04]  /*3390*/  BSSY.RECONVERGENT B0, `(.L_x_75) ;  /* 0x0000003000007945 */ /* 0x000fe80003800200 */
[----:B------:R-:W-:Y:S05]  /*33a0*/  @!P4 BRA `(.L_x_76) ;  /* 0x000000000004c947 */ /* 0x000fea0003800000 */
[----:B-12---:R-:W-:Y:S05]  /*33b0*/  BPT.TRAP 0x1 ;  /* 0x000000040000795c */ /* 0x006fea0000300000 */
.L_x_76:
[----:B-12---:R-:W-:Y:S05]  /*33c0*/  BSYNC.RECONVERGENT B0 ;  /* 0x0000000000007941 */ /* 0x006fea0003800200 */
.L_x_75:
[----:B------:R-:W-:Y:S01]  /*33d0*/  UIADD3 UR6, UPT, UPT, UR4, 0xe010, URZ ;  /* 0x0000e01004067890 */ /* 0x000fe2000fffe0ff */
[----:B------:R-:W-:Y:S08]  /*33e0*/  BSSY.RECONVERGENT B0, `(.L_x_77) ;  /* 0x0000004000007945 */ /* 0x000ff00003800200 */
[----:B------:R1:W-:Y:S01]  /*33f0*/  UTCBAR [UR6], URZ ;  /* 0x000000ff060073e9 */ /* 0x0003e200080000ff */
[----:B------:R-:W-:Y:S05]  /*3400*/  @!P4 BRA `(.L_x_78) ;  /* 0x000000000004c947 */ /* 0x000fea0003800000 */
[----:B-1----:R-:W-:Y:S05]  /*3410*/  BPT.TRAP 0x1 ;  /* 0x000000040000795c */ /* 0x002fea0000300000 */
.L_x_78:
[----:B-1----:R-:W-:Y:S05]  /*3420*/  BSYNC.RECONVERGENT B0 ;  /* 0x0000000000007941 */ /* 0x002fea0003800200 */
.L_x_77:
[----:B------:R-:W-:-:S09]  /*3430*/  UIADD3 UR6, UPT, UPT, UR4, 0xe018, URZ ;  /* 0x0000e01804067890 */ /* 0x000fd2000fffe0ff */
[----:B------:R1:W-:Y:S01]  /*3440*/  UTCBAR [UR6], URZ ;  /* 0x000000ff060073e9 */ /* 0x0003e200080000ff */
[----:B------:R-:W-:Y:S05]  /*3450*/  BRA.U UP5, `(.L_x_79) ;  /* 0x0000000105047547 */ /* 0x000fea000b800000 */
[----:B-1----:R-:W-:Y:S05]  /*3460*/  BPT.TRAP 0x1 ;  /* 0x000000040000795c */ /* 0x002fea0000300000 */
.L_x_79:
[----:B------:R-:W-:-:S04]  /*3470*/  SHF.L.U32 R3, R6, 0x1f, RZ ;  /* 0x0000001f06037819 */ /* 0x000fc800000006ff */
[----:B------:R-:W2:Y:S02]  /*3480*/  SYNCS.PHASECHK.TRANS64.TRYWAIT P0, [UR4+0xe0a8], R3 ;  /* 0x00e0a803ff0075a7 */ /* 0x000ea40008001104 */
[----:B--2---:R-:W-:Y:S05]  /*3490*/  @!P0 BRA `(.L_x_80) ;  /* 0x000000e800508947 */ /* 0x004fea0003800000 */
.L_x_373:
[----:B------:R-:W-:Y:S05]  /*34a0*/  BRA.U UP3, `(.L_x_81) ;  /* 0x0000000103047547 */ /* 0x000fea000b800000 */
[----:B-1----:R-:W-:Y:S05]  /*34b0*/  BPT.TRAP 0x1 ;  /* 0x000000040000795c */ /* 0x002fea0000300000 */
.L_x_81:
[----:B------:R-:W-:-:S04]  /*34c0*/  SHF.L.U32 R5, R5, 0x1f, RZ ;  /* 0x0000001f05057819 */ /* 0x000fc800000006ff */
[----:B------:R-:W3:Y:S02]  /*34d0*/  SYNCS.PHASECHK.TRANS64.TRYWAIT P0, [UR4+0xe068], R5 ;  /* 0x00e06805ff0075a7 */ /* 0x000ee40008001104 */
[----:B---3--:R-:W-:Y:S05]  /*34e0*/  @!P0 BRA `(.L_x_82) ;  /* 0x000000e800548947 */ /* 0x008fea0003800000 */
.L_x_375:
[----:B--2---:R-:W-:Y:S01]  /*34f0*/  IMAD.MOV.U32 R0, RZ, RZ, 0xa0 ;  /* 0x000000a0ff007424 */ /* 0x004fe200078e00ff */
[----:B------:R-:W-:Y:S02]  /*3500*/  UIADD3 UR16, UPT, UPT, UR5, UR8, URZ ;  /* 0x0000000805107290 */ /* 0x000fe4000fffe0ff */
[----:B------:R-:W-:Y:S02]  /*3510*/  UISETP.NE.U32.AND UP0, UPT, UR19, URZ, UPT ;  /* 0x000000ff1300728c */ /* 0x000fe4000bf05070 */
[----:B------:R-:W-:Y:S01]  /*3520*/  R2UR UR13, R0 ;  /* 0x00000000000d72ca */ /* 0x000fe200000e0000 */
[----:B------:R-:W-:Y:S01]  /*3530*/  IMAD.MOV.U32 R0, RZ, RZ, 0x180 ;  /* 0x00000180ff007424 */ /* 0x000fe200078e00ff */
[----:B------:R-:W-:Y:S02]  /*3540*/  UIADD3 UR32, UPT, UPT, UR16, 0x80, URZ ;  /* 0x0000008010207890 */ /* 0x000fe4000fffe0ff */
[----:B------:R-:W-:Y:S02]  /*3550*/  UIADD3 UR30, UPT, UPT, UR16, 0x100, URZ ;  /* 0x00000100101e7890 */ /* 0x000fe4000fffe0ff */
[----:B------:R-:W-:Y:S01]  /*3560*/  R2UR UR14, R0 ;  /* 0x00000000000e72ca */ /* 0x000fe200000e0000 */
[----:B------:R-:W-:Y:S01]  /*3570*/  IMAD.MOV.U32 R0, RZ, RZ, 0xa8 ;  /* 0x000000a8ff007424 */ /* 0x000fe200078e00ff */
[----:B------:R-:W-:Y:S01]  /*3580*/  UIADD3 UR28, UPT, UPT, UR16, 0x180, URZ ;  /* 0x00000180101c7890 */ /* 0x000fe2000fffe0ff */
[----:B------:R-:W-:Y:S01]  /*3590*/  UMOV UR26, 0x0 ;  /* 0x00000000001a7882 */ /* 0x000fe20000000000 */
[----:B------:R-:W-:-:S02]  /*35a0*/  UMOV UR27, 0x8110490 ;  /* 0x08110490001b7882 */ /* 0x000fc40000000000 */
        /* <DEDUP_REMOVED lines=11> */
[----:B------:R2:W-:Y:S01]  /*3660*/  UTCHMMA tmem[UR13], gdesc[UR16], tmem[UR14], tmem[UR26], idesc[UR27], UP0 ;  /* 0x00ff1a100d0079ea */ /* 0x0005e2000800000e */
[----:B------:R-:W-:Y:S01]  /*3670*/  R2UR UR9, R0 ;  /* 0x00000000000972ca */ /* 0x000fe200000e0000 */
[----:B------:R-:W-:Y:S01]  /*3680*/  IMAD.MOV.U32 R0, RZ, RZ, 0x180 ;  /* 0x00000180ff007424 */ /* 0x000fe200078e00ff */
[----:B------:R-:W-:Y:S01]  /*3690*/  UMOV UR20, 0x0 ;  /* 0x0000000000147882 */ /* 0x000fe20000000000 */
[----:B------:R-:W-:Y:S01]  /*36a0*/  UMOV UR21, 0x8110490 ;  /* 0x0811049000157882 */ /* 0x000fe20000000000 */
[----:B------:R-:W-:-:S02]  /*36b0*/  UMOV UR29, 0x40004040 ;  /* 0x40004040001d7882 */ /* 0x000fc40000000000 */
        /* <DEDUP_REMOVED lines=9> */
[----:B--2---:R-:W-:Y:S05]  /*3750*/  BPT.TRAP 0x1 ;  /* 0x000000040000795c */ /* 0x004fea0000300000 */
.L_x_83:
[----:B------:R-:W-:-:S09]  /*3760*/  UIADD3 UR5, UPT, UPT, UR4, 0xe098, URZ ;  /* 0x0000e09804057890 */ /* 0x000fd2000fffe0ff */
[----:B------:R1:W-:Y:S01]  /*3770*/  UTCBAR [UR5], URZ ;  /* 0x000000ff050073e9 */ /* 0x0003e200080000ff */
[----:B------:R-:W-:Y:S05]  /*3780*/  BRA.U !UP1, `(.L_x_84) ;  /* 0x0000000109047547 */ /* 0x000fea000b800000 */
[----:B-12---:R-:W-:Y:S05]  /*3790*/  BPT.TRAP 0x1 ;  /* 0x000000040000795c */ /* 0x006fea0000300000 */
.L_x_84:
[----:B-1----:R-:W-:-:S04]  /*37a0*/  ULEA UR5, UR18, UR4, 0x3 ;  /* 0x0000000412057291 */ /* 0x002fc8000f8e18ff */
[----:B------:R-:W-:-:S09]  /*37b0*/  UIADD3 UR5, UPT, UPT, UR5, 0xe038, URZ ;  /* 0x0000e03805057890 */ /* 0x000fd2000fffe0ff */
[----:B------:R1:W-:Y:S01]  /*37c0*/  UTCBAR [UR5], URZ ;  /* 0x000000ff050073e9 */ /* 0x0003e200080000ff */
[----:B------:R-:W-:Y:S05]  /*37d0*/  BRA.U UP4, `(.L_x_85) ;  /* 0x0000000104047547 */ /* 0x000fea000b800000 */
[----:B-12---:R-:W-:Y:S05]  /*37e0*/  BPT.TRAP 0x1 ;  /* 0x000000040000795c */ /* 0x006fea0000300000 */
.L_x_85:
[----:B-1----:R-:W-:-:S09]  /*37f0*/  UIADD3 UR5, UPT, UPT, UR4, 0xe050, URZ ;  /* 0x0000e05004057890 */ /* 0x002fd2000fffe0ff */
[----:B------:R1:W-:Y:S01]  /*3800*/  UTCBAR [UR5], URZ ;  /* 0x000000ff050073e9 */ /* 0x0003e200080000ff */
[----:B------:R-:W-:Y:S05]  /*3810*/  BRA.U UP3, `(.L_x_86) ;  /* 0x0000000103047547 */ /* 0x000fea000b800000 */
[----:B-12---:R-:W-:Y:S05]  /*3820*/  BPT.TRAP 0x1 ;  /* 0x000000040000795c */ /* 0x006fea0000300000 */
.L_x_86:
[----:B------:R-:W-:-:S13]  /*3830*/  ELECT P0, URZ, PT ;  /* 0x0000000000ff782f */ /* 0x000fda0003800000 */
[----:B-12---:R-:W-:Y:S05]  /*3840*/  @!P0 EXIT ;  /* 0x000000000000894d */ /* 0x006fea0003800000 */
[----:B------:R-:W-:-:S09]  /*3850*/  UIADD3 UR4, UPT, UPT, UR4, 0xe060, URZ ;  /* 0x0000e06004047890 */ /* 0x000fd2000fffe0ff */
[----:B------:R1:W-:Y:S01]  /*3860*/  UTCBAR [UR4], URZ ;  /* 0x000000ff040073e9 */ /* 0x0003e200080000ff */
[----:B------:R-:W-:Y:S01]  /*3870*/  NOP ;  /* 0x0000000000007918 */ /* 0x000fe20000000000 */
[----:B-1----:R-:W-:Y:S05]  /*3880*/  EXIT ;  /* 0x000000000000794d */ /* 0x002fea0003800000 */
.L_x_28:
[----:B------:R-:W-:-:S08]  /*3890*/  NOP ;  /* 0x0000000000007918 */ /* 0x000fd00000000000 */
[----:B------:R-:W1:-:S00]  /*38a0*/  USETMAXREG.DEALLOC.CTAPOOL 0x60 ;  /* 0x00000060000079c8 */ /* 0x000e4000080e0500 */
[----:B------:R-:W2:Y:S01]  /*38b0*/  S2UR UR42, SR_CTAID.X ;  /* 0x00000000002a79c3 */ /* 0x000ea20000002500 */
[----:B------:R-:W3:Y:S01]  /*38c0*/  LDCU UR4, c[0x0][0x380] ;  /* 0x00007000ff0477ac */ /* 0x000ee20008000800 */
[----:B--2---:R-:W-:-:S04]  /*38d0*/  USHF.L.U32 UR41, UR42, 0x8, URZ ;  /* 0x000000082a297899 */ /* 0x004fc800080006ff */
[----:B---3--:R-:W-:-:S06]  /*38e0*/  UISETP.GE.U32.AND UP0, UPT, UR41, UR4, UPT ;  /* 0x000000042900728c */ /* 0x008fcc000bf06070 */
[----:B------:R-:W-:-:S13]  /*38f0*/  PLOP3.LUT P0, PT, PT, PT, UP0, 0x80, 0x8 ;  /* 0x000000000008781c */ /* 0x000fda0003f0f008 */
[----:B-1----:R-:W-:Y:S05]  /*3900*/  @P0 EXIT ;  /* 0x000000000000094d */ /* 0x002fea0003800000 */
[----:B------:R-:W1:Y:S01]  /*3910*/  LDCU UR5, c[0x0][0x384] ;  /* 0x00007080ff0577ac */ /* 0x000e620008000800 */
[----:B------:R-:W2:Y:S01]  /*3920*/  LDCU.64 UR48, c[0x0][0x358] ;  /* 0x00006b00ff3077ac */ /* 0x000ea20008000a00 */
[----:B-1----:R-:W-:-:S09]  /*3930*/  UISETP.NE.AND UP0, UPT, UR5, URZ, UPT ;  /* 0x000000ff0500728c */ /* 0x002fd2000bf05270 */
[----:B--2---:R-:W-:Y:S05]  /*3940*/  BRA.U UP0, `(.L_x_87) ;  /* 0x0000003d00e87547 */ /* 0x004fea000b800000 */
[----:B------:R-:W-:-:S09]  /*3950*/  UISETP.NE.AND UP0, UPT, UR38, URZ, UPT ;  /* 0x000000ff2600728c */ /* 0x000fd2000bf05270 */
[----:B------:R-:W-:Y:S05]  /*3960*/  BRA.U UP0, `(.L_x_88) ;  /* 0x0000000100047547 */ /* 0x000fea000b800000 */
[----:B------:R-:W-:Y:S05]  /*3970*/  BPT.TRAP 0x1 ;  /* 0x000000040000795c */ /* 0x000fea0000300000 */
.L_x_88:
[----:B------:R-:W1:Y:S01]  /*3980*/  S2R R17, SR_CgaCtaId ;  /* 0x0000000000117919 */ /* 0x000e620000008800 */
[----:B------:R-:W-:Y:S01]  /*3990*/  IMAD.MOV.U32 R0, RZ, RZ, 0x1 ;  /* 0x00000001ff007424 */ /* 0x000fe200078e00ff */
[----:B------:R-:W-:Y:S02]  /*39a0*/  MOV R2, 0x400 ;  /* 0x0000040000027802 */ /* 0x000fe40000000f00 */
[----:B------:R-:W-:Y:S02]  /*39b0*/  LOP3.LUT P1, R18, R16, 0x7f, RZ, 0xc0, !PT ;  /* 0x0000007f10127812 */ /* 0x000fe4000782c0ff */
[----:B------:R-:W-:Y:S02]  /*39c0*/  SHF.L.U32 R0, R0, 0x1f, RZ ;  /* 0x0000001f00007819 */ /* 0x000fe400000006ff */
[----:B-1----:R-:W-:-:S04]  /*39d0*/  LEA R17, R17, R2, 0x18 ;  /* 0x0000000211117211 */ /* 0x002fc800078ec0ff */
[----:B------:R-:W1:Y:S02]  /*39e0*/  SYNCS.PHASECHK.TRANS64.TRYWAIT P0, [R17+URZ+0xe0c0], R0 ;  /* 0x00e0c000110075a7 */ /* 0x000e6400080011ff */
[----:B-1----:R-:W-:Y:S05]  /*39f0*/  @!P0 BRA `(.L_x_89) ;  /* 0x000000e400288947 */ /* 0x002fea0003800000 */
.L_x_376:
[----:B------:R-:W-:Y:S04]  /*3a00*/  BSSY.RECONVERGENT B6, `(.L_x_90) ;  /* 0x000023d000067945 */ /* 0x000fe80003800200 */
[----:B------:R-:W-:Y:S05]  /*3a10*/  @P1 BRA `(.L_x_91) ;  /* 0x0000002000ec1947 */ /* 0x000fea0003800000 */
[----:B------:R-:W2:Y:S01]  /*3a20*/  S2UR UR4, SR_CTAID.Z ;  /* 0x00000000000479c3 */ /* 0x000ea20000002700 */
[----:B------:R-:W2:Y:S01]  /*3a30*/  LDCU UR7, c[0x0][0x370] ;  /* 0x00006e00ff0777ac */ /* 0x000ea20008000800 */
[----:B------:R-:W3:Y:S06]  /*3a40*/  LDCU UR5, c[0x0][0x374] ;  /* 0x00006e80ff0577ac */ /* 0x000eec0008000800 */
[----:B------:R-:W4:Y:S01]  /*3a50*/  S2UR UR6, SR_CTAID.Y ;  /* 0x00000000000679c3 */ /* 0x000f220000002600 */
[----:B--2---:R-:W-:-:S04]  /*3a60*/  UIMAD UR4, UR7, UR4, URZ ;  /* 0x00000004070472a4 */ /* 0x004fc8000f8e02ff */
[----:B------:R-:W-:Y:S02]  /*3a70*/  UIADD3 UR4, UPT, UPT, URZ, -UR4, URZ ;  /* 0x80000004ff047290 */ /* 0x000fe4000fffe0ff */
[----:B----4-:R-:W-:Y:S02]  /*3a80*/  UIMAD UR6, UR7, UR6, UR42 ;  /* 0x00000006070672a4 */ /* 0x010fe4000f8e022a */
[----:B---3--:R-:W-:-:S04]  /*3a90*/  UIMAD UR4, UR4, UR5, URZ ;  /* 0x00000005040472a4 */ /* 0x008fc8000f8e02ff */
[----:B------:R-:W-:-:S09]  /*3aa0*/  UISETP.NE.AND UP0, UPT, UR6, UR4, UPT ;  /* 0x000000040600728c */ /* 0x000fd2000bf05270 */
[----:B------:R-:W-:Y:S05]  /*3ab0*/  BRA.U UP0, `(.L_x_91) ;  /* 0x0000002100c47547 */ /* 0x000fea000b800000 */
[----:B------:R-:W2:Y:S01]  /*3ac0*/  LDC.64 R8, c[0x4][0xa0] ;  /* 0x01002800ff087b82 */ /* 0x000ea20000000a00 */
[----:B------:R-:W-:Y:S01]  /*3ad0*/  MOV R23, 0x0 ;  /* 0x0000000000177802 */ /* 0x000fe20000000f00 */
[----:B------:R-:W3:Y:S01]  /*3ae0*/  LDCU.64 UR4, c[0x4][0xd0] ;  /* 0x01001a00ff0477ac */ /* 0x000ee20008000a00 */
[----:B------:R-:W-:Y:S01]  /*3af0*/  IMAD.U32 R22, RZ, RZ, UR40 ;  /* 0x00000028ff167e24 */ /* 0x000fe2000f8e00ff */
[----:B------:R-:W-:Y:S01]  /*3b00*/  MOV R7, UR39 ;  /* 0x0000002700077c02 */ /* 0x000fe20008000f00 */
[----:B------:R-:W-:-:S03]  /*3b10*/  IMAD.U32 R6, RZ, RZ, UR40 ;  /* 0x00000028ff067e24 */ /* 0x000fc6000f8e00ff */
[----:B------:R4:W5:Y:S01]  /*3b20*/  LDC.64 R2, c[0x4][R23] ;  /* 0x0100000017027b82 */ /* 0x0009620000000a00 */
[----:B------:R-:W-:-:S05]  /*3b30*/  IADD3 R22, P0, PT, R22, 0x8, RZ ;  /* 0x0000000816167810 */ /* 0x000fca0007f1e0ff */
[----:B------:R-:W-:Y:S02]  /*3b40*/  IMAD.X R19, RZ, RZ, UR39, P0 ;  /* 0x00000027ff137e24 */ /* 0x000fe400080e06ff */
[----:B---3--:R-:W-:Y:S01]  /*3b50*/  IMAD.U32 R4, RZ, RZ, UR4 ;  /* 0x00000004ff047e24 */ /* 0x008fe2000f8e00ff */
[----:B------:R-:W-:Y:S01]  /*3b60*/  MOV R5, UR5 ;  /* 0x0000000500057c02 */ /* 0x000fe20008000f00 */
[----:B--2---:R4:W-:Y:S04]  /*3b70*/  STL.64 [R1], R8 ;  /* 0x0000000801007387 */ /* 0x0049e80000100a00 */
[----:B------:R-:W-:-:S07]  /*3b80*/  LEPC R20, `(.L_x_92) ;  /* 0x000000001014794e */ /* 0x000fce0000000000 */
[----:B-1--45:R-:W-:Y:S05]  /*3b90*/  CALL.ABS.NOINC R2 ;  /* 0x0000000002007343 */ /* 0x032fea0003c00000 */
.L_x_92:
[----:B------:R-:W-:Y:S01]  /*3ba0*/  IMAD.MOV.U32 R2, RZ, RZ, 0x3 ;  /* 0x00000003ff027424 */ /* 0x000fe200078e00ff */
[----:B------:R1:W2:Y:S01]  /*3bb0*/  LDC.64 R8, c[0x4][R23] ;  /* 0x0100000017087b82 */ /* 0x0002a20000000a00 */
[----:B------:R-:W-:Y:S01]  /*3bc0*/  IMAD.MOV.U32 R3, RZ, RZ, 0x4 ;  /* 0x00000004ff037424 */ /* 0x000fe200078e00ff */
[----:B------:R-:W3:Y:S01]  /*3bd0*/  LDCU.64 UR4, c[0x4][0xe8] ;  /* 0x01001d00ff0477ac */ /* 0x000ee20008000a00 */
[----:B------:R-:W-:Y:S01]  /*3be0*/  MOV R6, R22 ;  /* 0x0000001600067202 */ /* 0x000fe20000000f00 */
[----:B------:R1:W-:Y:S01]  /*3bf0*/  STL [R1+0x10], R2 ;  /* 0x0000100201007387 */ /* 0x0003e20000100800 */
[----:B------:R-:W-:-:S03]  /*3c00*/  MOV R7, R19 ;  /* 0x0000001300077202 */ /* 0x000fc60000000f00 */
[----:B------:R1:W-:Y:S01]  /*3c10*/  STL.64 [R1+0x8], R2 ;  /* 0x0000080201007387 */ /* 0x0003e20000100a00 */
[----:B---3--:R-:W-:Y:S01]  /*3c20*/  MOV R4, UR4 ;  /* 0x0000000400047c02 */ /* 0x008fe20008000f00 */
[----:B------:R-:W-:Y:S02]  /*3c30*/  IMAD.U32 R5, RZ, RZ, UR5 ;  /* 0x00000005ff057e24 */ /* 0x000fe4000f8e00ff */
[----:B------:R-:W-:-:S07]  /*3c40*/  LEPC R20, `(.L_x_93) ;  /* 0x000000001014794e */ /* 0x000fce0000000000 */
[----:B-12---:R-:W-:Y:S05]  /*3c50*/  CALL.ABS.NOINC R8 ;  /* 0x0000000008007343 */ /* 0x006fea0003c00000 */
.L_x_93:
[----:B------:R1:W2:Y:S01]  /*3c60*/  LDC.64 R2, c[0x4][R23] ;  /* 0x0100000017027b82 */ /* 0x0002a20000000a00 */
[----:B------:R-:W3:Y:S01]  /*3c70*/  LDCU.64 UR4, c[0x4][0xe0] ;  /* 0x01001c00ff0477ac */ /* 0x000ee20008000a00 */
[----:B------:R-:W-:Y:S01]  /*3c80*/  CS2R R6, SRZ ;  /* 0x0000000000067805 */ /* 0x000fe2000001ff00 */
[----:B---3--:R-:W-:Y:S01]  /*3c90*/  IMAD.U32 R4, RZ, RZ, UR4 ;  /* 0x00000004ff047e24 */ /* 0x008fe2000f8e00ff */
[----:B------:R-:W-:-:S04]  /*3ca0*/  MOV R5, UR5 ;  /* 0x0000000500057c02 */ /* 0x000fc80008000f00 */
[----:B------:R-:W-:-:S07]  /*3cb0*/  LEPC R20, `(.L_x_94) ;  /* 0x000000001014794e */ /* 0x000fce0000000000 */
[----:B-12---:R-:W-:Y:S05]  /*3cc0*/  CALL.ABS.NOINC R2 ;  /* 0x0000000002007343 */ /* 0x006fea0003c00000 */
.L_x_94:
[----:B------:R1:W2:Y:S01]  /*3cd0*/  LDC.64 R2, c[0x4][R23] ;  /* 0x0100000017027b82 */ /* 0x0002a20000000a00 */
[----:B------:R-:W3:Y:S01]  /*3ce0*/  LDCU.64 UR4, c[0x4][0xf0] ;  /* 0x01001e00ff0477ac */ /* 0x000ee20008000a00 */
[----:B------:R-:W-:Y:S01]  /*3cf0*/  CS2R R6, SRZ ;  /* 0x0000000000067805 */ /* 0x000fe2000001ff00 */
[----:B---3--:R-:W-:Y:S01]  /*3d00*/  IMAD.U32 R4, RZ, RZ, UR4 ;  /* 0x00000004ff047e24 */ /* 0x008fe2000f8e00ff */
[----:B------:R-:W-:-:S04]  /*3d10*/  MOV R5, UR5 ;  /* 0x0000000500057c02 */ /* 0x000fc80008000f00 */
[----:B------:R-:W-:-:S07]  /*3d20*/  LEPC R20, `(.L_x_95) ;  /* 0x000000001014794e */ /* 0x000fce0000000000 */
[----:B-12---:R-:W-:Y:S05]  /*3d30*/  CALL.ABS.NOINC R2 ;  /* 0x0000000002007343 */ /* 0x006fea0003c00000 */
.L_x_95:
[----:B------:R1:W2:Y:S01]  /*3d40*/  LDC.64 R2, c[0x4][R23] ;  /* 0x0100000017027b82 */ /* 0x0002a20000000a00 */
[----:B------:R-:W3:Y:S01]  /*3d50*/  LDCU.64 UR4, c[0x4][0xf8] ;  /* 0x01001f00ff0477ac */ /* 0x000ee20008000a00 */
[----:B------:R-:W-:Y:S01]  /*3d60*/  CS2R R6, SRZ ;  /* 0x0000000000067805 */ /* 0x000fe2000001ff00 */
[----:B---3--:R-:W-:Y:S01]  /*3d70*/  IMAD.U32 R4, RZ, RZ, UR4 ;  /* 0x00000004ff047e24 */ /* 0x008fe2000f8e00ff */
[----:B------:R-:W-:-:S04]  /*3d80*/  MOV R5, UR5 ;  /* 0x0000000500057c02 */ /* 0x000fc80008000f00 */
[----:B------:R-:W-:-:S07]  /*3d90*/  LEPC R20, `(.L_x_96) ;  /* 0x000000001014794e */ /* 0x000fce0000000000 */
[----:B-12---:R-:W-:Y:S05]  /*3da0*/  CALL.ABS.NOINC R2 ;  /* 0x0000000002007343 */ /* 0x006fea0003c00000 */
.L_x_96:
[----:B------:R-:W-:Y:S01]  /*3db0*/  HFMA2 R0, -RZ, RZ, 0, 9.5367431640625e-07 ;  /* 0x00000010ff007431 */ /* 0x000fe200000001ff */
[----:B------:R1:W2:Y:S01]  /*3dc0*/  LDC.64 R2, c[0x4][R23] ;  /* 0x0100000017027b82 */ /* 0x0002a20000000a00 */
[----:B------:R-:W3:Y:S01]  /*3dd0*/  LDCU.64 UR4, c[0x4][0xc8] ;  /* 0x01001900ff0477ac */ /* 0x000ee20008000a00 */
[----:B------:R-:W-:Y:S01]  /*3de0*/  MOV R6, UR40 ;  /* 0x0000002800067c02 */ /* 0x000fe20008000f00 */
[----:B------:R-:W-:Y:S01]  /*3df0*/  IMAD.U32 R7, RZ, RZ, UR39 ;  /* 0x00000027ff077e24 */ /* 0x000fe2000f8e00ff */
[----:B------:R1:W-:Y:S01]  /*3e00*/  STL [R1], R0 ;  /* 0x0000000001007387 */ /* 0x0003e20000100800 */
[----:B---3--:R-:W-:Y:S01]  /*3e10*/  MOV R4, UR4 ;  /* 0x0000000400047c02 */ /* 0x008fe20008000f00 */
[----:B------:R-:W-:-:S04]  /*3e20*/  IMAD.U32 R5, RZ, RZ, UR5 ;  /* 0x00000005ff057e24 */ /* 0x000fc8000f8e00ff */
[----:B------:R-:W-:-:S07]  /*3e30*/  LEPC R20, `(.L_x_97) ;  /* 0x000000001014794e */ /* 0x000fce0000000000 */
[----:B-12---:R-:W-:Y:S05]  /*3e40*/  CALL.ABS.NOINC R2 ;  /* 0x0000000002007343 */ /* 0x006fea0003c00000 */
.L_x_97:
[----:B------:R-:W1:Y:S01]  /*3e50*/  S2R R0, SR_SWINHI ;  /* 0x0000000000007919 */ /* 0x000e620000002f00 */
[----:B------:R2:W3:Y:S01]  /*3e60*/  LDC.64 R2, c[0x4][R23] ;  /* 0x0100000017027b82 */ /* 0x0004e20000000a00 */
[----:B------:R-:W4:Y:S01]  /*3e70*/  LDCU.64 UR4, c[0x4][0x100] ;  /* 0x01002000ff0477ac */ /* 0x000f220008000a00 */
[----:B------:R-:W-:Y:S02]  /*3e80*/  MOV R6, UR40 ;  /* 0x0000002800067c02 */ /* 0x000fe40008000f00 */
[----:B------:R-:W-:Y:S01]  /*3e90*/  MOV R7, UR39 ;  /* 0x0000002700077c02 */ /* 0x000fe20008000f00 */
[----:B----4-:R-:W-:Y:S02]  /*3ea0*/  IMAD.U32 R4, RZ, RZ, UR4 ;  /* 0x00000004ff047e24 */ /* 0x010fe4000f8e00ff */
[----:B------:R-:W-:Y:S01]  /*3eb0*/  IMAD.U32 R5, RZ, RZ, UR5 ;  /* 0x00000005ff057e24 */ /* 0x000fe2000f8e00ff */
[----:B------:R-:W-:Y:S02]  /*3ec0*/  MOV R8, R17 ;  /* 0x0000001100087202 */ /* 0x000fe40000000f00 */
[----:B-1----:R-:W-:-:S05]  /*3ed0*/  MOV R9, R0 ;  /* 0x0000000000097202 */ /* 0x002fca0000000f00 */
[----:B------:R2:W-:Y:S02]  /*3ee0*/  STL.64 [R1], R8 ;  /* 0x0000000801007387 */ /* 0x0005e40000100a00 */
[----:B------:R-:W-:-:S07]  /*3ef0*/  LEPC R20, `(.L_x_98) ;  /* 0x000000001014794e */ /* 0x000fce0000000000 */
[----:B--23--:R-:W-:Y:S05]  /*3f00*/  CALL.ABS.NOINC R2 ;  /* 0x0000000002007343 */ /* 0x00cfea0003c00000 */
.L_x_98:
[----:B------:R-:W1:Y:S01]  /*3f10*/  LDC.64 R8, c[0x4][0xd8] ;  /* 0x01003600ff087b82 */ /* 0x000e620000000a00 */
[----:B------:R-:W2:Y:S01]  /*3f20*/  LDCU.64 UR4, c[0x4][0xd0] ;  /* 0x01001a00ff0477ac */ /* 0x000ea20008000a00 */
[----:B------:R-:W-:Y:S02]  /*3f30*/  MOV R6, UR40 ;  /* 0x0000002800067c02 */ /* 0x000fe40008000f00 */
[----:B------:R-:W-:-:S04]  /*3f40*/  MOV R7, UR39 ;  /* 0x0000002700077c02 */ /* 0x000fc80008000f00 */
[----:B------:R3:W4:Y:S01]  /*3f50*/  LDC.64 R2, c[0x4][R23] ;  /* 0x0100000017027b82 */ /* 0x0007220000000a00 */
[----:B--2---:R-:W-:Y:S02]  /*3f60*/  IMAD.U32 R4, RZ, RZ, UR4 ;  /* 0x00000004ff047e24 */ /* 0x004fe4000f8e00ff */
[----:B------:R-:W-:Y:S01]  /*3f70*/  IMAD.U32 R5, RZ, RZ, UR5 ;  /* 0x00000005ff057e24 */ /* 0x000fe2000f8e00ff */
[----:B-1----:R3:W-:Y:S04]  /*3f80*/  STL.64 [R1], R8 ;  /* 0x0000000801007387 */ /* 0x0027e80000100a00 */
[----:B------:R-:W-:-:S07]  /*3f90*/  LEPC R20, `(.L_x_99) ;  /* 0x000000001014794e */ /* 0x000fce0000000000 */
[----:B---34-:R-:W-:Y:S05]  /*3fa0*/  CALL.ABS.NOINC R2 ;  /* 0x0000000002007343 */ /* 0x018fea0003c00000 */
.L_x_99:
[----:B------:R-:W-:Y:S01]  /*3fb0*/  HFMA2 R0, -RZ, RZ, 0, 2.384185791015625e-06 ;  /* 0x00000028ff007431 */ /* 0x000fe200000001ff */
        /* <DEDUP_REMOVED lines=9> */
.L_x_100:
        /* <DEDUP_REMOVED lines=10> */
.L_x_101:
[----:B------:R1:W2:Y:S01]  /*40f0*/  LDC.64 R2, c[0x4][R23] ;  /* 0x0100000017027b82 */ /* 0x0002a20000000a00 */
[----:B------:R-:W3:Y:S01]  /*4100*/  LDCU.64 UR4, c[0x4][0xe0] ;  /* 0x01001c00ff0477ac */ /* 0x000ee20008000a00 */
[----:B------:R-:W-:Y:S01]  /*4110*/  CS2R R6, SRZ ;  /* 0x0000000000067805 */ /* 0x000fe2000001ff00 */
[----:B---3--:R-:W-:Y:S01]  /*4120*/  IMAD.U32 R4, RZ, RZ, UR4 ;  /* 0x00000004ff047e24 */ /* 0x008fe2000f8e00ff */
[----:B------:R-:W-:-:S04]  /*4130*/  MOV R5, UR5 ;  /* 0x0000000500057c02 */ /* 0x000fc80008000f00 */
[----:B------:R-:W-:-:S07]  /*4140*/  LEPC R20, `(.L_x_102) ;  /* 0x000000001014794e */ /* 0x000fce0000000000 */
[----:B-12---:R-:W-:Y:S05]  /*4150*/  CALL.ABS.NOINC R2 ;  /* 0x0000000002007343 */ /* 0x006fea0003c00000 */
.L_x_102:
[----:B------:R-:W-:Y:S01]  /*4160*/  HFMA2 R0, -RZ, RZ, 0, 4.76837158203125e-07 ;  /* 0x00000008ff007431 */ /* 0x000fe200000001ff */
        /* <DEDUP_REMOVED lines=9> */
.L_x_103:
[----:B------:R-:W-:Y:S01]  /*4200*/  HFMA2 R0, -RZ, RZ, 0, 2.6226043701171875e-06 ;  /* 0x0000002cff007431 */ /* 0x000fe200000001ff */
        /* <DEDUP_REMOVED lines=9> */
.L_x_104:
[----:B------:R1:W2:Y:S01]  /*42a0*/  LDC.64 R2, c[0x4][R23] ;  /* 0x0100000017027b82 */ /* 0x0002a20000000a00 */
[----:B------:R-:W3:Y:S01]  /*42b0*/  LDCU.64 UR4, c[0x4][0xe0] ;  /* 0x01001c00ff0477ac */ /* 0x000ee20008000a00 */
[----:B------:R-:W-:Y:S01]  /*42c0*/  CS2R R6, SRZ ;  /* 0x0000000000067805 */ /* 0x000fe2000001ff00 */
[----:B---3--:R-:W-:Y:S01]  /*42d0*/  IMAD.U32 R4, RZ, RZ, UR4 ;  /* 0x00000004ff047e24 */ /* 0x008fe2000f8e00ff */
[----:B------:R-:W-:-:S04]  /*42e0*/  MOV R5, UR5 ;  /* 0x0000000500057c02 */ /* 0x000fc80008000f00 */
[----:B------:R-:W-:-:S07]  /*42f0*/  LEPC R20, `(.L_x_105) ;  /* 0x000000001014794e */ /* 0x000fce0000000000 */
[----:B-12---:R-:W-:Y:S05]  /*4300*/  CALL.ABS.NOINC R2 ;  /* 0x0000000002007343 */ /* 0x006fea0003c00000 */
.L_x_105:
        /* <DEDUP_REMOVED lines=10> */
.L_x_106:
[----:B------:R-:W-:Y:S01]  /*43b0*/  HFMA2 R0, -RZ, RZ, 0, 2.443790435791015625e-06 ;  /* 0x00000029ff007431 */ /* 0x000fe200000001ff */
        /* <DEDUP_REMOVED lines=9> */
.L_x_107:
        /* <DEDUP_REMOVED lines=10> */
.L_x_108:
        /* <DEDUP_REMOVED lines=10> */
.L_x_109:
[----:B------:R1:W2:Y:S01]  /*4590*/  LDC.64 R2, c[0x4][R23] ;  /* 0x0100000017027b82 */ /* 0x0002a20000000a00 */
[----:B------:R-:W3:Y:S01]  /*45a0*/  LDCU.64 UR4, c[0x4][0xe0] ;  /* 0x01001c00ff0477ac */ /* 0x000ee20008000a00 */
[----:B------:R-:W-:Y:S01]  /*45b0*/  CS2R R6, SRZ ;  /* 0x0000000000067805 */ /* 0x000fe2000001ff00 */
[----:B---3--:R-:W-:Y:S01]  /*45c0*/  IMAD.U32 R4, RZ, RZ, UR4 ;  /* 0x00000004ff047e24 */ /* 0x008fe2000f8e00ff */
[----:B------:R-:W-:-:S04]  /*45d0*/  MOV R5, UR5 ;  /* 0x0000000500057c02 */ /* 0x000fc80008000f00 */
[----:B------:R-:W-:-:S07]  /*45e0*/  LEPC R20, `(.L_x_110) ;  /* 0x000000001014794e */ /* 0x000fce0000000000 */
[----:B-12---:R-:W-:Y:S05]  /*45f0*/  CALL.ABS.NOINC R2 ;  /* 0x0000000002007343 */ /* 0x006fea0003c00000 */
.L_x_110:
[----:B------:R-:W-:Y:S01]  /*4600*/  HFMA2 R0, -RZ, RZ, 0, 3.814697265625e-06 ;  /* 0x00000040ff007431 */ /* 0x000fe200000001ff */
        /* <DEDUP_REMOVED lines=9> */
.L_x_111:
        /* <DEDUP_REMOVED lines=10> */
.L_x_112:
[----:B------:R1:W2:Y:S01]  /*4740*/  LDC.64 R2, c[0x4][R23] ;  /* 0x0100000017027b82 */ /* 0x0002a20000000a00 */
[----:B------:R-:W3:Y:S01]  /*4750*/  LDCU.64 UR4, c[0x4][0xe0] ;  /* 0x01001c00ff0477ac */ /* 0x000ee20008000a00 */
[----:B------:R-:W-:Y:S01]  /*4760*/  CS2R R6, SRZ ;  /* 0x0000000000067805 */ /* 0x000fe2000001ff00 */
[----:B---3--:R-:W-:Y:S01]  /*4770*/  IMAD.U32 R4, RZ, RZ, UR4 ;  /* 0x00000004ff047e24 */ /* 0x008fe2000f8e00ff */
[----:B------:R-:W-:-:S04]  /*4780*/  MOV R5, UR5 ;  /* 0x0000000500057c02 */ /* 0x000fc80008000f00 */
[----:B------:R-:W-:-:S07]  /*4790*/  LEPC R20, `(.L_x_113) ;  /* 0x000000001014794e */ /* 0x000fce0000000000 */
[----:B-12---:R-:W-:Y:S05]  /*47a0*/  CALL.ABS.NOINC R2 ;  /* 0x0000000002007343 */ /* 0x006fea0003c00000 */
.L_x_113:
[----:B------:R-:W-:Y:S01]  /*47b0*/  HFMA2 R0, -RZ, RZ, 0, 5.9604644775390625e-08 ;  /* 0x00000001ff007431 */ /* 0x000fe200000001ff */
        /* <DEDUP_REMOVED lines=9> */
.L_x_114:
        /* <DEDUP_REMOVED lines=10> */
.L_x_115:
        /* <DEDUP_REMOVED lines=10> */
.L_x_116:
        /* <DEDUP_REMOVED lines=10> */
.L_x_117:
[----:B------:R1:W2:Y:S01]  /*4a30*/  LDC.64 R2, c[0x4][R23] ;  /* 0x0100000017027b82 */ /* 0x0002a20000000a00 */
[----:B------:R-:W3:Y:S01]  /*4a40*/  LDCU.64 UR4, c[0x4][0xe0] ;  /* 0x01001c00ff0477ac */ /* 0x000ee20008000a00 */
[----:B------:R-:W-:Y:S01]  /*4a50*/  CS2R R6, SRZ ;  /* 0x0000000000067805 */ /* 0x000fe2000001ff00 */
[----:B---3--:R-:W-:Y:S01]  /*4a60*/  IMAD.U32 R4, RZ, RZ, UR4 ;  /* 0x00000004ff047e24 */ /* 0x008fe2000f8e00ff */
[----:B------:R-:W-:-:S04]  /*4a70*/  MOV R5, UR5 ;  /* 0x0000000500057c02 */ /* 0x000fc80008000f00 */
[----:B------:R-:W-:-:S07]  /*4a80*/  LEPC R20, `(.L_x_118) ;  /* 0x000000001014794e */ /* 0x000fce0000000000 */
[----:B-12---:R-:W-:Y:S05]  /*4a90*/  CALL.ABS.NOINC R2 ;  /* 0x0000000002007343 */ /* 0x006fea0003c00000 */
.L_x_118:
        /* <DEDUP_REMOVED lines=10> */
.L_x_119:
        /* <DEDUP_REMOVED lines=10> */
.L_x_120:
[----:B------:R1:W2:Y:S01]  /*4be0*/  LDC.64 R2, c[0x4][R23] ;  /* 0x0100000017027b82 */ /* 0x0002a20000000a00 */
[----:B------:R-:W3:Y:S01]  /*4bf0*/  LDCU.64 UR4, c[0x4][0xe0] ;  /* 0x01001c00ff0477ac */ /* 0x000ee20008000a00 */
[----:B------:R-:W-:Y:S01]  /*4c00*/  CS2R R6, SRZ ;  /* 0x0000000000067805 */ /* 0x000fe2000001ff00 */
[----:B---3--:R-:W-:Y:S01]  /*4c10*/  IMAD.U32 R4, RZ, RZ, UR4 ;  /* 0x00000004ff047e24 */ /* 0x008fe2000f8e00ff */
[----:B------:R-:W-:-:S04]  /*4c20*/  MOV R5, UR5 ;  /* 0x0000000500057c02 */ /* 0x000fc80008000f00 */
[----:B------:R-:W-:-:S07]  /*4c30*/  LEPC R20, `(.L_x_121) ;  /* 0x000000001014794e */ /* 0x000fce0000000000 */
[----:B-12---:R-:W-:Y:S05]  /*4c40*/  CALL.ABS.NOINC R2 ;  /* 0x0000000002007343 */ /* 0x006fea0003c00000 */
.L_x_121:
[----:B------:R-:W-:Y:S01]  /*4c50*/  HFMA2 R0, -RZ, RZ, 0, 1.1920928955078125e-07 ;  /* 0x00000002ff007431 */ /* 0x000fe200000001ff */
        /* <DEDUP_REMOVED lines=9> */
.L_x_122:
        /* <DEDUP_REMOVED lines=10> */
.L_x_123:
        /* <DEDUP_REMOVED lines=10> */
.L_x_124:
        /* <DEDUP_REMOVED lines=10> */
.L_x_125:
        /* <DEDUP_REMOVED lines=10> */
.L_x_126:
        /* <DEDUP_REMOVED lines=10> */
.L_x_127:
[----:B------:R1:W2:Y:S01]  /*5010*/  LDC.64 R2, c[0x4][R23] ;  /* 0x0100000017027b82 */ /* 0x0002a20000000a00 */
[----:B------:R-:W3:Y:S01]  /*5020*/  LDCU.64 UR4, c[0x4][0xe0] ;  /* 0x01001c00ff0477ac */ /* 0x000ee20008000a00 */
[----:B------:R-:W-:Y:S01]  /*5030*/  CS2R R6, SRZ ;  /* 0x0000000000067805 */ /* 0x000fe2000001ff00 */
[----:B---3--:R-:W-:Y:S01]  /*5040*/  IMAD.U32 R4, RZ, RZ, UR4 ;  /* 0x00000004ff047e24 */ /* 0x008fe2000f8e00ff */
[----:B------:R-:W-:-:S04]  /*5050*/  MOV R5, UR5 ;  /* 0x0000000500057c02 */ /* 0x000fc80008000f00 */
[----:B------:R-:W-:-:S07]  /*5060*/  LEPC R20, `(.L_x_128) ;  /* 0x000000001014794e */ /* 0x000fce0000000000 */
[----:B-12---:R-:W-:Y:S05]  /*5070*/  CALL.ABS.NOINC R2 ;  /* 0x0000000002007343 */ /* 0x006fea0003c00000 */
.L_x_128:
        /* <DEDUP_REMOVED lines=10> */
.L_x_129:
        /* <DEDUP_REMOVED lines=10> */
.L_x_130:
[----:B------:R1:W2:Y:S01]  /*51c0*/  LDC.64 R2, c[0x4][R23] ;  /* 0x0100000017027b82 */ /* 0x0002a20000000a00 */
[----:B------:R-:W3:Y:S01]  /*51d0*/  LDCU.64 UR4, c[0x4][0xe0] ;  /* 0x01001c00ff0477ac */ /* 0x000ee20008000a00 */
[----:B------:R-:W-:Y:S01]  /*51e0*/  CS2R R6, SRZ ;  /* 0x0000000000067805 */ /* 0x000fe2000001ff00 */
[----:B---3--:R-:W-:Y:S01]  /*51f0*/  IMAD.U32 R4, RZ, RZ, UR4 ;  /* 0x00000004ff047e24 */ /* 0x008fe2000f8e00ff */
[----:B------:R-:W-:-:S04]  /*5200*/  MOV R5, UR5 ;  /* 0x0000000500057c02 */ /* 0x000fc80008000f00 */
[----:B------:R-:W-:-:S07]  /*5210*/  LEPC R20, `(.L_x_131) ;  /* 0x000000001014794e */ /* 0x000fce0000000000 */
[----:B-12---:R-:W-:Y:S05]  /*5220*/  CALL.ABS.NOINC R2 ;  /* 0x0000000002007343 */ /* 0x006fea0003c00000 */
.L_x_131:
[----:B------:R-:W-:Y:S01]  /*5230*/  HFMA2 R0, -RZ, RZ, 0, 3.0517578125e-05 ;  /* 0x00000200ff007431 */ /* 0x000fe200000001ff */
        /* <DEDUP_REMOVED lines=9> */
.L_x_132:
        /* <DEDUP_REMOVED lines=10> */
.L_x_133:
        /* <DEDUP_REMOVED lines=10> */
.L_x_134:
        /* <DEDUP_REMOVED lines=10> */
.L_x_135:
[----:B------:R1:W2:Y:S01]  /*54b0*/  LDC.64 R2, c[0x4][R23] ;  /* 0x0100000017027b82 */ /* 0x0002a20000000a00 */
[----:B------:R-:W3:Y:S01]  /*54c0*/  LDCU.64 UR4, c[0x4][0xe0] ;  /* 0x01001c00ff0477ac */ /* 0x000ee20008000a00 */
[----:B------:R-:W-:Y:S01]  /*54d0*/  CS2R R6, SRZ ;  /* 0x0000000000067805 */ /* 0x000fe2000001ff00 */
[----:B---3--:R-:W-:Y:S01]  /*54e0*/  IMAD.U32 R4, RZ, RZ, UR4 ;  /* 0x00000004ff047e24 */ /* 0x008fe2000f8e00ff */
[----:B------:R-:W-:-:S04]  /*54f0*/  MOV R5, UR5 ;  /* 0x0000000500057c02 */ /* 0x000fc80008000f00 */
[----:B------:R-:W-:-:S07]  /*5500*/  LEPC R20, `(.L_x_136) ;  /* 0x000000001014794e */ /* 0x000fce0000000000 */
[----:B-12---:R-:W-:Y:S05]  /*5510*/  CALL.ABS.NOINC R2 ;  /* 0x0000000002007343 */ /* 0x006fea0003c00000 */
.L_x_136:
        /* <DEDUP_REMOVED lines=10> */
.L_x_137:
        /* <DEDUP_REMOVED lines=10> */
.L_x_138:
[----:B------:R1:W2:Y:S01]  /*5660*/  LDC.64 R2, c[0x4][R23] ;  /* 0x0100000017027b82 */ /* 0x0002a20000000a00 */
[----:B------:R-:W3:Y:S01]  /*5670*/  LDCU.64 UR4, c[0x4][0xe0] ;  /* 0x01001c00ff0477ac */ /* 0x000ee20008000a00 */
[----:B------:R-:W-:Y:S01]  /*5680*/  CS2R R6, SRZ ;  /* 0x0000000000067805 */ /* 0x000fe2000001ff00 */
[----:B---3--:R-:W-:Y:S01]  /*5690*/  IMAD.U32 R4, RZ, RZ, UR4 ;  /* 0x00000004ff047e24 */ /* 0x008fe2000f8e00ff */
[----:B------:R-:W-:-:S04]  /*56a0*/  MOV R5, UR5 ;  /* 0x0000000500057c02 */ /* 0x000fc80008000f00 */
[----:B------:R-:W-:-:S07]  /*56b0*/  LEPC R20, `(.L_x_139) ;  /* 0x000000001014794e */ /* 0x000fce0000000000 */
[----:B-12---:R-:W-:Y:S05]  /*56c0*/  CALL.ABS.NOINC R2 ;  /* 0x0000000002007343 */ /* 0x006fea0003c00000 */
.L_x_139:
[----:B------:R1:W-:Y:S01]  /*56d0*/  STL [R1], RZ ;  /* 0x000000ff01007387 */ /* 0x0003e20000100800 */
[----:B------:R1:W2:Y:S01]  /*56e0*/  LDC.64 R2, c[0x4][R23] ;  /* 0x0100000017027b82 */ /* 0x0002a20000000a00 */
[----:B------:R-:W3:Y:S01]  /*56f0*/  LDCU.64 UR4, c[0x4][0xc8] ;  /* 0x01001900ff0477ac */ /* 0x000ee20008000a00 */
[----:B------:R-:W-:Y:S02]  /*5700*/  MOV R6, UR40 ;  /* 0x0000002800067c02 */ /* 0x000fe40008000f00 */
[----:B------:R-:W-:Y:S01]  /*5710*/  MOV R7, UR39 ;  /* 0x0000002700077c02 */ /* 0x000fe20008000f00 */
[----:B---3--:R-:W-:Y:S02]  /*5720*/  IMAD.U32 R4, RZ, RZ, UR4 ;  /* 0x00000004ff047e24 */ /* 0x008fe4000f8e00ff */
[----:B------:R-:W-:Y:S02]  /*5730*/  IMAD.U32 R5, RZ, RZ, UR5 ;  /* 0x00000005ff057e24 */ /* 0x000fe4000f8e00ff */
[----:B------:R-:W-:-:S07]  /*5740*/  LEPC R20, `(.L_x_140) ;  /* 0x000000001014794e */ /* 0x000fce0000000000 */
[----:B-12---:R-:W-:Y:S05]  /*5750*/  CALL.ABS.NOINC R2 ;  /* 0x0000000002007343 */ /* 0x006fea0003c00000 */
.L_x_140:
        /* <DEDUP_REMOVED lines=10> */
.L_x_141:
        /* <DEDUP_REMOVED lines=10> */
.L_x_142:
        /* <DEDUP_REMOVED lines=10> */
.L_x_143:
[----:B------:R1:W2:Y:S01]  /*5940*/  LDC.64 R2, c[0x4][R23] ;  /* 0x0100000017027b82 */ /* 0x0002a20000000a00 */
[----:B------:R-:W3:Y:S01]  /*5950*/  LDCU.64 UR4, c[0x4][0xe0] ;  /* 0x01001c00ff0477ac */ /* 0x000ee20008000a00 */
[----:B------:R-:W-:Y:S01]  /*5960*/  CS2R R6, SRZ ;  /* 0x0000000000067805 */ /* 0x000fe2000001ff00 */
[----:B---3--:R-:W-:Y:S01]  /*5970*/  IMAD.U32 R4, RZ, RZ, UR4 ;  /* 0x00000004ff047e24 */ /* 0x008fe2000f8e00ff */
[----:B------:R-:W-:-:S04]  /*5980*/  MOV R5, UR5 ;  /* 0x0000000500057c02 */ /* 0x000fc80008000f00 */
[----:B------:R-:W-:-:S07]  /*5990*/  LEPC R20, `(.L_x_144) ;  /* 0x000000001014794e */ /* 0x000fce0000000000 */
[----:B-12---:R-:W-:Y:S05]  /*59a0*/  CALL.ABS.NOINC R2 ;  /* 0x0000000002007343 */ /* 0x006fea0003c00000 */
.L_x_144:
        /* <DEDUP_REMOVED lines=9> */
.L_x_145:
        /* <DEDUP_REMOVED lines=10> */
.L_x_146:
[----:B------:R1:W2:Y:S01]  /*5ae0*/  LDC.64 R2, c[0x4][R23] ;  /* 0x0100000017027b82 */ /* 0x0002a20000000a00 */
[----:B------:R-:W3:Y:S01]  /*5af0*/  LDCU.64 UR4, c[0x4][0xe0] ;  /* 0x01001c00ff0477ac */ /* 0x000ee20008000a00 */
[----:B------:R-:W-:Y:S01]  /*5b00*/  CS2R R6, SRZ ;  /* 0x0000000000067805 */ /* 0x000fe2000001ff00 */
[----:B---3--:R-:W-:Y:S01]  /*5b10*/  IMAD.U32 R4, RZ, RZ, UR4 ;  /* 0x00000004ff047e24 */ /* 0x008fe2000f8e00ff */
[----:B------:R-:W-:-:S04]  /*5b20*/  MOV R5, UR5 ;  /* 0x0000000500057c02 */ /* 0x000fc80008000f00 */
[----:B------:R-:W-:-:S07]  /*5b30*/  LEPC R20, `(.L_x_147) ;  /* 0x000000001014794e */ /* 0x000fce0000000000 */
[----:B-12---:R-:W-:Y:S05]  /*5b40*/  CALL.ABS.NOINC R2 ;  /* 0x0000000002007343 */ /* 0x006fea0003c00000 */
.L_x_147:
[----:B------:R-:W-:Y:S01]  /*5b50*/  HFMA2 R0, -RZ, RZ, 0, 0.0078125 ;  /* 0x00002000ff007431 */ /* 0x000fe200000001ff */
        /* <DEDUP_REMOVED lines=9> */
.L_x_148:
        /* <DEDUP_REMOVED lines=10> */
.L_x_149:
        /* <DEDUP_REMOVED lines=10> */
.L_x_150:
        /* <DEDUP_REMOVED lines=10> */
.L_x_91:
[----:B------:R-:W-:Y:S05]  /*5dd0*/  BSYNC.RECONVERGENT B6 ;  /* 0x0000000000067941 */ /* 0x000fea0003800200 */
.L_x_90:
[----:B-1----:R-:W1:Y:S01]  /*5de0*/  S2R R0, SR_SWINHI ;  /* 0x0000000000007919 */ /* 0x002e620000002f00 */
[----:B------:R-:W-:Y:S01]  /*5df0*/  IMAD.SHL.U32 R30, R16, 0x2, RZ ;  /* 0x00000002101e7824 */ /* 0x000fe200078e00ff */
[----:B------:R-:W2:Y:S04]  /*5e00*/  LDCU.64 UR4, c[0x0][0x880] ;  /* 0x00011000ff0477ac */ /* 0x000ea80008000a00 */
[----:B------:R-:W-:Y:S02]  /*5e10*/  LOP3.LUT R30, R30, 0xfe, RZ, 0xc0, !PT ;  /* 0x000000fe1e1e7812 */ /* 0x000fe400078ec0ff */
[----:B--2---:R-:W-:-:S04]  /*5e20*/  ISETP.NE.U32.AND P6, PT, RZ, UR4, PT ;  /* 0x00000004ff007c0c */ /* 0x004fc8000bfc5070 */
[----:B------:R-:W-:Y:S02]  /*5e30*/  ISETP.NE.AND.EX P6, PT, RZ, UR5, PT, P6 ;  /* 0x00000005ff007c0c */ /* 0x000fe4000bfc5360 */
[----:B------:R-:W-:Y:S02]  /*5e40*/  MOV R2, R17 ;  /* 0x0000001100027202 */ /* 0x000fe40000000f00 */
[----:B-1----:R-:W-:-:S03]  /*5e50*/  MOV R3, R0 ;  /* 0x0000000000037202 */ /* 0x002fc60000000f00 */
[----:B------:R-:W-:-:S03]  /*5e60*/  IMAD.WIDE.U32 R30, R30, 0x2, R2 ;  /* 0x000000021e1e7825 */ /* 0x000fc600078e0002 */
[C---:B------:R-:W-:Y:S02]  /*5e70*/  IADD3 R3, P2, PT, R30.reuse, 0x200, RZ ;  /* 0x000002001e037810 */ /* 0x040fe40007f5e0ff */
[C---:B------:R-:W-:Y:S02]  /*5e80*/  IADD3 R5, P1, PT, R30.reuse, 0x400, RZ ;  /* 0x000004001e057810 */ /* 0x040fe40007f3e0ff */
[C---:B------:R-:W-:Y:S01]  /*5e90*/  IADD3 R7, P0, PT, R30.reuse, 0x600, RZ ;  /* 0x000006001e077810 */ /* 0x040fe20007f1e0ff */
[--C-:B------:R-:W-:Y:S01]  /*5ea0*/  IMAD.X R57, RZ, RZ, R31.reuse, P2 ;  /* 0x000000ffff397224 */ /* 0x100fe200010e061f */
[--C-:B------:R-:W-:Y:S01]  /*5eb0*/  SHF.R.U64 R11, R30, 0x3, R31.reuse ;  /* 0x000000031e0b7819 */ /* 0x100fe2000000121f */
[--C-:B------:R-:W-:Y:S02]  /*5ec0*/  IMAD.X R65, RZ, RZ, R31.reuse, P1 ;  /* 0x000000ffff417224 */ /* 0x100fe400008e061f */
[----:B------:R-:W-:Y:S01]  /*5ed0*/  IMAD.X R63, RZ, RZ, R31, P0 ;  /* 0x000000ffff3f7224 */ /* 0x000fe200000e061f */
[----:B------:R-:W-:-:S02]  /*5ee0*/  SHF.R.U64 R0, R3, 0x3, R57 ;  /* 0x0000000303007819 */ /* 0x000fc40000001239 */
[----:B------:R-:W-:Y:S02]  /*5ef0*/  SHF.R.U64 R2, R5, 0x3, R65 ;  /* 0x0000000305027819 */ /* 0x000fe40000001241 */
[----:B------:R-:W-:Y:S02]  /*5f00*/  LOP3.LUT R56, R3, 0x70, R0, 0x78, !PT ;  /* 0x0000007003387812 */ /* 0x000fe400078e7800 */
[----:B------:R-:W-:Y:S02]  /*5f10*/  LOP3.LUT R64, R5, 0x70, R2, 0x78, !PT ;  /* 0x0000007005407812 */ /* 0x000fe400078e7802 */
[C---:B------:R-:W-:Y:S02]  /*5f20*/  IADD3 R3, P3, PT, R30.reuse, 0x800, RZ ;  /* 0x000008001e037810 */ /* 0x040fe40007f7e0ff */
[C---:B------:R-:W-:Y:S02]  /*5f30*/  SHF.R.U64 R4, R7.reuse, 0x3, R63 ;  /* 0x0000000307047819 */ /* 0x040fe4000000123f */
[----:B------:R-:W-:Y:S01]  /*5f40*/  IADD3 R5, P2, PT, R30, 0xa00, RZ ;  /* 0x00000a001e057810 */ /* 0x000fe20007f5e0ff */
[----:B------:R-:W-:Y:S01]  /*5f50*/  IMAD.X R47, RZ, RZ, R31, P3 ;  /* 0x000000ffff2f7224 */ /* 0x000fe200018e061f */
[----:B------:R-:W-:-:S02]  /*5f60*/  LOP3.LUT R62, R7, 0x70, R4, 0x78, !PT ;  /* 0x00000070073e7812 */ /* 0x000fc400078e7804 */
[C---:B------:R-:W-:Y:S01]  /*5f70*/  IADD3 R7, P1, PT, R30.reuse, 0xc00, RZ ;  /* 0x00000c001e077810 */ /* 0x040fe20007f3e0ff */
[----:B------:R-:W-:Y:S01]  /*5f80*/  IMAD.X R45, RZ, RZ, R31, P2 ;  /* 0x000000ffff2d7224 */ /* 0x000fe200010e061f */
[----:B------:R-:W-:Y:S02]  /*5f90*/  IADD3 R9, P0, PT, R30, 0xe00, RZ ;  /* 0x00000e001e097810 */ /* 0x000fe40007f1e0ff */
[----:B------:R-:W-:Y:S01]  /*5fa0*/  SHF.R.U64 R0, R3, 0x3, R47 ;  /* 0x0000000303007819 */ /* 0x000fe2000000122f */
[----:B------:R-:W-:Y:S01]  /*5fb0*/  IMAD.X R43, RZ, RZ, R31, P1 ;  /* 0x000000ffff2b7224 */ /* 0x000fe200008e061f */
[----:B------:R-:W-:Y:S01]  /*5fc0*/  SHF.R.U64 R2, R5, 0x3, R45 ;  /* 0x0000000305027819 */ /* 0x000fe2000000122d */
[----:B------:R-:W-:Y:S01]  /*5fd0*/  IMAD.X R41, RZ, RZ, R31, P0 ;  /* 0x000000ffff297224 */ /* 0x000fe200000e061f */
[----:B------:R-:W-:Y:S02]  /*5fe0*/  LOP3.LUT R46, R3, 0x70, R0, 0x78, !PT ;  /* 0x00000070032e7812 */ /* 0x000fe400078e7800 */
[----:B------:R-:W-:-:S02]  /*5ff0*/  LOP3.LUT R44, R5, 0x70, R2, 0x78, !PT ;  /* 0x00000070052c7812 */ /* 0x000fc400078e7802 */
[C---:B------:R-:W-:Y:S02]  /*6000*/  IADD3 R3, P3, PT, R30.reuse, 0x1000, RZ ;  /* 0x000010001e037810 */ /* 0x040fe40007f7e0ff */
[----:B------:R-:W-:Y:S02]  /*6010*/  SHF.R.U64 R4, R7, 0x3, R43 ;  /* 0x0000000307047819 */ /* 0x000fe4000000122b */
[----:B------:R-:W-:Y:S01]  /*6020*/  IADD3 R5, P2, PT, R30, 0x1200, RZ ;  /* 0x000012001e057810 */ /* 0x000fe20007f5e0ff */
[----:B------:R-:W-:Y:S01]  /*6030*/  IMAD.X R39, RZ, RZ, R31, P3 ;  /* 0x000000ffff277224 */ /* 0x000fe200018e061f */
[----:B------:R-:W-:Y:S02]  /*6040*/  SHF.R.U64 R6, R9, 0x3, R41 ;  /* 0x0000000309067819 */ /* 0x000fe40000001229 */
[----:B------:R-:W-:Y:S01]  /*6050*/  LOP3.LUT R42, R7, 0x70, R4, 0x78, !PT ;  /* 0x00000070072a7812 */ /* 0x000fe200078e7804 */
[----:B------:R-:W-:Y:S01]  /*6060*/  IMAD.X R37, RZ, RZ, R31, P2 ;  /* 0x000000ffff257224 */ /* 0x000fe200010e061f */
[----:B------:R-:W-:-:S02]  /*6070*/  LOP3.LUT R40, R9, 0x70, R6, 0x78, !PT ;  /* 0x0000007009287812 */ /* 0x000fc400078e7806 */
[C---:B------:R-:W-:Y:S02]  /*6080*/  IADD3 R7, P1, PT, R30.reuse, 0x1400, RZ ;  /* 0x000014001e077810 */ /* 0x040fe40007f3e0ff */
        /* <DEDUP_REMOVED lines=25> */
[C---:B------:R-:W-:Y:S01]  /*6220*/  IADD3 R2, P2, PT, R30.reuse, 0x2200, RZ ;  /* 0x000022001e027810 */ /* 0x040fe20007f5e0ff */
[----:B------:R-:W-:Y:S01]  /*6230*/  IMAD.X R21, RZ, RZ, R31, P3 ;  /* 0x000000ffff157224 */ /* 0x000fe200018e061f */
[----:B------:R-:W-:Y:S02]  /*6240*/  SHF.R.U64 R6, R9, 0x3, R23 ;  /* 0x0000000309067819 */ /* 0x000fe40000001217 */
[----:B------:R-:W-:Y:S01]  /*6250*/  LOP3.LUT R10, R30, 0x70, R11, 0x78, !PT ;  /* 0x000000701e0a7812 */ /* 0x000fe200078e780b */
[--C-:B------:R-:W-:Y:S01]  /*6260*/  IMAD.MOV.U32 R11, RZ, RZ, R31.reuse ;  /* 0x000000ffff0b7224 */ /* 0x100fe200078e001f */
[----:B------:R-:W-:Y:S01]  /*6270*/  LOP3.LUT R24, R7, 0x70, R4, 0x78, !PT ;  /* 0x0000007007187812 */ /* 0x000fe200078e7804 */
[----:B------:R-:W-:Y:S01]  /*6280*/  IMAD.X R15, RZ, RZ, R31, P2 ;  /* 0x000000ffff0f7224 */ /* 0x000fe200010e061f */
[----:B------:R-:W-:-:S02]  /*6290*/  LOP3.LUT R22, R9, 0x70, R6, 0x78, !PT ;  /* 0x0000007009167812 */ /* 0x000fc400078e7806 */
[C---:B------:R-:W-:Y:S01]  /*62a0*/  IADD3 R4, P1, PT, R30.reuse, 0x2400, RZ ;  /* 0x000024001e047810 */ /* 0x040fe20007f3e0ff */
[----:B------:R1:W-:Y:S01]  /*62b0*/  ST.E desc[UR48][R10.64], RZ ;  /* 0x000000ff0a007985 */ /* 0x0003e2000c101930 */
[----:B------:R-:W-:Y:S02]  /*62c0*/  IADD3 R6, P0, PT, R30, 0x2600, RZ ;  /* 0x000026001e067810 */ /* 0x000fe40007f1e0ff */
[----:B------:R-:W-:Y:S01]  /*62d0*/  SHF.R.U64 R3, R0, 0x3, R21 ;  /* 0x0000000300037819 */ /* 0x000fe20000001215 */
[----:B------:R-:W-:Y:S01]  /*62e0*/  IMAD.X R13, RZ, RZ, R31, P1 ;  /* 0x000000ffff0d7224 */ /* 0x000fe200008e061f */
[----:B------:R-:W-:Y:S01]  /*62f0*/  SHF.R.U64 R5, R2, 0x3, R15 ;  /* 0x0000000302057819 */ /* 0x000fe2000000120f */
[----:B------:R2:W-:Y:S01]  /*6300*/  ST.E desc[UR48][R56.64], RZ ;  /* 0x000000ff38007985 */ /* 0x0005e2000c101930 */
[----:B------:R-:W-:Y:S02]  /*6310*/  LOP3.LUT R20, R0, 0x70, R3, 0x78, !PT ;  /* 0x0000007000147812 */ /* 0x000fe400078e7803 */
[----:B------:R-:W-:Y:S01]  /*6320*/  LOP3.LUT R14, R2, 0x70, R5, 0x78, !PT ;  /* 0x00000070020e7812 */ /* 0x000fe200078e7805 */
[----:B------:R3:W-:Y:S01]  /*6330*/  ST.E desc[UR48][R64.64], RZ ;  /* 0x000000ff40007985 */ /* 0x0007e2000c101930 */
[----:B------:R-:W-:-:S02]  /*6340*/  IADD3 R0, P3, PT, R30, 0x2800, RZ ;  /* 0x000028001e007810 */ /* 0x000fc40007f7e0ff */
[----:B------:R-:W-:Y:S01]  /*6350*/  SHF.R.U64 R7, R4, 0x3, R13 ;  /* 0x0000000304077819 */ /* 0x000fe2000000120d */
[----:B------:R4:W-:Y:S01]  /*6360*/  ST.E desc[UR48][R62.64], RZ ;  /* 0x000000ff3e007985 */ /* 0x0009e2000c101930 */
[----:B------:R-:W-:Y:S01]  /*6370*/  IADD3 R2, P2, PT, R30, 0x2a00, RZ ;  /* 0x00002a001e027810 */ /* 0x000fe20007f5e0ff */
[----:B------:R-:W-:Y:S01]  /*6380*/  IMAD.X R55, RZ, RZ, R31, P3 ;  /* 0x000000ffff377224 */ /* 0x000fe200018e061f */
[----:B------:R-:W-:Y:S01]  /*6390*/  LOP3.LUT R12, R4, 0x70, R7, 0x78, !PT ;  /* 0x00000070040c7812 */ /* 0x000fe200078e7807 */
[----:B------:R-:W-:Y:S01]  /*63a0*/  ST.E desc[UR48][R46.64], RZ ;  /* 0x000000ff2e007985 */ /* 0x000fe2000c101930 */
[----:B------:R-:W-:Y:S01]  /*63b0*/  IADD3 R4, P1, PT, R30, 0x2c00, RZ ;  /* 0x00002c001e047810 */ /* 0x000fe20007f3e0ff */
[----:B------:R-:W-:Y:S01]  /*63c0*/  IMAD.X R53, RZ, RZ, R31, P2 ;  /* 0x000000ffff357224 */ /* 0x000fe200010e061f */
[----:B------:R-:W-:Y:S01]  /*63d0*/  SHF.R.U64 R3, R0, 0x3, R55 ;  /* 0x0000000300037819 */ /* 0x000fe20000001237 */
[----:B------:R5:W-:Y:S02]  /*63e0*/  ST.E desc[UR48][R44.64], RZ ;  /* 0x000000ff2c007985 */ /* 0x000be4000c101930 */
[----:B------:R-:W-:Y:S01]  /*63f0*/  IMAD.X R51, RZ, RZ, R31, P1 ;  /* 0x000000ffff337224 */ /* 0x000fe200008e061f */
[----:B------:R-:W-:Y:S01]  /*6400*/  SHF.R.U64 R5, R2, 0x3, R53 ;  /* 0x0000000302057819 */ /* 0x000fe20000001235 */
[----:B-1----:R-:W-:Y:S01]  /*6410*/  IMAD.X R11, RZ, RZ, R31, P0 ;  /* 0x000000ffff0b7224 */ /* 0x002fe200000e061f */
[----:B------:R-:W-:Y:S01]  /*6420*/  LOP3.LUT R54, R0, 0x70, R3, 0x78, !PT ;  /* 0x0000007000367812 */ /* 0x000fe200078e7803 */
[----:B------:R1:W-:Y:S01]  /*6430*/  ST.E desc[UR48][R42.64], RZ ;  /* 0x000000ff2a007985 */ /* 0x0003e2000c101930 */
[----:B------:R-:W-:-:S02]  /*6440*/  LOP3.LUT R52, R2, 0x70, R5, 0x78, !PT ;  /* 0x0000007002347812 */ /* 0x000fc400078e7805 */
[----:B------:R-:W-:Y:S01]  /*6450*/  SHF.R.U64 R9, R6, 0x3, R11 ;  /* 0x0000000306097819 */ /* 0x000fe2000000120b */
[----:B------:R1:W-:Y:S01]  /*6460*/  ST.E desc[UR48][R40.64], RZ ;  /* 0x000000ff28007985 */ /* 0x0003e2000c101930 */
[----:B------:R-:W-:Y:S02]  /*6470*/  IADD3 R0, P1, PT, R30, 0x3000, RZ ;  /* 0x000030001e007810 */ /* 0x000fe40007f3e0ff */
[----:B------:R-:W-:Y:S01]  /*6480*/  LOP3.LUT R10, R6, 0x70, R9, 0x78, !PT ;  /* 0x00000070060a7812 */ /* 0x000fe200078e7809 */
[----:B------:R1:W-:Y:S01]  /*6490*/  ST.E desc[UR48][R38.64], RZ ;  /* 0x000000ff26007985 */ /* 0x0003e2000c101930 */
[----:B------:R-:W-:Y:S01]  /*64a0*/  IADD3 R6, P0, PT, R30, 0x2e00, RZ ;  /* 0x00002e001e067810 */ /* 0x000fe20007f1e0ff */
[----:B------:R-:W-:Y:S01]  /*64b0*/  IMAD.X R61, RZ, RZ, R31, P1 ;  /* 0x000000ffff3d7224 */ /* 0x000fe200008e061f */
[----:B------:R-:W-:Y:S01]  /*64c0*/  SHF.R.U64 R7, R4, 0x3, R51 ;  /* 0x0000000304077819 */ /* 0x000fe20000001233 */
[----:B------:R1:W-:Y:S02]  /*64d0*/  ST.E desc[UR48][R36.64], RZ ;  /* 0x000000ff24007985 */ /* 0x0003e4000c101930 */
[----:B------:R-:W-:Y:S01]  /*64e0*/  IMAD.X R49, RZ, RZ, R31, P0 ;  /* 0x000000ffff317224 */ /* 0x000fe200000e061f */
[----:B------:R-:W-:Y:S01]  /*64f0*/  IADD3 R2, P0, PT, R30, 0x3200, RZ ;  /* 0x000032001e027810 */ /* 0x000fe20007f1e0ff */
[----:B------:R1:W-:Y:S01]  /*6500*/  ST.E desc[UR48][R34.64], RZ ;  /* 0x000000ff22007985 */ /* 0x0003e2000c101930 */
[----:B------:R-:W-:-:S02]  /*6510*/  LOP3.LUT R50, R4, 0x70, R7, 0x78, !PT ;  /* 0x0000007004327812 */ /* 0x000fc400078e7807 */
[----:B------:R-:W-:Y:S01]  /*6520*/  SHF.R.U64 R9, R6, 0x3, R49 ;  /* 0x0000000306097819 */ /* 0x000fe20000001231 */
[----:B------:R-:W-:Y:S01]  /*6530*/  IMAD.X R59, RZ, RZ, R31, P0 ;  /* 0x000000ffff3b7224 */ /* 0x000fe200000e061f */
[----:B------:R-:W-:Y:S01]  /*6540*/  IADD3 R4, P1, PT, R30, 0x3400, RZ ;  /* 0x000034001e047810 */ /* 0x000fe20007f3e0ff */
[----:B------:R1:W-:Y:S01]  /*6550*/  ST.E desc[UR48][R32.64], RZ ;  /* 0x000000ff20007985 */ /* 0x0003e2000c101930 */
[----:B------:R-:W-:Y:S02]  /*6560*/  LOP3.LUT R48, R6, 0x70, R9, 0x78, !PT ;  /* 0x0000007006307812 */ /* 0x000fe400078e7809 */
[----:B------:R-:W-:Y:S01]  /*6570*/  IADD3 R6, P0, PT, R30, 0x3600, RZ ;  /* 0x000036001e067810 */ /* 0x000fe20007f1e0ff */
[----:B--2---:R-:W-:Y:S01]  /*6580*/  IMAD.X R57, RZ, RZ, R31, P1 ;  /* 0x000000ffff397224 */ /* 0x004fe200008e061f */
[----:B------:R-:W-:Y:S01]  /*6590*/  SHF.R.U64 R3, R0, 0x3, R61 ;  /* 0x0000000300037819 */ /* 0x000fe2000000123d */
[----:B------:R1:W-:Y:S01]  /*65a0*/  ST.E desc[UR48][R28.64], RZ ;  /* 0x000000ff1c007985 */ /* 0x0003e2000c101930 */
[----:B------:R-:W-:Y:S01]  /*65b0*/  SHF.R.U64 R5, R2, 0x3, R59 ;  /* 0x0000000302057819 */ /* 0x000fe2000000123b */
[----:B------:R-:W-:Y:S01]  /*65c0*/  IMAD.X R9, RZ, RZ, R31, P0 ;  /* 0x000000ffff097224 */ /* 0x000fe200000e061f */
[----:B------:R-:W-:Y:S01]  /*65d0*/  LOP3.LUT R60, R0, 0x70, R3, 0x78, !PT ;  /* 0x00000070003c7812 */ /* 0x000fe200078e7803 */
[----:B------:R1:W-:Y:S01]  /*65e0*/  ST.E desc[UR48][R26.64], RZ ;  /* 0x000000ff1a007985 */ /* 0x0003e2000c101930 */
[----:B------:R-:W-:-:S02]  /*65f0*/  LOP3.LUT R58, R2, 0x70, R5, 0x78, !PT ;  /* 0x00000070023a7812 */ /* 0x000fc400078e7805 */
[----:B------:R-:W-:Y:S01]  /*6600*/  IADD3 R0, P1, PT, R30, 0x3800, RZ ;  /* 0x000038001e007810 */ /* 0x000fe20007f3e0ff */
[----:B------:R1:W-:Y:S01]  /*6610*/  ST.E desc[UR48][R24.64], RZ ;  /* 0x000000ff18007985 */ /* 0x0003e2000c101930 */
[----:B------:R-:W-:Y:S02]  /*6620*/  SHF.R.U64 R3, R4, 0x3, R57 ;  /* 0x0000000304037819 */ /* 0x000fe40000001239 */
[----:B------:R-:W-:Y:S01]  /*6630*/  IADD3 R2, P0, PT, R30, 0x3a00, RZ ;  /* 0x00003a001e027810 */ /* 0x000fe20007f1e0ff */
[----:B---3--:R-:W-:Y:S01]  /*6640*/  IMAD.X R65, RZ, RZ, R31, P1 ;  /* 0x000000ffff417224 */ /* 0x008fe200008e061f */
[----:B------:R-:W-:Y:S01]  /*6650*/  SHF.R.U64 R5, R6, 0x3, R9 ;  /* 0x0000000306057819 */ /* 0x000fe20000001209 */
[----:B------:R1:W-:Y:S01]  /*6660*/  ST.E desc[UR48][R22.64], RZ ;  /* 0x000000ff16007985 */ /* 0x0003e2000c101930 */
[----:B------:R-:W-:Y:S01]  /*6670*/  LOP3.LUT R56, R4, 0x70, R3, 0x78, !PT ;  /* 0x0000007004387812 */ /* 0x000fe200078e7803 */
[----:B----4-:R-:W-:Y:S01]  /*6680*/  IMAD.X R63, RZ, RZ, R31, P0 ;  /* 0x000000ffff3f7224 */ /* 0x010fe200000e061f */
[----:B------:R-:W-:Y:S01]  /*6690*/  LOP3.LUT R8, R6, 0x70, R5, 0x78, !PT ;  /* 0x0000007006087812 */ /* 0x000fe200078e7805 */
[----:B------:R1:W-:Y:S01]  /*66a0*/  ST.E desc[UR48][R20.64], RZ ;  /* 0x000000ff14007985 */ /* 0x0003e2000c101930 */
[----:B------:R-:W-:-:S02]  /*66b0*/  IADD3 R4, P1, PT, R30, 0x3c00, RZ ;  /* 0x00003c001e047810 */ /* 0x000fc40007f3e0ff */
[----:B------:R-:W-:Y:S01]  /*66c0*/  IADD3 R6, P0, PT, R30, 0x3e00, RZ ;  /* 0x00003e001e067810 */ /* 0x000fe20007f1e0ff */
[----:B------:R1:W-:Y:S01]  /*66d0*/  ST.E desc[UR48][R14.64], RZ ;  /* 0x000000ff0e007985 */ /* 0x0003e2000c101930 */
[----:B------:R-:W-:Y:S01]  /*66e0*/  SHF.R.U64 R3, R0, 0x3, R65 ;  /* 0x0000000300037819 */ /* 0x000fe20000001241 */
[----:B-----5:R-:W-:Y:S01]  /*66f0*/  IMAD.X R45, RZ, RZ, R31, P1 ;  /* 0x000000ffff2d7224 */ /* 0x020fe200008e061f */
[----:B------:R-:W-:Y:S01]  /*6700*/  SHF.R.U64 R5, R2, 0x3, R63 ;  /* 0x0000000302057819 */ /* 0x000fe2000000123f */
[----:B------:R-:W-:Y:S01]  /*6710*/  IMAD.X R7, RZ, RZ, R31, P0 ;  /* 0x000000ffff077224 */ /* 0x000fe200000e061f */
[----:B------:R1:W-:Y:S01]  /*6720*/  ST.E desc[UR48][R12.64], RZ ;  /* 0x000000ff0c007985 */ /* 0x0003e2000c101930 */
[----:B------:R-:W-:Y:S02]  /*6730*/  LOP3.LUT R64, R0, 0x70, R3, 0x78, !PT ;  /* 0x0000007000407812 */ /* 0x000fe400078e7803 */
[----:B------:R-:W-:Y:S01]  /*6740*/  LOP3.LUT R62, R2, 0x70, R5, 0x78, !PT ;  /* 0x00000070023e7812 */ /* 0x000fe200078e7805 */
[----:B------:R1:W-:Y:S01]  /*6750*/  ST.E desc[UR48][R10.64], RZ ;  /* 0x000000ff0a007985 */ /* 0x0003e2000c101930 */
[----:B------:R-:W-:-:S02]  /*6760*/  SHF.R.U64 R3, R4, 0x3, R45 ;  /* 0x0000000304037819 */ /* 0x000fc4000000122d */
[----:B------:R-:W-:Y:S01]  /*6770*/  SHF.R.U64 R5, R6, 0x3, R7 ;  /* 0x0000000306057819 */ /* 0x000fe20000001207 */
[----:B------:R1:W-:Y:S01]  /*6780*/  ST.E desc[UR48][R54.64], RZ ;  /* 0x000000ff36007985 */ /* 0x0003e2000c101930 */
[----:B------:R-:W-:Y:S02]  /*6790*/  LOP3.LUT R44, R4, 0x70, R3, 0x78, !PT ;  /* 0x00000070042c7812 */ /* 0x000fe400078e7803 */
[----:B------:R-:W-:Y:S01]  /*67a0*/  LOP3.LUT R6, R6, 0x70, R5, 0x78, !PT ;  /* 0x0000007006067812 */ /* 0x000fe200078e7805 */
[----:B------:R1:W-:Y:S04]  /*67b0*/  ST.E desc[UR48][R52.64], RZ ;  /* 0x000000ff34007985 */ /* 0x0003e8000c101930 */
        /* <DEDUP_REMOVED lines=8> */
[----:B------:R1:W-:Y:S01]  /*6840*/  ST.E desc[UR48][R44.64], RZ ;  /* 0x000000ff2c007985 */ /* 0x0003e2000c101930 */
[----:B------:R-:W2:Y:S01]  /*6850*/  S2R R2, SR_CTAID.Z ;  /* 0x0000000000027919 */ /* 0x000ea20000002700 */
[----:B------:R-:W3:Y:S02]  /*6860*/  S2R R0, SR_CTAID.Y ;  /* 0x0000000000007919 */ /* 0x000ee40000002600 */
[----:B------:R1:W-:Y:S01]  /*6870*/  ST.E desc[UR48][R6.64], RZ ;  /* 0x000000ff06007985 */ /* 0x0003e2000c101930 */
[----:B------:R-:W-:Y:S05]  /*6880*/  @!P6 BRA `(.L_x_151) ;  /* 0x000000000090e947 */ /* 0x000fea0003800000 */
[----:B------:R-:W4:Y:S01]  /*6890*/  LDCU UR4, c[0x0][0x380] ;  /* 0x00007000ff0477ac */ /* 0x000f220008000800 */
[----:B------:R-:W-:Y:S01]  /*68a0*/  IADD3 R3, PT, PT, R18, UR41, RZ ;  /* 0x0000002912037c10 */ /* 0x000fe2000fffe0ff */
[----:B------:R-:W-:Y:S03]  /*68b0*/  BSSY.RECONVERGENT B0, `(.L_x_151) ;  /* 0x0000021000007945 */ /* 0x000fe60003800200 */
[----:B----4-:R-:W-:-:S13]  /*68c0*/  ISETP.GE.AND P0, PT, R3, UR4, PT ;  /* 0x0000000403007c0c */ /* 0x010fda000bf06270 */
[----:B------:R-:W-:Y:S05]  /*68d0*/  @P0 BRA `(.L_x_152) ;  /* 0x0000000000780947 */ /* 0x000fea0003800000 */
[----:B------:R-:W1:Y:S01]  /*68e0*/  LDCU UR7, c[0x0][0x38c] ;  /* 0x00007180ff0777ac */ /* 0x000e620008000800 */
[----:B------:R-:W2:Y:S01]  /*68f0*/  LDCU UR6, c[0x0][0x890] ;  /* 0x00011200ff0677ac */ /* 0x000ea20008000800 */
[----:B------:R-:W4:Y:S01]  /*6900*/  LDCU.64 UR4, c[0x0][0x888] ;  /* 0x00011100ff0477ac */ /* 0x000f220008000a00 */
[----:B-1----:R-:W1:Y:S01]  /*6910*/  I2F.U32.RP R8, UR7 ;  /* 0x0000000700087d06 */ /* 0x002e620008209000 */
[----:B------:R-:W-:-:S07]  /*6920*/  ISETP.NE.U32.AND P0, PT, RZ, UR7, PT ;  /* 0x00000007ff007c0c */ /* 0x000fce000bf05070 */
[----:B-1----:R-:W1:Y:S02]  /*6930*/  MUFU.RCP R6, R8 ;  /* 0x0000000800067308 */ /* 0x002e640000001000 */
[----:B-1----:R-:W-:-:S06]  /*6940*/  IADD3 R6, PT, PT, R6, 0xffffffe, RZ ;  /* 0x0ffffffe06067810 */ /* 0x002fcc0007ffe0ff */
[----:B------:R-:W1:Y:S02]  /*6950*/  F2I.FTZ.U32.TRUNC.NTZ R5, R6 ;  /* 0x0000000600057305 */ /* 0x000e64000021f000 */
[----:B-1----:R-:W-:-:S05]  /*6960*/  IADD3 R4, PT, PT, RZ, -R5, RZ ;  /* 0x80000005ff047210 */ /* 0x002fca0007ffe0ff */
[----:B------:R-:W-:Y:S02]  /*6970*/  IMAD R7, R4, UR7, RZ ;  /* 0x0000000704077c24 */ /* 0x000fe4000f8e02ff */
[----:B------:R-:W-:-:S05]  /*6980*/  HFMA2 R4, -RZ, RZ, 0, 0 ;  /* 0x00000000ff047431 */ /* 0x000fca00000001ff */
[----:B------:R-:W-:-:S04]  /*6990*/  IMAD.HI.U32 R5, R5, R7, R4 ;  /* 0x0000000705057227 */ /* 0x000fc800078e0004 */
[----:B--2---:R-:W-:Y:S02]  /*69a0*/  IMAD R4, R2, UR6, R3 ;  /* 0x0000000602047c24 */ /* 0x004fe4000f8e0203 */
[----:B---3--:R-:W-:-:S04]  /*69b0*/  IMAD.HI.U32 R5, R5, R0, RZ ;  /* 0x0000000005057227 */ /* 0x008fc800078e00ff */
[----:B------:R-:W-:-:S04]  /*69c0*/  IMAD.MOV R7, RZ, RZ, -R5 ;  /* 0x000000ffff077224 */ /* 0x000fc800078e0a05 */
[----:B------:R-:W-:-:S05]  /*69d0*/  IMAD R7, R7, UR7, R0 ;  /* 0x0000000707077c24 */ /* 0x000fca000f8e0200 */
[----:B------:R-:W-:-:S13]  /*69e0*/  ISETP.GE.U32.AND P2, PT, R7, UR7, PT ;  /* 0x0000000707007c0c */ /* 0x000fda000bf46070 */
[----:B------:R-:W-:Y:S02]  /*69f0*/  @P2 IADD3 R7, PT, PT, R7, -UR7, RZ ;  /* 0x8000000707072c10 */ /* 0x000fe4000fffe0ff */
[----:B------:R-:W-:Y:S02]  /*6a00*/  @P2 IADD3 R5, PT, PT, R5, 0x1, RZ ;  /* 0x0000000105052810 */ /* 0x000fe40007ffe0ff */
[----:B------:R-:W-:Y:S02]  /*6a10*/  ISETP.GE.U32.AND P1, PT, R7, UR7, PT ;  /* 0x0000000707007c0c */ /* 0x000fe4000bf26070 */
[----:B------:R-:W1:Y:S11]  /*6a20*/  LDC.64 R6, c[0x0][0x880] ;  /* 0x00022000ff067b82 */ /* 0x000e760000000a00 */
[----:B------:R-:W-:Y:S01]  /*6a30*/  @P1 VIADD R5, R5, 0x1 ;  /* 0x0000000105051836 */ /* 0x000fe20000000000 */
[----:B------:R-:W-:-:S04]  /*6a40*/  @!P0 LOP3.LUT R5, RZ, UR7, RZ, 0x33, !PT ;  /* 0x00000007ff058c12 */ /* 0x000fc8000f8e33ff */
[C---:B------:R-:W-:Y:S01]  /*6a50*/  IADD3 R3, PT, PT, -R5.reuse, RZ, RZ ;  /* 0x000000ff05037210 */ /* 0x040fe20007ffe1ff */
[----:B----4-:R-:W-:-:S04]  /*6a60*/  IMAD R5, R5, UR5, R4 ;  /* 0x0000000505057c24 */ /* 0x010fc8000f8e0204 */
[----:B------:R-:W-:Y:S01]  /*6a70*/  IMAD R4, R3, UR7, R0 ;  /* 0x0000000703047c24 */ /* 0x000fe2000f8e0200 */
[----:B------:R-:W-:-:S03]  /*6a80*/  MOV R3, 0xff800000 ;  /* 0xff80000000037802 */ /* 0x000fc60000000f00 */
[----:B------:R-:W-:-:S04]  /*6a90*/  IMAD R5, R4, UR4, R5 ;  /* 0x0000000404057c24 */ /* 0x000fc8000f8e0205 */
[----:B-1----:R-:W-:-:S05]  /*6aa0*/  IMAD.WIDE.U32 R6, R5, 0x4, R6 ;  /* 0x0000000405067825 */ /* 0x002fca00078e0006 */
[----:B------:R4:W-:Y:S02]  /*6ab0*/  STG.E desc[UR48][R6.64], R3 ;  /* 0x0000000306007986 */ /* 0x0009e4000c101930 */
.L_x_152:
[----:B------:R-:W-:Y:S05]  /*6ac0*/  BSYNC.RECONVERGENT B0 ;  /* 0x0000000000007941 */ /* 0x000fea0003800200 */
.L_x_151:
[----:B------:R-:W-:-:S09]  /*6ad0*/  UISETP.NE.AND UP0, UPT, UR38, URZ, UPT ;  /* 0x000000ff2600728c */ /* 0x000fd2000bf05270 */
[----:B------:R-:W-:Y:S05]  /*6ae0*/  BRA.U UP0, `(.L_x_153) ;  /* 0x0000000100047547 */ /* 0x000fea000b800000 */
[----:B------:R-:W-:Y:S05]  /*6af0*/  BPT.TRAP 0x1 ;  /* 0x000000040000795c */ /* 0x000fea0000300000 */
.L_x_153:
[C---:B----4-:R-:W-:Y:S01]  /*6b00*/  IADD3 R3, P3, PT, R30.reuse, 0x4000, RZ ;  /* 0x000040001e037810 */ /* 0x050fe20007f7e0ff */
[----:B------:R4:W-:Y:S01]  /*6b10*/  SYNCS.ARRIVE.TRANS64.A1T0 RZ, [R17+URZ+0xe0b0], RZ ;  /* 0x00e0b0ff11ff79a7 */ /* 0x0009e200081000ff */
[C---:B-1----:R-:W-:Y:S01]  /*6b20*/  IADD3 R7, P1, PT, R30.reuse, 0x4400, RZ ;  /* 0x000044001e077810 */ /* 0x042fe20007f3e0ff */
[----:B------:R-:W-:Y:S01]  /*6b30*/  UISETP.NE.AND UP0, UPT, UR38, URZ, UPT ;  /* 0x000000ff2600728c */ /* 0x000fe2000bf05270 */
[C---:B------:R-:W-:Y:S01]  /*6b40*/  IADD3 R5, P2, PT, R30.reuse, 0x4200, RZ ;  /* 0x000042001e057810 */ /* 0x040fe20007f5e0ff */
[--C-:B------:R-:W-:Y:S01]  /*6b50*/  IMAD.X R23, RZ, RZ, R31.reuse, P3 ;  /* 0x000000ffff177224 */ /* 0x100fe200018e061f */
[----:B------:R-:W-:Y:S01]  /*6b60*/  IADD3 R9, P0, PT, R30, 0x4600, RZ ;  /* 0x000046001e097810 */ /* 0x000fe20007f1e0ff */
[--C-:B------:R-:W-:Y:S02]  /*6b70*/  IMAD.X R15, RZ, RZ, R31.reuse, P1 ;  /* 0x000000ffff0f7224 */ /* 0x100fe400008e061f */
[----:B------:R-:W-:Y:S01]  /*6b80*/  IMAD.X R21, RZ, RZ, R31, P2 ;  /* 0x000000ffff157224 */ /* 0x000fe200010e061f */
[----:B------:R-:W-:Y:S01]  /*6b90*/  SHF.R.U64 R4, R3, 0x3, R23 ;  /* 0x0000000303047819 */ /* 0x000fe20000001217 */
[----:B------:R-:W-:Y:S01]  /*6ba0*/  IMAD.X R13, RZ, RZ, R31, P0 ;  /* 0x000000ffff0d7224 */ /* 0x000fe200000e061f */
[----:B------:R-:W-:-:S02]  /*6bb0*/  SHF.R.U64 R8, R7, 0x3, R15 ;  /* 0x0000000307087819 */ /* 0x000fc4000000120f */
[----:B------:R-:W-:Y:S02]  /*6bc0*/  LOP3.LUT R22, R3, 0x70, R4, 0x78, !PT ;  /* 0x0000007003167812 */ /* 0x000fe400078e7804 */
[C---:B------:R-:W-:Y:S02]  /*6bd0*/  IADD3 R3, P3, PT, R30.reuse, 0x4800, RZ ;  /* 0x000048001e037810 */ /* 0x040fe40007f7e0ff */
[----:B------:R-:W-:Y:S01]  /*6be0*/  LOP3.LUT R14, R7, 0x70, R8, 0x78, !PT ;  /* 0x00000070070e7812 */ /* 0x000fe200078e7808 */
[----:B------:R-:W-:Y:S01]  /*6bf0*/  ST.E desc[UR48][R22.64], RZ ;  /* 0x000000ff16007985 */ /* 0x000fe2000c101930 */
[----:B------:R-:W-:Y:S01]  /*6c00*/  SHF.R.U64 R6, R5, 0x3, R21 ;  /* 0x0000000305067819 */ /* 0x000fe20000001215 */
[----:B------:R-:W-:Y:S01]  /*6c10*/  IMAD.X R33, RZ, RZ, R31, P3 ;  /* 0x000000ffff217224 */ /* 0x000fe200018e061f */
[----:B------:R-:W-:Y:S02]  /*6c20*/  SHF.R.U64 R10, R9, 0x3, R13 ;  /* 0x00000003090a7819 */ /* 0x000fe4000000120d */
[----:B------:R-:W-:-:S02]  /*6c30*/  IADD3 R7, P1, PT, R30, 0x4c00, RZ ;  /* 0x00004c001e077810 */ /* 0x000fc40007f3e0ff */
[----:B------:R-:W-:Y:S02]  /*6c40*/  LOP3.LUT R20, R5, 0x70, R6, 0x78, !PT ;  /* 0x0000007005147812 */ /* 0x000fe400078e7806 */
[----:B------:R-:W-:Y:S01]  /*6c50*/  LOP3.LUT R12, R9, 0x70, R10, 0x78, !PT ;  /* 0x00000070090c7812 */ /* 0x000fe200078e780a */
[----:B------:R-:W-:Y:S01]  /*6c60*/  IMAD.X R27, RZ, RZ, R31, P1 ;  /* 0x000000ffff1b7224 */ /* 0x000fe200008e061f */
[C---:B------:R-:W-:Y:S01]  /*6c70*/  IADD3 R5, P2, PT, R30.reuse, 0x4a00, RZ ;  /* 0x00004a001e057810 */ /* 0x040fe20007f5e0ff */
[----:B------:R-:W-:Y:S01]  /*6c80*/  ST.E desc[UR48][R20.64], RZ ;  /* 0x000000ff14007985 */ /* 0x000fe2000c101930 */
[C---:B------:R-:W-:Y:S02]  /*6c90*/  IADD3 R9, P0, PT, R30.reuse, 0x4e00, RZ ;  /* 0x00004e001e097810 */ /* 0x040fe40007f1e0ff */
[----:B------:R-:W-:Y:S01]  /*6ca0*/  SHF.R.U64 R4, R3, 0x3, R33 ;  /* 0x0000000303047819 */ /* 0x000fe20000001221 */
[----:B------:R-:W-:Y:S01]  /*6cb0*/  IMAD.X R29, RZ, RZ, R31, P2 ;  /* 0x000000ffff1d7224 */ /* 0x000fe200010e061f */
[----:B------:R-:W-:Y:S01]  /*6cc0*/  SHF.R.U64 R8, R7, 0x3, R27 ;  /* 0x0000000307087819 */ /* 0x000fe2000000121b */
[----:B------:R-:W-:Y:S01]  /*6cd0*/  IMAD.X R25, RZ, RZ, R31, P0 ;  /* 0x000000ffff197224 */ /* 0x000fe200000e061f */
[----:B------:R-:W-:Y:S01]  /*6ce0*/  LOP3.LUT R32, R3, 0x70, R4, 0x78, !PT ;  /* 0x0000007003207812 */ /* 0x000fe200078e7804 */
[----:B------:R-:W-:Y:S01]  /*6cf0*/  ST.E desc[UR48][R14.64], RZ ;  /* 0x000000ff0e007985 */ /* 0x000fe2000c101930 */
[----:B------:R-:W-:-:S02]  /*6d00*/  IADD3 R3, P5, PT, R30, 0x5000, RZ ;  /* 0x000050001e037810 */ /* 0x000fc40007fbe0ff */
[----:B------:R-:W-:Y:S01]  /*6d10*/  LOP3.LUT R26, R7, 0x70, R8, 0x78, !PT ;  /* 0x00000070071a7812 */ /* 0x000fe200078e7808 */
[----:B------:R1:W-:Y:S01]  /*6d20*/  ST.E desc[UR48][R12.64], RZ ;  /* 0x000000ff0c007985 */ /* 0x0003e2000c101930 */
[----:B------:R-:W-:Y:S01]  /*6d30*/  SHF.R.U64 R6, R5, 0x3, R29 ;  /* 0x0000000305067819 */ /* 0x000fe2000000121d */
[----:B------:R-:W-:Y:S01]  /*6d40*/  IMAD.X R77, RZ, RZ, R31, P5 ;  /* 0x000000ffff4d7224 */ /* 0x000fe200028e061f */
[----:B------:R-:W-:Y:S01]  /*6d50*/  SHF.R.U64 R10, R9, 0x3, R25 ;  /* 0x00000003090a7819 */ /* 0x000fe20000001219 */
[----:B------:R-:W-:Y:S01]  /*6d60*/  ST.E desc[UR48][R32.64], RZ ;  /* 0x000000ff20007985 */ /* 0x000fe2000c101930 */
[C---:B------:R-:W-:Y:S02]  /*6d70*/  IADD3 R7, P3, PT, R30.reuse, 0x5400, RZ ;  /* 0x000054001e077810 */ /* 0x040fe40007f7e0ff */
[C---:B------:R-:W-:Y:S02]  /*6d80*/  IADD3 R8, P2, PT, R30.reuse, 0x5600, RZ ;  /* 0x000056001e087810 */ /* 0x040fe40007f5e0ff */
[----:B------:R-:W-:Y:S01]  /*6d90*/  LOP3.LUT R28, R5, 0x70, R6, 0x78, !PT ;  /* 0x00000070051c7812 */ /* 0x000fe200078e7806 */
[--C-:B------:R-:W-:Y:S01]  /*6da0*/  IMAD.X R73, RZ, RZ, R31.reuse, P3 ;  /* 0x000000ffff497224 */ /* 0x100fe200018e061f */
[----:B------:R-:W-:Y:S01]  /*6db0*/  LOP3.LUT R24, R9, 0x70, R10, 0x78, !PT ;  /* 0x0000007009187812 */ /* 0x000fe200078e780a */
[----:B------:R-:W-:Y:S01]  /*6dc0*/  IMAD.X R71, RZ, RZ, R31, P2 ;  /* 0x000000ffff477224 */ /* 0x000fe200010e061f */
[C---:B------:R-:W-:Y:S01]  /*6dd0*/  IADD3 R5, P4, PT, R30.reuse, 0x5200, RZ ;  /* 0x000052001e057810 */ /* 0x040fe20007f9e0ff */
[----:B------:R-:W-:Y:S01]  /*6de0*/  ST.E desc[UR48][R28.64], RZ ;  /* 0x000000ff1c007985 */ /* 0x000fe2000c101930 */
[----:B------:R-:W-:-:S02]  /*6df0*/  IADD3 R9, P1, PT, R30, 0x5800, RZ ;  /* 0x000058001e097810 */ /* 0x000fc40007f3e0ff */
[C---:B------:R-:W-:Y:S01]  /*6e00*/  SHF.R.U64 R4, R3.reuse, 0x3, R77 ;  /* 0x0000000303047819 */ /* 0x040fe2000000124d */
[--C-:B------:R-:W-:Y:S01]  /*6e10*/  IMAD.X R75, RZ, RZ, R31.reuse, P4 ;  /* 0x000000ffff4b7224 */ /* 0x100fe200020e061f */
[C---:B------:R-:W-:Y:S01]  /*6e20*/  IADD3 R10, P0, PT, R30.reuse, 0x5a00, RZ ;  /* 0x00005a001e0a7810 */ /* 0x040fe20007f1e0ff */
[--C-:B------:R-:W-:Y:S01]  /*6e30*/  IMAD.X R69, RZ, RZ, R31.reuse, P1 ;  /* 0x000000ffff457224 */ /* 0x100fe200008e061f */
[----:B------:R-:W-:Y:S01]  /*6e40*/  LOP3.LUT R76, R3, 0x70, R4, 0x78, !PT ;  /* 0x00000070034c7812 */ /* 0x000fe200078e7804 */
[----:B------:R-:W-:Y:S01]  /*6e50*/  ST.E desc[UR48][R26.64], RZ ;  /* 0x000000ff1a007985 */ /* 0x000fe2000c101930 */
[C---:B------:R-:W-:Y:S01]  /*6e60*/  IADD3 R11, P5, PT, R30.reuse, 0x5c00, RZ ;  /* 0x00005c001e0b7810 */ /* 0x040fe20007fbe0ff */
[----:B------:R-:W-:Y:S01]  /*6e70*/  IMAD.X R67, RZ, RZ, R31, P0 ;  /* 0x000000ffff437224 */ /* 0x000fe200000e061f */
[C---:B------:R-:W-:Y:S01]  /*6e80*/  SHF.R.U64 R4, R7.reuse, 0x3, R73 ;  /* 0x0000000307047819 */ /* 0x040fe20000001249 */
[----:B------:R5:W-:Y:S01]  /*6e90*/  ST.E desc[UR48][R24.64], RZ ;  /* 0x000000ff18007985 */ /* 0x000be2000c101930 */
[----:B-1----:R-:W-:Y:S01]  /*6ea0*/  IADD3 R12, P4, PT, R30, 0x5e00, RZ ;  /* 0x00005e001e0c7810 */ /* 0x002fe20007f9e0ff */
[----:B------:R-:W-:Y:S01]  /*6eb0*/  IMAD.X R65, RZ, RZ, R31, P5 ;  /* 0x000000ffff417224 */ /* 0x000fe200028e061f */
[----:B------:R-:W-:Y:S01]  /*6ec0*/  SHF.R.U64 R3, R8, 0x3, R71 ;  /* 0x0000000308037819 */ /* 0x000fe20000001247 */
[----:B------:R4:W-:Y:S01]  /*6ed0*/  ST.E desc[UR48][R76.64], RZ ;  /* 0x000000ff4c007985 */ /* 0x0009e2000c101930 */
[----:B------:R-:W-:Y:S01]  /*6ee0*/  LOP3.LUT R72, R7, 0x70, R4, 0x78, !PT ;  /* 0x0000007007487812 */ /* 0x000fe200078e7804 */
[----:B------:R-:W-:Y:S01]  /*6ef0*/  IMAD.X R63, RZ, RZ, R31, P4 ;  /* 0x000000ffff3f7224 */ /* 0x000fe200020e061f */
[----:B------:R-:W-:-:S02]  /*6f00*/  IADD3 R13, P3, PT, R30, 0x6000, RZ ;  /* 0x000060001e0d7810 */ /* 0x000fc40007f7e0ff */
[----:B------:R-:W-:Y:S02]  /*6f10*/  LOP3.LUT R70, R8, 0x70, R3, 0x78, !PT ;  /* 0x0000007008467812 */ /* 0x000fe400078e7803 */
[C---:B------:R-:W-:Y:S01]  /*6f20*/  SHF.R.U64 R4, R9.reuse, 0x3, R69 ;  /* 0x0000000309047819 */ /* 0x040fe20000001245 */
[----:B------:R-:W-:Y:S01]  /*6f30*/  IMAD.X R61, RZ, RZ, R31, P3 ;  /* 0x000000ffff3d7224 */ /* 0x000fe200018e061f */
[----:B------:R-:W-:Y:S02]  /*6f40*/  IADD3 R14, P2, PT, R30, 0x6200, RZ ;  /* 0x000062001e0e7810 */ /* 0x000fe40007f5e0ff */
[----:B------:R-:W-:Y:S02]  /*6f50*/  SHF.R.U64 R3, R10, 0x3, R67 ;  /* 0x000000030a037819 */ /* 0x000fe40000001243 */
        /* <DEDUP_REMOVED lines=28> */
[----:B------:R-:W-:Y:S01]  /*7120*/  SHF.R.U64 R4, R19, 0x3, R53 ;  /* 0x0000000313047819 */ /* 0x000fe20000001235 */
[----:B------:R-:W-:Y:S01]  /*7130*/  IMAD.X R45, RZ, RZ, R31, P1 ;  /* 0x000000ffff2d7224 */ /* 0x000fe200008e061f */
[----:B-----5:R-:W-:Y:S02]  /*7140*/  IADD3 R24, P0, PT, R30, 0x7200, RZ ;  /* 0x000072001e187810 */ /* 0x020fe40007f1e0ff */
[----:B------:R-:W-:Y:S02]  /*7150*/  SHF.R.U64 R3, R20, 0x3, R51 ;  /* 0x0000000314037819 */ /* 0x000fe40000001233 */
[----:B------:R-:W-:Y:S01]  /*7160*/  SHF.R.U64 R6, R5, 0x3, R75 ;  /* 0x0000000305067819 */ /* 0x000fe2000000124b */
[----:B------:R-:W-:Y:S01]  /*7170*/  IMAD.X R43, RZ, RZ, R31, P0 ;  /* 0x000000ffff2b7224 */ /* 0x000fe200000e061f */
[----:B------:R-:W-:-:S02]  /*7180*/  LOP3.LUT R52, R19, 0x70, R4, 0x78, !PT ;  /* 0x0000007013347812 */ /* 0x000fc400078e7804 */
[----:B------:R-:W-:Y:S02]  /*7190*/  IADD3 R25, P5, PT, R30, 0x7400, RZ ;  /* 0x000074001e197810 */ /* 0x000fe40007fbe0ff */
[----:B------:R-:W-:Y:S02]  /*71a0*/  LOP3.LUT R50, R20, 0x70, R3, 0x78, !PT ;  /* 0x0000007014327812 */ /* 0x000fe400078e7803 */
[----:B------:R-:W-:Y:S01]  /*71b0*/  SHF.R.U64 R4, R21, 0x3, R49 ;  /* 0x0000000315047819 */ /* 0x000fe20000001231 */
[----:B------:R-:W-:Y:S01]  /*71c0*/  IMAD.X R41, RZ, RZ, R31, P5 ;  /* 0x000000ffff297224 */ /* 0x000fe200028e061f */
[----:B------:R-:W-:Y:S02]  /*71d0*/  IADD3 R26, P4, PT, R30, 0x7600, RZ ;  /* 0x000076001e1a7810 */ /* 0x000fe40007f9e0ff */
[----:B------:R-:W-:Y:S02]  /*71e0*/  SHF.R.U64 R3, R22, 0x3, R47 ;  /* 0x0000000316037819 */ /* 0x000fe4000000122f */
[----:B------:R-:W-:Y:S01]  /*71f0*/  LOP3.LUT R74, R5, 0x70, R6, 0x78, !PT ;  /* 0x00000070054a7812 */ /* 0x000fe200078e7806 */
[----:B------:R-:W-:Y:S01]  /*7200*/  IMAD.X R39, RZ, RZ, R31, P4 ;  /* 0x000000ffff277224 */ /* 0x000fe200020e061f */
[----:B------:R-:W-:-:S02]  /*7210*/  LOP3.LUT R48, R21, 0x70, R4, 0x78, !PT ;  /* 0x0000007015307812 */ /* 0x000fc400078e7804 */
[----:B------:R-:W-:Y:S01]  /*7220*/  IADD3 R27, P3, PT, R30, 0x7800, RZ ;  /* 0x000078001e1b7810 */ /* 0x000fe20007f7e0ff */
[----:B------:R4:W-:Y:S01]  /*7230*/  ST.E desc[UR48][R74.64], RZ ;  /* 0x000000ff4a007985 */ /* 0x0009e2000c101930 */
[----:B------:R-:W-:Y:S02]  /*7240*/  LOP3.LUT R46, R22, 0x70, R3, 0x78, !PT ;  /* 0x00000070162e7812 */ /* 0x000fe400078e7803 */
[C---:B------:R-:W-:Y:S01]  /*7250*/  SHF.R.U64 R4, R23.reuse, 0x3, R45 ;  /* 0x0000000317047819 */ /* 0x040fe2000000122d */
[----:B------:R4:W-:Y:S01]  /*7260*/  ST.E desc[UR48][R72.64], RZ ;  /* 0x000000ff48007985 */ /* 0x0009e2000c101930 */
[----:B------:R-:W-:Y:S01]  /*7270*/  IADD3 R28, P2, PT, R30, 0x7a00, RZ ;  /* 0x00007a001e1c7810 */ /* 0x000fe20007f5e0ff */
[----:B------:R-:W-:Y:S01]  /*7280*/  IMAD.X R37, RZ, RZ, R31, P3 ;  /* 0x000000ffff257224 */ /* 0x000fe200018e061f */
[----:B------:R-:W-:Y:S01]  /*7290*/  SHF.R.U64 R3, R24, 0x3, R43 ;  /* 0x0000000318037819 */ /* 0x000fe2000000122b */
[----:B------:R4:W-:Y:S01]  /*72a0*/  ST.E desc[UR48][R70.64], RZ ;  /* 0x000000ff46007985 */ /* 0x0009e2000c101930 */
[----:B------:R-:W-:Y:S01]  /*72b0*/  LOP3.LUT R44, R23, 0x70, R4, 0x78, !PT ;  /* 0x00000070172c7812 */ /* 0x000fe200078e7804 */
[----:B------:R-:W-:Y:S01]  /*72c0*/  IMAD.X R35, RZ, RZ, R31, P2 ;  /* 0x000000ffff237224 */ /* 0x000fe200010e061f */
[----:B------:R-:W-:Y:S01]  /*72d0*/  IADD3 R29, P1, PT, R30, 0x7c00, RZ ;  /* 0x00007c001e1d7810 */ /* 0x000fe20007f3e0ff */
[----:B------:R4:W-:Y:S01]  /*72e0*/  ST.E desc[UR48][R68.64], RZ ;  /* 0x000000ff44007985 */ /* 0x0009e2000c101930 */
[----:B------:R-:W-:-:S02]  /*72f0*/  LOP3.LUT R42, R24, 0x70, R3, 0x78, !PT ;  /* 0x00000070182a7812 */ /* 0x000fc400078e7803 */
[C---:B------:R-:W-:Y:S01]  /*7300*/  SHF.R.U64 R4, R25.reuse, 0x3, R41 ;  /* 0x0000000319047819 */ /* 0x040fe20000001229 */
[----:B------:R4:W-:Y:S01]  /*7310*/  ST.E desc[UR48][R66.64], RZ ;  /* 0x000000ff42007985 */ /* 0x0009e2000c101930 */
[----:B------:R-:W-:Y:S01]  /*7320*/  IADD3 R30, P0, PT, R30, 0x7e00, RZ ;  /* 0x00007e001e1e7810 */ /* 0x000fe20007f1e0ff */
[----:B------:R-:W-:Y:S01]  /*7330*/  IMAD.X R33, RZ, RZ, R31, P1 ;  /* 0x000000ffff217224 */ /* 0x000fe200008e061f */
[C---:B------:R-:W-:Y:S01]  /*7340*/  SHF.R.U64 R3, R26.reuse, 0x3, R39 ;  /* 0x000000031a037819 */ /* 0x040fe20000001227 */
[----:B------:R4:W-:Y:S01]  /*7350*/  ST.E desc[UR48][R64.64], RZ ;  /* 0x000000ff40007985 */ /* 0x0009e2000c101930 */
[----:B------:R-:W-:Y:S01]  /*7360*/  LOP3.LUT R40, R25, 0x70, R4, 0x78, !PT ;  /* 0x0000007019287812 */ /* 0x000fe200078e7804 */
[----:B------:R-:W-:Y:S01]  /*7370*/  IMAD.X R31, RZ, RZ, R31, P0 ;  /* 0x000000ffff1f7224 */ /* 0x000fe200000e061f */
[----:B------:R-:W-:Y:S01]  /*7380*/  LOP3.LUT R38, R26, 0x70, R3, 0x78, !PT ;  /* 0x000000701a267812 */ /* 0x000fe200078e7803 */
[----:B------:R4:W-:Y:S01]  /*7390*/  ST.E desc[UR48][R62.64], RZ ;  /* 0x000000ff3e007985 */ /* 0x0009e2000c101930 */
[----:B------:R-:W-:-:S02]  /*73a0*/  SHF.R.U64 R4, R27, 0x3, R37 ;  /* 0x000000031b047819 */ /* 0x000fc40000001225 */
[C---:B------:R-:W-:Y:S01]  /*73b0*/  SHF.R.U64 R3, R28.reuse, 0x3, R35 ;  /* 0x000000031c037819 */ /* 0x040fe20000001223 */
[----:B------:R4:W-:Y:S01]  /*73c0*/  ST.E desc[UR48][R60.64], RZ ;  /* 0x000000ff3c007985 */ /* 0x0009e2000c101930 */
[----:B------:R-:W-:Y:S02]  /*73d0*/  LOP3.LUT R36, R27, 0x70, R4, 0x78, !PT ;  /* 0x000000701b247812 */ /* 0x000fe400078e7804 */
[----:B------:R-:W-:Y:S01]  /*73e0*/  LOP3.LUT R34, R28, 0x70, R3, 0x78, !PT ;  /* 0x000000701c227812 */ /* 0x000fe200078e7803 */
[----:B------:R4:W-:Y:S01]  /*73f0*/  ST.E desc[UR48][R58.64], RZ ;  /* 0x000000ff3a007985 */ /* 0x0009e2000c101930 */
[C---:B------:R-:W-:Y:S02]  /*7400*/  SHF.R.U64 R4, R29.reuse, 0x3, R33 ;  /* 0x000000031d047819 */ /* 0x040fe40000001221 */
[----:B------:R-:W-:Y:S01]  /*7410*/  SHF.R.U64 R3, R30, 0x3, R31 ;  /* 0x000000031e037819 */ /* 0x000fe2000000121f */
[----:B------:R4:W-:Y:S01]  /*7420*/  ST.E desc[UR48][R56.64], RZ ;  /* 0x000000ff38007985 */ /* 0x0009e2000c101930 */
[----:B------:R-:W-:-:S02]  /*7430*/  LOP3.LUT R32, R29, 0x70, R4, 0x78, !PT ;  /* 0x000000701d207812 */ /* 0x000fc400078e7804 */
        /* <DEDUP_REMOVED lines=14> */
[----:B------:R-:W-:Y:S01]  /*7520*/  @!PT LDS RZ, [RZ] ;  /* 0x00000000fffff984 */ /* 0x000fe20000000800 */
[----:B------:R-:W-:Y:S01]  /*7530*/  @!PT LDS RZ, [RZ] ;  /* 0x00000000fffff984 */ /* 0x000fe20000000800 */
[----:B------:R-:W-:Y:S01]  /*7540*/  @!PT LDS RZ, [RZ] ;  /* 0x00000000fffff984 */ /* 0x000fe20000000800 */
[----:B------:R-:W-:Y:S01]  /*7550*/  @!PT LDS RZ, [RZ] ;  /* 0x00000000fffff984 */ /* 0x000fe20000000800 */
[----:B------:R1:W-:Y:S06]  /*7560*/  MEMBAR.ALL.CTA ;  /* 0x0000000000007992 */ /* 0x0003ec0000008000 */
[----:B-1----:R-:W1:Y:S01]  /*7570*/  FENCE.VIEW.ASYNC.S ;  /* 0x00000000000073c6 */ /* 0x002e620000000000 */
[----:B------:R-:W-:Y:S05]  /*7580*/  BRA.U UP0, `(.L_x_154) ;  /* 0x0000000100047547 */ /* 0x000fea000b800000 */
[----:B------:R-:W-:Y:S05]  /*7590*/  BPT.TRAP 0x1 ;  /* 0x000000040000795c */ /* 0x000fea0000300000 */
.L_x_154:
[----:B------:R-:W-:-:S05]  /*75a0*/  HFMA2 R3, -RZ, RZ, 0, 5.9604644775390625e-08 ;  /* 0x00000001ff037431 */ /* 0x000fca00000001ff */
[----:B------:R-:W-:-:S04]  /*75b0*/  SHF.L.U32 R4, R3, 0x1f, RZ ;  /* 0x0000001f03047819 */ /* 0x000fc800000006ff */
[----:B-1----:R-:W1:Y:S02]  /*75c0*/  SYNCS.PHASECHK.TRANS64.TRYWAIT P0, [R17+URZ+0xe0c8], R4 ;  /* 0x00e0c804110075a7 */ /* 0x002e6400080011ff */
[----:B-1----:R-:W-:Y:S05]  /*75d0*/  @!P0 BRA `(.L_x_155) ;  /* 0x000000a800448947 */ /* 0x002fea0003800000 */
.L_x_377:
[----:B------:R-:W-:Y:S05]  /*75e0*/  @!P6 BRA `(.L_x_156) ;  /* 0x000000000094e947 */ /* 0x000fea0003800000 */
[----:B------:R-:W5:Y:S01]  /*75f0*/  LDCU UR4, c[0x0][0x380] ;  /* 0x00007000ff0477ac */ /* 0x000f620008000800 */
[----:B------:R-:W-:Y:S01]  /*7600*/  IMAD.U32 R5, RZ, RZ, UR41 ;  /* 0x00000029ff057e24 */ /* 0x000fe2000f8e00ff */
[----:B------:R-:W-:Y:S04]  /*7610*/  BSSY.RECONVERGENT B0, `(.L_x_156) ;  /* 0x0000022000007945 */ /* 0x000fe80003800200 */
[----:B------:R-:W-:-:S04]  /*7620*/  IADD3 R5, PT, PT, R5, 0x80, R18 ;  /* 0x0000008005057810 */ /* 0x000fc80007ffe012 */
[----:B-----5:R-:W-:-:S13]  /*7630*/  ISETP.GE.AND P0, PT, R5, UR4, PT ;  /* 0x0000000405007c0c */ /* 0x020fda000bf06270 */
[----:B------:R-:W-:Y:S05]  /*7640*/  @P0 BRA `(.L_x_157) ;  /* 0x0000000000780947 */ /* 0x000fea0003800000 */
[----:B------:R-:W5:Y:S01]  /*7650*/  LDCU UR7, c[0x0][0x38c] ;  /* 0x00007180ff0777ac */ /* 0x000f620008000800 */
[----:B------:R-:W2:Y:S01]  /*7660*/  LDCU UR6, c[0x0][0x890] ;  /* 0x00011200ff0677ac */ /* 0x000ea20008000800 */
[----:B------:R-:W4:Y:S01]  /*7670*/  LDCU.64 UR4, c[0x0][0x888] ;  /* 0x00011100ff0477ac */ /* 0x000f220008000a00 */
[----:B-----5:R-:W5:Y:S01]  /*7680*/  I2F.U32.RP R8, UR7 ;  /* 0x0000000700087d06 */ /* 0x020f620008209000 */
[----:B------:R-:W-:Y:S01]  /*7690*/  ISETP.NE.U32.AND P0, PT, RZ, UR7, PT ;  /* 0x00000007ff007c0c */ /* 0x000fe2000bf05070 */
[----:B--2---:R-:W-:-:S06]  /*76a0*/  IMAD R2, R2, UR6, R5 ;  /* 0x0000000602027c24 */ /* 0x004fcc000f8e0205 */
[----:B-----5:R-:W2:Y:S02]  /*76b0*/  MUFU.RCP R6, R8 ;  /* 0x0000000800067308 */ /* 0x020ea40000001000 */
[----:B--2---:R-:W-:-:S06]  /*76c0*/  IADD3 R6, PT, PT, R6, 0xffffffe, RZ ;  /* 0x0ffffffe06067810 */ /* 0x004fcc0007ffe0ff */
[----:B------:R-:W2:Y:S02]  /*76d0*/  F2I.FTZ.U32.TRUNC.NTZ R7, R6 ;  /* 0x0000000600077305 */ /* 0x000ea4000021f000 */
[----:B--2---:R-:W-:Y:S02]  /*76e0*/  IADD3 R3, PT, PT, RZ, -R7, RZ ;  /* 0x80000007ff037210 */ /* 0x004fe40007ffe0ff */
[----:B------:R-:W-:-:S03]  /*76f0*/  MOV R6, RZ ;  /* 0x000000ff00067202 */ /* 0x000fc60000000f00 */
[----:B------:R-:W-:-:S04]  /*7700*/  IMAD R3, R3, UR7, RZ ;  /* 0x0000000703037c24 */ /* 0x000fc8000f8e02ff */
[----:B------:R-:W-:-:S06]  /*7710*/  IMAD.HI.U32 R3, R7, R3, R6 ;  /* 0x0000000307037227 */ /* 0x000fcc00078e0006 */
[----:B---3--:R-:W-:-:S04]  /*7720*/  IMAD.HI.U32 R3, R3, R0, RZ ;  /* 0x0000000003037227 */ /* 0x008fc800078e00ff */
[----:B------:R-:W-:-:S04]  /*7730*/  IMAD.MOV R7, RZ, RZ, -R3 ;  /* 0x000000ffff077224 */ /* 0x000fc800078e0a03 */
[----:B-1----:R-:W-:Y:S02]  /*7740*/  IMAD R4, R7, UR7, R0 ;  /* 0x0000000707047c24 */ /* 0x002fe4000f8e0200 */
[----:B------:R-:W1:Y:S03]  /*7750*/  LDC.64 R6, c[0x0][0x880] ;  /* 0x00022000ff067b82 */ /* 0x000e660000000a00 */
[----:B------:R-:W-:-:S13]  /*7760*/  ISETP.GE.U32.AND P2, PT, R4, UR7, PT ;  /* 0x0000000704007c0c */ /* 0x000fda000bf46070 */
[----:B------:R-:W-:Y:S02]  /*7770*/  @P2 IADD3 R4, PT, PT, R4, -UR7, RZ ;  /* 0x8000000704042c10 */ /* 0x000fe4000fffe0ff */
[----:B------:R-:W-:Y:S02]  /*7780*/  @P2 IADD3 R3, PT, PT, R3, 0x1, RZ ;  /* 0x0000000103032810 */ /* 0x000fe40007ffe0ff */
[----:B------:R-:W-:-:S13]  /*7790*/  ISETP.GE.U32.AND P1, PT, R4, UR7, PT ;  /* 0x0000000704007c0c */ /* 0x000fda000bf26070 */
        /* <DEDUP_REMOVED lines=9> */
.L_x_157:
[----:B------:R-:W-:Y:S05]  /*7830*/  BSYNC.RECONVERGENT B0 ;  /* 0x0000000000007941 */ /* 0x000fea0003800200 */
.L_x_156:
[----:B------:R-:W-:Y:S01]  /*7840*/  @!PT LDS RZ, [RZ] ;  /* 0x00000000fffff984 */ /* 0x000fe20000000800 */
[----:B------:R-:W-:Y:S01]  /*7850*/  @!PT LDS RZ, [RZ] ;  /* 0x00000000fffff984 */ /* 0x000fe20000000800 */
[----:B------:R-:W-:Y:S01]  /*7860*/  @!PT LDS RZ, [RZ] ;  /* 0x00000000fffff984 */ /* 0x000fe20000000800 */
[----:B------:R-:W-:Y:S01]  /*7870*/  @!PT LDS RZ, [RZ] ;  /* 0x00000000fffff984 */ /* 0x000fe20000000800 */
[----:B------:R1:W-:Y:S06]  /*7880*/  MEMBAR.ALL.CTA ;  /* 0x0000000000007992 */ /* 0x0003ec0000008000 */
[----:B-1----:R-:W1:Y:S01]  /*7890*/  FENCE.VIEW.ASYNC.S ;  /* 0x00000000000073c6 */ /* 0x002e620000000000 */
[----:B------:R-:W-:-:S09]  /*78a0*/  UISETP.NE.AND UP0, UPT, UR38, URZ, UPT ;  /* 0x000000ff2600728c */ /* 0x000fd2000bf05270 */
[----:B------:R-:W-:Y:S05]  /*78b0*/  BRA.U UP0, `(.L_x_158) ;  /* 0x0000000100047547 */ /* 0x000fea000b800000 */
[----:B------:R-:W-:Y:S05]  /*78c0*/  BPT.TRAP 0x1 ;  /* 0x000000040000795c */ /* 0x000fea0000300000 */
.L_x_158:
[----:B-1----:R-:W-:Y:S01]  /*78d0*/  SYNCS.ARRIVE.TRANS64.A1T0 RZ, [R17+URZ+0xe0b8], RZ ;  /* 0x00e0b8ff11ff79a7 */ /* 0x002fe200081000ff */
[----:B------:R-:W-:Y:S05]  /*78e0*/  EXIT ;  /* 0x000000000000794d */ /* 0x000fea0003800000 */
.L_x_87:
[----:B------:R-:W-:Y:S01]  /*78f0*/  UISETP.NE.AND UP0, UPT, UR37, URZ, UPT ;  /* 0x000000ff2500728c */ /* 0x000fe2000bf05270 */
[C---:B------:R-:W-:Y:S01]  /*7900*/  IMAD.U32 R56, R16.reuse, 0x10000, RZ ;  /* 0x0001000010387824 */ /* 0x040fe200078e00ff */
[----:B------:R-:W-:-:S04]  /*7910*/  LOP3.LUT R2, R16, 0x7f, RZ, 0xc0, !PT ;  /* 0x0000007f10027812 */ /* 0x000fc800078ec0ff */
[----:B------:R-:W-:-:S04]  /*7920*/  LOP3.LUT R56, R56, 0x600000, RZ, 0xc0, !PT ;  /* 0x0060000038387812 */ /* 0x000fc800078ec0ff */
[----:B------:R-:W-:Y:S01]  /*7930*/  LOP3.LUT R57, R56, 0x80, RZ, 0xfc, !PT ;  /* 0x0000008038397812 */ /* 0x000fe200078efcff */
[----:B------:R-:W-:Y:S05]  /*7940*/  BRA.U !UP0, `(.L_x_159) ;  /* 0x0000000108047547 */ /* 0x000fea000b800000 */
[----:B------:R-:W-:Y:S05]  /*7950*/  BPT.TRAP 0x1 ;  /* 0x000000040000795c */ /* 0x000fea0000300000 */
.L_x_159:
[----:B------:R-:W1:Y:S01]  /*7960*/  S2UR UR40, SR_CgaCtaId ;  /* 0x00000000002879c3 */ /* 0x000e620000008800 */
[----:B------:R-:W-:Y:S01]  /*7970*/  UMOV UR39, 0x400 ;  /* 0x0000040000277882 */ /* 0x000fe20000000000 */
[----:B------:R-:W-:Y:S01]  /*7980*/  SHF.L.U32 R3, RZ, 0x1f, RZ ;  /* 0x0000001fff037819 */ /* 0x000fe200000006ff */
[----:B-1----:R-:W-:-:S09]  /*7990*/  ULEA UR39, UR40, UR39, 0x18 ;  /* 0x0000002728277291 */ /* 0x002fd2000f8ec0ff */
[----:B------:R-:W1:Y:S02]  /*79a0*/  SYNCS.PHASECHK.TRANS64.TRYWAIT P0, [UR39+0xe070], R3 ;  /* 0x00e07003ff0075a7 */ /* 0x000e640008001127 */
[----:B-1----:R-:W-:Y:S05]  /*79b0*/  @!P0 BRA `(.L_x_160) ;  /* 0x000000a400608947 */ /* 0x002fea0003800000 */
.L_x_378:
[----:B------:R-:W-:-:S09]  /*79c0*/  UISETP.NE.AND UP0, UPT, UR37, URZ, UPT ;  /* 0x000000ff2500728c */ /* 0x000fd2000bf05270 */
[----:B------:R-:W-:Y:S05]  /*79d0*/  BRA.U !UP0, `(.L_x_161) ;  /* 0x0000000108047547 */ /* 0x000fea000b800000 */
[----:B------:R-:W-:Y:S05]  /*79e0*/  BPT.TRAP 0x1 ;  /* 0x000000040000795c */ /* 0x000fea0000300000 */
.L_x_161:
[----:B------:R-:W-:Y:S02]  /*79f0*/  UIADD3 UR46, UPT, UPT, UR39, 0xe078, URZ ;  /* 0x0000e078272e7890 */ /* 0x000fe4000fffe0ff */
[----:B------:R-:W-:Y:S02]  /*7a00*/  UISETP.NE.AND UP0, UPT, UR36, URZ, UPT ;  /* 0x000000ff2400728c */ /* 0x000fe4000bf05270 */
[----:B------:R-:W-:-:S09]  /*7a10*/  UPRMT UR4, UR40, 0x654, UR46 ;  /* 0x0000065428047896 */ /* 0x000fd2000800002e */
[----:B------:R-:W-:Y:S01]  /*7a20*/  SYNCS.ARRIVE.TRANS64.RED.A1T0 RZ, [UR4], RZ ;  /* 0x000000ffffff79a7 */ /* 0x000fe20008100404 */
[----:B------:R-:W-:Y:S05]  /*7a30*/  BRA.U !UP0, `(.L_x_162) ;  /* 0x0000000108047547 */ /* 0x000fea000b800000 */
[----:B------:R-:W-:Y:S05]  /*7a40*/  BPT.TRAP 0x1 ;  /* 0x000000040000795c */ /* 0x000fea0000300000 */
.L_x_162:
[----:B------:R-:W2:Y:S01]  /*7a50*/  SYNCS.PHASECHK.TRANS64.TRYWAIT P0, [UR39+0xe080], R3 ;  /* 0x00e08003ff0075a7 */ /* 0x000ea20008001127 */
[----:B------:R-:W-:Y:S01]  /*7a60*/  UMOV UR45, URZ ;  /* 0x000000ff002d7c82 */ /* 0x000fe20008000000 */
[----:B--2---:R-:W-:Y:S05]  /*7a70*/  @!P0 BRA `(.L_x_163) ;  /* 0x000000a400488947 */ /* 0x004fea0003800000 */
.L_x_379:
[----:B------:R-:W-:Y:S01]  /*7a80*/  UISETP.GE.AND UP0, UPT, UR5, 0x41, UPT ;  /* 0x000000410500788c */ /* 0x000fe2000bf06270 */
[----:B------:R-:W-:Y:S01]  /*7a90*/  UMOV UR44, 0x1 ;  /* 0x00000001002c7882 */ /* 0x000fe20000000000 */
[----:B------:R-:W-:-:S07]  /*7aa0*/  UMOV UR43, 0x1 ;  /* 0x00000001002b7882 */ /* 0x000fce0000000000 */
[----:B------:R-:W-:Y:S05]  /*7ab0*/  BRA.U !UP0, `(.L_x_164) ;  /* 0x00000021089c7547 */ /* 0x000fea000b800000 */
[----:B------:R-:W-:Y:S01]  /*7ac0*/  UIADD3 UR5, UPT, UPT, UR5, 0x3f, URZ ;  /* 0x0000003f05057890 */ /* 0x000fe2000fffe0ff */
[----:B------:R-:W-:Y:S01]  /*7ad0*/  VIADD R61, R56, 0x100 ;  /* 0x00000100383d7836 */ /* 0x000fe20000000000 */
[----:B------:R-:W-:Y:S01]  /*7ae0*/  LOP3.LUT R62, R62, 0x3, RZ, 0xc0, !PT ;  /* 0x000000033e3e7812 */ /* 0x000fe200078ec0ff */
[C---:B------:R-:W-:Y:S01]  /*7af0*/  VIADD R59, R56.reuse, 0x180 ;  /* 0x00000180383b7836 */ /* 0x040fe20000000000 */
[----:B------:R-:W-:Y:S01]  /*7b00*/  USHF.R.S32.HI UR4, URZ, 0x1f, UR5 ;  /* 0x0000001fff047899 */ /* 0x000fe20008011405 */
[C---:B------:R-:W-:Y:S01]  /*7b10*/  VIADD R58, R56.reuse, 0x110 ;  /* 0x00000110383a7836 */ /* 0x040fe20000000000 */
[----:B------:R-:W-:Y:S01]  /*7b20*/  SHF.R.U32.HI R60, RZ, 0x15, R57 ;  /* 0x00000015ff3c7819 */ /* 0x000fe20000011639 */
[C---:B------:R-:W-:Y:S01]  /*7b30*/  VIADD R23, R56.reuse, 0x120 ;  /* 0x0000012038177836 */ /* 0x040fe20000000000 */
[----:B------:R-:W-:Y:S01]  /*7b40*/  ULEA.HI UR4, UR4, UR5, URZ, 0x6 ;  /* 0x0000000504047291 */ /* 0x000fe2000f8f30ff */
[C---:B------:R-:W-:Y:S01]  /*7b50*/  VIADD R22, R56.reuse, 0x130 ;  /* 0x0000013038167836 */ /* 0x040fe20000000000 */
[----:B------:R-:W-:Y:S01]  /*7b60*/  SHF.R.U32.HI R61, RZ, 0x15, R61 ;  /* 0x00000015ff3d7819 */ /* 0x000fe2000001163d */
[C---:B------:R-:W-:Y:S01]  /*7b70*/  VIADD R19, R56.reuse, 0x190 ;  /* 0x0000019038137836 */ /* 0x040fe20000000000 */
[----:B------:R-:W-:Y:S01]  /*7b80*/  SHF.R.U32.HI R59, RZ, 0x15, R59 ;  /* 0x00000015ff3b7819 */ /* 0x000fe2000001163b */
[C---:B------:R-:W-:Y:S01]  /*7b90*/  VIADD R18, R56.reuse, 0x1a0 ;  /* 0x000001a038127836 */ /* 0x040fe20000000000 */
[----:B------:R-:W-:Y:S01]  /*7ba0*/  SHF.R.U32.HI R58, RZ, 0x15, R58 ;  /* 0x00000015ff3a7819 */ /* 0x000fe2000001163a */
[----:B------:R-:W-:Y:S01]  /*7bb0*/  VIADD R17, R56, 0x1b0 ;  /* 0x000001b038117836 */ /* 0x000fe20000000000 */
[----:B------:R-:W-:Y:S01]  /*7bc0*/  SHF.R.U32.HI R23, RZ, 0x15, R23 ;  /* 0x00000015ff177819 */ /* 0x000fe20000011617 */
[----:B------:R-:W-:Y:S01]  /*7bd0*/  UMOV UR45, URZ ;  /* 0x000000ff002d7c82 */ /* 0x000fe20008000000 */
[----:B------:R-:W-:Y:S01]  /*7be0*/  SHF.R.U32.HI R22, RZ, 0x15, R22 ;  /* 0x00000015ff167819 */ /* 0x000fe20000011616 */
[----:B------:R-:W-:Y:S01]  /*7bf0*/  USHF.R.S32.HI UR42, URZ, 0x6, UR4 ;  /* 0x00000006ff2a7899 */ /* 0x000fe20008011404 */
[----:B------:R-:W-:Y:S01]  /*7c00*/  SHF.R.U32.HI R19, RZ, 0x15, R19 ;  /* 0x00000015ff137819 */ /* 0x000fe20000011613 */
[----:B------:R-:W-:Y:S01]  /*7c10*/  UMOV UR43, 0x1 ;  /* 0x00000001002b7882 */ /* 0x000fe20000000000 */
[----:B------:R-:W-:Y:S01]  /*7c20*/  SHF.R.U32.HI R18, RZ, 0x15, R18 ;  /* 0x00000015ff127819 */ /* 0x000fe20000011612 */
[----:B------:R-:W-:Y:S01]  /*7c30*/  UMOV UR41, URZ ;  /* 0x000000ff00297c82 */ /* 0x000fe20008000000 */
[----:B------:R-:W-:-:S07]  /*7c40*/  SHF.R.U32.HI R17, RZ, 0x15, R17 ;  /* 0x00000015ff117819 */ /* 0x000fce0000011611 */
.L_x_196:
[----:B------:R-:W-:Y:S01]  /*7c50*/  UISETP.NE.AND UP0, UPT, UR37, URZ, UPT ;  /* 0x000000ff2500728c */ /* 0x000fe2000bf05270 */
[----:B------:R-:W-:Y:S01]  /*7c60*/  UMOV UR4, UR42 ;  /* 0x0000002a00047c82 */ /* 0x000fe20008000000 */
[----:B------:R-:W-:Y:S02]  /*7c70*/  UIADD3 UR42, UPT, UPT, UR42, -0x1, URZ ;  /* 0xffffffff2a2a7890 */ /* 0x000fe4000fffe0ff */
[----:B------:R-:W-:Y:S01]  /*7c80*/  UISETP.GT.AND UP1, UPT, UR4, 0x2, UPT ;  /* 0x000000020400788c */ /* 0x000fe2000bf24270 */
[----:B------:R-:W-:-:S03]  /*7c90*/  UMOV UR44, UR41 ;  /* 0x00000029002c7c82 */ /* 0x000fc60008000000 */
[----:B------:R-:W-:Y:S01]  /*7ca0*/  UP2UR UR47, UPR, URZ, 0x2 ;  /* 0x00000002ff2f7883 */ /* 0x000fe20008000000 */
[----:B--234-:R-:W-:Y:S11]  /*7cb0*/  BRA.U !UP0, `(.L_x_165) ;  /* 0x0000000108047547 */ /* 0x01cff6000b800000 */
[----:B------:R-:W-:Y:S05]  /*7cc0*/  BPT.TRAP 0x1 ;  /* 0x000000040000795c */ /* 0x000fea0000300000 */
.L_x_165:
[----:B-1----:R-:W-:-:S04]  /*7cd0*/  MOV R3, UR43 ;  /* 0x0000002b00037c02 */ /* 0x002fc80008000f00 */
[----:B------:R-:W-:-:S04]  /*7ce0*/  SHF.L.U32 R3, R3, 0x1f, RZ ;  /* 0x0000001f03037819 */ /* 0x000fc800000006ff */
[----:B------:R-:W1:Y:S02]  /*7cf0*/  SYNCS.PHASECHK.TRANS64.TRYWAIT P0, [UR39+0xe070], R3 ;  /* 0x00e07003ff0075a7 */ /* 0x000e640008001127 */
[----:B-1----:R-:W-:Y:S05]  /*7d00*/  @!P0 BRA `(.L_x_166) ;  /* 0x000000a000bc8947 */ /* 0x002fea0003800000 */
.L_x_380:
[----:B------:R-:W-:Y:S01]  /*7d10*/  R2UR UR4, R56 ;  /* 0x00000000380472ca */ /* 0x000fe200000e0000 */
[----:B------:R-:W-:Y:S01]  /*7d20*/  UISETP.NE.AND UP0, UPT, UR38, URZ, UPT ;  /* 0x000000ff2600728c */ /* 0x000fe2000bf05270 */
[----:B------:R-:W-:Y:S01]  /*7d30*/  PLOP3.LUT P0, PT, PT, PT, PT, 0x80, 0x8 ;  /* 0x000000000008781c */ /* 0x000fe20003f0f070 */
[----:B------:R-:W-:-:S10]  /*7d40*/  IMAD.MOV.U32 R63, RZ, RZ, 0x3f800000 ;  /* 0x3f800000ff3f7424 */ /* 0x000fd400078e00ff */
[----:B------:R-:W2:Y:S02]  /*7d50*/  LDTM.x2 R4, tmem[UR4] ;  /* 0x00000004000479ee */ /* 0x000ea400080c0000 */
[----:B--2---:R-:W-:-:S13]  /*7d60*/  FSETP.NEU.AND P2, PT, R4, R5, PT ;  /* 0x000000050400720b */ /* 0x004fda0003f4d000 */
[----:B-1----:R-:W1:Y:S01]  /*7d70*/  @P2 LDC R0, c[0x0][0x704] ;  /* 0x0001c100ff002b82 */ /* 0x002e620000000800 */
[----:B------:R-:W-:-:S04]  /*7d80*/  @P2 FADD R5, R4, -R5 ;  /* 0x8000000504052221 */ /* 0x000fc80000000000 */
[----:B-1----:R-:W-:-:S05]  /*7d90*/  @P2 FMUL R5, R5, R0 ;  /* 0x0000000005052220 */ /* 0x002fca0000400000 */
[----:B------:R-:W-:-:S04]  /*7da0*/  @P2 FSETP.GEU.AND P1, PT, R5, -126, PT ;  /* 0xc2fc00000500280b */ /* 0x000fc80003f2e000 */
[----:B------:R-:W-:-:S13]  /*7db0*/  @P2 PLOP3.LUT P0, PT, P1, PT, PT, 0x80, 0x8 ;  /* 0x000000000008281c */ /* 0x000fda0000f0f070 */
[----:B------:R-:W-:-:S04]  /*7dc0*/  @!P0 FMUL R5, R5, 0.5 ;  /* 0x3f00000005058820 */ /* 0x000fc80000400000 */
[----:B------:R-:W1:Y:S02]  /*7dd0*/  @P2 MUFU.EX2 R0, R5 ;  /* 0x0000000500002308 */ /* 0x000e640000000800 */
[----:B-1----:R-:W-:-:S05]  /*7de0*/  @!P0 FMUL R0, R0, R0 ;  /* 0x0000000000008220 */ /* 0x002fca0000400000 */
[----:B------:R-:W-:Y:S01]  /*7df0*/  @P2 MOV R63, R0 ;  /* 0x00000000003f2202 */ /* 0x000fe20000000f00 */
[----:B------:R-:W-:Y:S06]  /*7e00*/  BRA.U UP0, `(.L_x_167) ;  /* 0x0000000100047547 */ /* 0x000fec000b800000 */
[----:B------:R-:W-:Y:S05]  /*7e10*/  BPT.TRAP 0x1 ;  /* 0x000000040000795c */ /* 0x000fea0000300000 */
.L_x_167:
[----:B------:R-:W-:Y:S01]  /*7e20*/  IMAD.U32 R3, RZ, RZ, UR45 ;  /* 0x0000002dff037e24 */ /* 0x000fe2000f8e00ff */
[----:B------:R-:W-:-:S04]  /*7e30*/  FSETP.NEU.AND P1, PT, R63, 1, PT ;  /* 0x3f8000003f00780b */ /* 0x000fc80003f2d000 */
[----:B------:R-:W-:-:S04]  /*7e40*/  SHF.L.U32 R3, R3, 0x1f, RZ ;  /* 0x0000001f03037819 */ /* 0x000fc800000006ff */
[----:B------:R-:W1:Y:S02]  /*7e50*/  SYNCS.PHASECHK.TRANS64.TRYWAIT P0, [UR39+0xe090], R3 ;  /* 0x00e09003ff0075a7 */ /* 0x000e640008001127 */
[----:B-1----:R-:W-:Y:S05]  /*7e60*/  @!P0 BRA `(.L_x_168) ;  /* 0x000000a0007c8947 */ /* 0x002fea0003800000 */
.L_x_381:
[----:B------:R-:W-:-:S13]  /*7e70*/  VOTE.ANY P1, P1 ;  /* 0x0000000000ff7806 */ /* 0x000fda0000820100 */
[----:B------:R-:W-:Y:S05]  /*7e80*/  @!P1 BRA `(.L_x_169) ;  /* 0x0000000c00309947 */ /* 0x000fea0003800000 */
[----:B------:R-:W-:-:S13]  /*7e90*/  ISETP.NE.AND P0, PT, R62, R61, PT ;  /* 0x0000003d3e00720c */ /* 0x000fda0003f05270 */
[----:B------:R-:W-:Y:S05]  /*7ea0*/  @!P0 BRA `(.L_x_170) ;  /* 0x0000000000408947 */ /* 0x000fea0003800000 */
[----:B------:R-:W-:Y:S01]  /*7eb0*/  MOV R14, 0x8 ;  /* 0x00000008000e7802 */ /* 0x000fe20000000f00 */
[----:B------:R-:W2:Y:S01]  /*7ec0*/  LDCU.64 UR8, c[0x4][0xb0] ;  /* 0x01001600ff0877ac */ /* 0x000ea20008000a00 */
[----:B------:R-:W-:Y:S02]  /*7ed0*/  HFMA2 R12, -RZ, RZ, 0, 5.9604644775390625e-08 ;  /* 0x00000001ff0c7431 */ /* 0x000fe400000001ff */
[----:B------:R-:W-:Y:S01]  /*7ee0*/  IMAD.MOV.U32 R8, RZ, RZ, 0x192 ;  /* 0x00000192ff087424 */ /* 0x000fe200078e00ff */
[----:B------:R-:W3:Y:S01]  /*7ef0*/  LDCU.64 UR6, c[0x4][0xb8] ;  /* 0x01001700ff0677ac */ /* 0x000ee20008000a00 */
[----:B------:R-:W4:Y:S01]  /*7f00*/  LDC.64 R14, c[0x4][R14] ;  /* 0x010000000e0e7b82 */ /* 0x000f220000000a00 */
[----:B------:R-:W-:Y:S01]  /*7f10*/  IMAD.MOV.U32 R13, RZ, RZ, RZ ;  /* 0x000000ffff0d7224 */ /* 0x000fe200078e00ff */
[----:B------:R-:W5:Y:S01]  /*7f20*/  LDCU.64 UR4, c[0x4][0x30] ;  /* 0x01000600ff0477ac */ /* 0x000f620008000a00 */
[----:B--2---:R-:W-:Y:S01]  /*7f30*/  IMAD.U32 R4, RZ, RZ, UR8 ;  /* 0x00000008ff047e24 */ /* 0x004fe2000f8e00ff */
[----:B------:R-:W-:Y:S01]  /*7f40*/  MOV R5, UR9 ;  /* 0x0000000900057c02 */ /* 0x000fe20008000f00 */
[----:B---3--:R-:W-:Y:S01]  /*7f50*/  IMAD.U32 R6, RZ, RZ, UR6 ;  /* 0x00000006ff067e24 */ /* 0x008fe2000f8e00ff */
[----:B------:R-:W-:Y:S01]  /*7f60*/  MOV R7, UR7 ;  /* 0x0000000700077c02 */ /* 0x000fe20008000f00 */
[----:B-----5:R-:W-:Y:S01]  /*7f70*/  IMAD.U32 R10, RZ, RZ, UR4 ;  /* 0x00000004ff0a7e24 */ /* 0x020fe2000f8e00ff */
[----:B------:R-:W-:-:S02]  /*7f80*/  MOV R11, UR5 ;  /* 0x00000005000b7c02 */ /* 0x000fc40008000f00 */
[----:B------:R-:W-:-:S07]  /*7f90*/  LEPC R20, `(.L_x_170) ;  /* 0x000000001014794e */ /* 0x000fce0000000000 */
[----:B-1--4-:R-:W-:Y:S05]  /*7fa0*/  CALL.ABS.NOINC R14 ;  /* 0x000000000e007343 */ /* 0x012fea0003c00000 */
.L_x_170:
[----:B------:R-:W-:Y:S05]  /*7fb0*/  WARPSYNC.ALL ;  /* 0x0000000000007948 */ /* 0x000fea0003800000 */
[----:B------:R-:W-:Y:S02]  /*7fc0*/  R2UR UR4, R56 ;  /* 0x00000000380472ca */ /* 0x000fe400000e0000 */
[----:B------:R-:W-:-:S11]  /*7fd0*/  ISETP.NE.AND P0, PT, R62, R58, PT ;  /* 0x0000003a3e00720c */ /* 0x000fd60003f05270 */
[----:B------:R-:W2:Y:S02]  /*7fe0*/  LDTM.x16 R40, tmem[UR4+0x100] ;  /* 0x00010004002879ee */ /* 0x000ea40008240000 */
[----:B--2---:R-:W-:Y:S05]  /*7ff0*/  @!P0 BRA `(.L_x_171) ;  /* 0x0000000000408947 */ /* 0x004fea0003800000 */
        /* <DEDUP_REMOVED lines=16> */
.L_x_171:
[----:B------:R-:W-:Y:S05]  /*8100*/  WARPSYNC.ALL ;  /* 0x0000000000007948 */ /* 0x000fea0003800000 */
[----:B------:R-:W-:Y:S02]  /*8110*/  R2UR UR4, R56 ;  /* 0x00000000380472ca */ /* 0x000fe400000e0000 */
[----:B------:R-:W-:Y:S02]  /*8120*/  ISETP.NE.AND P0, PT, R62, R61, PT ;  /* 0x0000003d3e00720c */ /* 0x000fe40003f05270 */
[----:B------:R-:W-:-:S09]  /*8130*/  FSETP.NEU.AND P1, PT, R63, 1, PT ;  /* 0x3f8000003f00780b */ /* 0x000fd20003f2d000 */
[----:B------:R-:W2:Y:S04]  /*8140*/  LDTM.x16 R24, tmem[UR4+0x110] ;  /* 0x00011004001879ee */ /* 0x000ea80008240000 */
[C---:B------:R-:W-:Y:S02]  /*8150*/  @P1 FMUL2 R40, R63.reuse.F32, R40.F32x2.HI_LO ;  /* 0x000000283f28124a */ /* 0x040fe40000040000 */
[C---:B------:R-:W-:Y:S02]  /*8160*/  @P1 FMUL2 R42, R63.reuse.F32, R42.F32x2.HI_LO ;  /* 0x0000002a3f2a124a */ /* 0x040fe40000040000 */
[C---:B------:R-:W-:Y:S02]  /*8170*/  @P1 FMUL2 R44, R63.reuse.F32, R44.F32x2.HI_LO ;  /* 0x0000002c3f2c124a */ /* 0x040fe40000040000 */
[----:B------:R-:W-:-:S02]  /*8180*/  @P1 FMUL2 R46, R63.F32, R46.F32x2.HI_LO ;  /* 0x0000002e3f2e124a */ /* 0x000fc40000040000 */
[C---:B------:R-:W-:Y:S02]  /*8190*/  @P1 FMUL2 R48, R63.reuse.F32, R48.F32x2.HI_LO ;  /* 0x000000303f30124a */ /* 0x040fe40000040000 */
[C---:B------:R-:W-:Y:S02]  /*81a0*/  @P1 FMUL2 R50, R63.reuse.F32, R50.F32x2.HI_LO ;  /* 0x000000323f32124a */ /* 0x040fe40000040000 */
[C---:B------:R-:W-:Y:S02]  /*81b0*/  @P1 FMUL2 R52, R63.reuse.F32, R52.F32x2.HI_LO ;  /* 0x000000343f34124a */ /* 0x040fe40000040000 */
[----:B------:R-:W-:Y:S01]  /*81c0*/  @P1 FMUL2 R54, R63.F32, R54.F32x2.HI_LO ;  /* 0x000000363f36124a */ /* 0x000fe20000040000 */
[----:B--2---:R-:W-:Y:S06]  /*81d0*/  @!P0 BRA `(.L_x_172) ;  /* 0x0000000000408947 */ /* 0x004fec0003800000 */
        /* <DEDUP_REMOVED lines=16> */
.L_x_172:
[----:B------:R-:W-:Y:S05]  /*82e0*/  WARPSYNC.ALL ;  /* 0x0000000000007948 */ /* 0x000fea0003800000 */
[----:B------:R-:W-:Y:S02]  /*82f0*/  R2UR UR4, R56 ;  /* 0x00000000380472ca */ /* 0x000fe400000e0000 */
[----:B------:R-:W-:-:S11]  /*8300*/  ISETP.NE.AND P0, PT, R62, R23, PT ;  /* 0x000000173e00720c */ /* 0x000fd60003f05270 */
[----:B------:R2:W-:Y:S02]  /*8310*/  STTM.x16 tmem[UR4+0x100], R40 ;  /* 0x00010028000079ed */ /* 0x0005e40008240004 */
[----:B------:R-:W-:Y:S05]  /*8320*/  @!P0 BRA `(.L_x_173) ;  /* 0x0000000000408947 */ /* 0x000fea0003800000 */
[----:B------:R-:W-:Y:S01]  /*8330*/  MOV R14, 0x8 ;  /* 0x00000008000e7802 */ /* 0x000fe20000000f00 */
[----:B------:R-:W3:Y:S01]  /*8340*/  LDCU.64 UR8, c[0x4][0xb0] ;  /* 0x01001600ff0877ac */ /* 0x000ee20008000a00 */
[----:B------:R-:W-:Y:S02]  /*8350*/  HFMA2 R12, -RZ, RZ, 0, 5.9604644775390625e-08 ;  /* 0x00000001ff0c7431 */ /* 0x000fe400000001ff */
[----:B------:R-:W-:Y:S01]  /*8360*/  IMAD.MOV.U32 R8, RZ, RZ, 0x192 ;  /* 0x00000192ff087424 */ /* 0x000fe200078e00ff */
[----:B------:R-:W4:Y:S01]  /*8370*/  LDCU.64 UR6, c[0x4][0xb8] ;  /* 0x01001700ff0677ac */ /* 0x000f220008000a00 */
[----:B------:R-:W5:Y:S01]  /*8380*/  LDC.64 R14, c[0x4][R14] ;  /* 0x010000000e0e7b82 */ /* 0x000f620000000a00 */
[----:B------:R-:W-:Y:S01]  /*8390*/  IMAD.MOV.U32 R13, RZ, RZ, RZ ;  /* 0x000000ffff0d7224 */ /* 0x000fe200078e00ff */
[----:B------:R-:W1:Y:S01]  /*83a0*/  LDCU.64 UR4, c[0x4][0x30] ;  /* 0x01000600ff0477ac */ /* 0x000e620008000a00 */
[----:B---3--:R-:W-:Y:S01]  /*83b0*/  IMAD.U32 R4, RZ, RZ, UR8 ;  /* 0x00000008ff047e24 */ /* 0x008fe2000f8e00ff */
[----:B------:R-:W-:Y:S01]  /*83c0*/  MOV R5, UR9 ;  /* 0x0000000900057c02 */ /* 0x000fe20008000f00 */
[----:B----4-:R-:W-:Y:S01]  /*83d0*/  IMAD.U32 R6, RZ, RZ, UR6 ;  /* 0x00000006ff067e24 */ /* 0x010fe2000f8e00ff */
[----:B------:R-:W-:Y:S01]  /*83e0*/  MOV R7, UR7 ;  /* 0x0000000700077c02 */ /* 0x000fe20008000f00 */
[----:B-1----:R-:W-:Y:S01]  /*83f0*/  IMAD.U32 R10, RZ, RZ, UR4 ;  /* 0x00000004ff0a7e24 */ /* 0x002fe2000f8e00ff */
[----:B------:R-:W-:-:S02]  /*8400*/  MOV R11, UR5 ;  /* 0x00000005000b7c02 */ /* 0x000fc40008000f00 */
[----:B------:R-:W-:-:S07]  /*8410*/  LEPC R20, `(.L_x_173) ;  /* 0x000000001014794e */ /* 0x000fce0000000000 */
[----:B--2--5:R-:W-:Y:S05]  /*8420*/  CALL.ABS.NOINC R14 ;  /* 0x000000000e007343 */ /* 0x024fea0003c00000 */
.L_x_173:
[----:B------:R-:W-:Y:S05]  /*8430*/  WARPSYNC.ALL ;  /* 0x0000000000007948 */ /* 0x000fea0003800000 */
[----:B------:R-:W-:Y:S02]  /*8440*/  R2UR UR4, R56 ;  /* 0x00000000380472ca */ /* 0x000fe400000e0000 */
[----:B------:R-:W-:Y:S02]  /*8450*/  ISETP.NE.AND P0, PT, R62, R58, PT ;  /* 0x0000003a3e00720c */ /* 0x000fe40003f05270 */
[----:B------:R-:W-:-:S09]  /*8460*/  FSETP.NEU.AND P1, PT, R63, 1, PT ;  /* 0x3f8000003f00780b */ /* 0x000fd20003f2d000 */
[----:B--2---:R-:W2:Y:S04]  /*8470*/  LDTM.x16 R40, tmem[UR4+0x120] ;  /* 0x00012004002879ee */ /* 0x004ea80008240000 */
        /* <DEDUP_REMOVED lines=25> */
.L_x_174:
        /* <DEDUP_REMOVED lines=21> */
.L_x_175:
        /* <DEDUP_REMOVED lines=30> */
.L_x_176:
[----:B------:R-:W-:Y:S05]  /*8940*/  WARPSYNC.ALL ;  /* 0x0000000000007948 */ /* 0x000fea0003800000 */
[----:B------:R-:W-:Y:S02]  /*8950*/  R2UR UR4, R56 ;  /* 0x00000000380472ca */ /* 0x000fe400000e0000 */
[----:B------:R-:W-:Y:S02]  /*8960*/  ISETP.NE.AND P0, PT, R62, R22, PT ;  /* 0x000000163e00720c */ /* 0x000fe40003f05270 */
[----:B------:R-:W-:-:S09]  /*8970*/  FSETP.NEU.AND P1, PT, R63, 1, PT ;  /* 0x3f8000003f00780b */ /* 0x000fd20003f2d000 */
[----:B------:R2:W-:Y:S04]  /*8980*/  STTM.x16 tmem[UR4+0x120], R40 ;  /* 0x00012028000079ed */ /* 0x0005e80008240004 */
        /* <DEDUP_REMOVED lines=8> */
[----:B------:R-:W-:Y:S06]  /*8a10*/  @!P0 BRA `(.L_x_177) ;  /* 0x0000000000408947 */ /* 0x000fec0003800000 */
        /* <DEDUP_REMOVED lines=16> */
.L_x_177:
[----:B------:R-:W-:Y:S05]  /*8b20*/  WARPSYNC.ALL ;  /* 0x0000000000007948 */ /* 0x000fea0003800000 */
[----:B------:R-:W-:-:S13]  /*8b30*/  R2UR UR4, R56 ;  /* 0x00000000380472ca */ /* 0x000fda00000e0000 */
[----:B------:R3:W-:Y:S02]  /*8b40*/  STTM.x16 tmem[UR4+0x130], R24 ;  /* 0x00013018000079ed */ /* 0x0007e40008240004 */
.L_x_169:
[----:B------:R-:W-:-:S09]  /*8b50*/  UISETP.NE.AND UP0, UPT, UR36, URZ, UPT ;  /* 0x000000ff2400728c */ /* 0x000fd2000bf05270 */
[----:B------:R-:W-:Y:S05]  /*8b60*/  BRA.U !UP0, `(.L_x_178) ;  /* 0x0000000108047547 */ /* 0x000fea000b800000 */
[----:B------:R-:W-:Y:S05]  /*8b70*/  BPT.TRAP 0x1 ;  /* 0x000000040000795c */ /* 0x000fea0000300000 */
.L_x_178:
[----:B------:R-:W-:Y:S02]  /*8b80*/  UIADD3 UR4, UPT, UPT, UR39, 0xe088, URZ ;  /* 0x0000e08827047890 */ /* 0x000fe4000fffe0ff */
[----:B------:R-:W-:Y:S02]  /*8b90*/  UISETP.NE.AND UP0, UPT, UR38, URZ, UPT ;  /* 0x000000ff2600728c */ /* 0x000fe4000bf05270 */
[----:B------:R-:W-:Y:S02]  /*8ba0*/  UPRMT UR4, UR40, 0x654, UR4 ;  /* 0x0000065428047896 */ /* 0x000fe40008000004 */
[----:B------:R-:W-:-:S07]  /*8bb0*/  ULOP3.LUT UR41, UR44, 0x1, URZ, 0x3c, !UPT ;  /* 0x000000012c297892 */ /* 0x000fce000f8e3cff */
[----:B------:R-:W-:Y:S01]  /*8bc0*/  SYNCS.ARRIVE.TRANS64.RED.A1T0 RZ, [UR4], RZ ;  /* 0x000000ffffff79a7 */ /* 0x000fe20008100404 */
[----:B------:R-:W4:Y:S01]  /*8bd0*/  FENCE.VIEW.ASYNC.T ;  /* 0x00000000000073c6 */ /* 0x000f220000000200 */
[----:B------:R-:W-:Y:S05]  /*8be0*/  BRA.U UP0, `(.L_x_179) ;  /* 0x0000000100087547 */ /* 0x000fea000b800000 */
[----:B------:R-:W-:Y:S05]  /*8bf0*/  BPT.TRAP 0x1 ;  /* 0x000000040000795c */ /* 0x000fea0000300000 */
[----:B------:R-:W-:Y:S05]  /*8c00*/  BPT.TRAP 0x1 ;  /* 0x000000040000795c */ /* 0x000fea0000300000 */
.L_x_179:
[----:B------:R-:W-:Y:S02]  /*8c10*/  UIADD3 UR4, UPT, UPT, UR39, 0xe0a0, URZ ;  /* 0x0000e0a027047890 */ /* 0x000fe4000fffe0ff */
[----:B------:R-:W-:Y:S02]  /*8c20*/  UISETP.NE.AND UP0, UPT, UR36, URZ, UPT ;  /* 0x000000ff2400728c */ /* 0x000fe4000bf05270 */
[----:B------:R-:W-:-:S09]  /*8c30*/  UPRMT UR4, UR40, 0x654, UR4 ;  /* 0x0000065428047896 */ /* 0x000fd20008000004 */
[----:B----4-:R-:W-:Y:S01]  /*8c40*/  SYNCS.ARRIVE.TRANS64.RED.A1T0 RZ, [UR4], RZ ;  /* 0x000000ffffff79a7 */ /* 0x010fe20008100404 */
[----:B------:R-:W-:Y:S05]  /*8c50*/  BRA.U !UP0, `(.L_x_180) ;  /* 0x0000000108047547 */ /* 0x000fea000b800000 */
[----:B------:R-:W-:Y:S05]  /*8c60*/  BPT.TRAP 0x1 ;  /* 0x000000040000795c */ /* 0x000fea0000300000 */
.L_x_180:
[----:B-1----:R-:W-:Y:S01]  /*8c70*/  IMAD.U32 R3, RZ, RZ, UR41 ;  /* 0x00000029ff037e24 */ /* 0x002fe2000f8e00ff */
[----:B------:R-:W-:-:S04]  /*8c80*/  ISETP.NE.AND P0, PT, R62, R60, PT ;  /* 0x0000003c3e00720c */ /* 0x000fc80003f05270 */
[----:B------:R-:W-:-:S04]  /*8c90*/  SHF.L.U32 R3, R3, 0x1f, RZ ;  /* 0x0000001f03037819 */ /* 0x000fc800000006ff */
[----:B------:R-:W1:Y:S02]  /*8ca0*/  SYNCS.PHASECHK.TRANS64.TRYWAIT P1, [UR39+0xe080], R3 ;  /* 0x00e08003ff0075a7 */ /* 0x000e640008021127 */
[----:B-1----:R-:W-:Y:S05]  /*8cb0*/  @!P1 BRA `(.L_x_181) ;  /* 0x0000009400009947 */ /* 0x002fea0003800000 */
.L_x_382:
[----:B------:R-:W-:Y:S05]  /*8cc0*/  @!P0 BRA `(.L_x_182) ;  /* 0x0000000000408947 */ /* 0x000fea0003800000 */
[----:B------:R-:W-:Y:S01]  /*8cd0*/  MOV R14, 0x8 ;  /* 0x00000008000e7802 */ /* 0x000fe20000000f00 */
[----:B------:R-:W4:Y:S01]  /*8ce0*/  LDCU.64 UR6, c[0x4][0xb0] ;  /* 0x01001600ff0677ac */ /* 0x000f220008000a00 */
[----:B------:R-:W-:Y:S02]  /*8cf0*/  HFMA2 R12, -RZ, RZ, 0, 5.9604644775390625e-08 ;  /* 0x00000001ff0c7431 */ /* 0x000fe400000001ff */
[----:B------:R-:W-:Y:S01]  /*8d00*/  IMAD.MOV.U32 R8, RZ, RZ, 0x192 ;  /* 0x00000192ff087424 */ /* 0x000fe200078e00ff */
[----:B------:R-:W5:Y:S01]  /*8d10*/  LDCU.64 UR4, c[0x4][0xb8] ;  /* 0x01001700ff0477ac */ /* 0x000f620008000a00 */
[----:B------:R-:W1:Y:S01]  /*8d20*/  LDC.64 R14, c[0x4][R14] ;  /* 0x010000000e0e7b82 */ /* 0x000e620000000a00 */
[----:B------:R-:W-:Y:S01]  /*8d30*/  IMAD.MOV.U32 R13, RZ, RZ, RZ ;  /* 0x000000ffff0d7224 */ /* 0x000fe200078e00ff */
[----:B------:R-:W2:Y:S01]  /*8d40*/  LDCU.64 UR8, c[0x4][0x28] ;  /* 0x01000500ff0877ac */ /* 0x000ea20008000a00 */
[----:B----4-:R-:W-:Y:S01]  /*8d50*/  IMAD.U32 R4, RZ, RZ, UR6 ;  /* 0x00000006ff047e24 */ /* 0x010fe2000f8e00ff */
[----:B------:R-:W-:Y:S01]  /*8d60*/  MOV R5, UR7 ;  /* 0x0000000700057c02 */ /* 0x000fe20008000f00 */
[----:B-----5:R-:W-:Y:S01]  /*8d70*/  IMAD.U32 R6, RZ, RZ, UR4 ;  /* 0x00000004ff067e24 */ /* 0x020fe2000f8e00ff */
[----:B------:R-:W-:Y:S01]  /*8d80*/  MOV R7, UR5 ;  /* 0x0000000500077c02 */ /* 0x000fe20008000f00 */
[----:B--2---:R-:W-:Y:S01]  /*8d90*/  IMAD.U32 R10, RZ, RZ, UR8 ;  /* 0x00000008ff0a7e24 */ /* 0x004fe2000f8e00ff */
[----:B------:R-:W-:-:S02]  /*8da0*/  MOV R11, UR9 ;  /* 0x00000009000b7c02 */ /* 0x000fc40008000f00 */
[----:B------:R-:W-:-:S07]  /*8db0*/  LEPC R20, `(.L_x_182) ;  /* 0x000000001014794e */ /* 0x000fce0000000000 */
[----:B-1-3--:R-:W-:Y:S05]  /*8dc0*/  CALL.ABS.NOINC R14 ;  /* 0x000000000e007343 */ /* 0x00afea0003c00000 */
.L_x_182:
[----:B------:R-:W-:Y:S05]  /*8dd0*/  WARPSYNC.ALL ;  /* 0x0000000000007948 */ /* 0x000fea0003800000 */
[----:B------:R-:W-:Y:S01]  /*8de0*/  R2UR UR4, R57 ;  /* 0x00000000390472ca */ /* 0x000fe200000e0000 */
[----:B------:R-:W-:Y:S01]  /*8df0*/  UISETP.NE.AND UP0, UPT, UR38, URZ, UPT ;  /* 0x000000ff2600728c */ /* 0x000fe2000bf05270 */
[----:B------:R-:W-:Y:S01]  /*8e00*/  PLOP3.LUT P0, PT, PT, PT, PT, 0x80, 0x8 ;  /* 0x000000000008781c */ /* 0x000fe20003f0f070 */
[----:B------:R-:W-:-:S10]  /*8e10*/  IMAD.MOV.U32 R63, RZ, RZ, 0x3f800000 ;  /* 0x3f800000ff3f7424 */ /* 0x000fd400078e00ff */
[----:B------:R-:W4:Y:S02]  /*8e20*/  LDTM.x2 R4, tmem[UR4] ;  /* 0x00000004000479ee */ /* 0x000f2400080c0000 */
[----:B----4-:R-:W-:-:S13]  /*8e30*/  FSETP.NEU.AND P2, PT, R4, R5, PT ;  /* 0x000000050400720b */ /* 0x010fda0003f4d000 */
        /* <DEDUP_REMOVED lines=11> */
.L_x_183:
[----:B------:R-:W-:Y:S01]  /*8ef0*/  IMAD.U32 R3, RZ, RZ, UR45 ;  /* 0x0000002dff037e24 */ /* 0x000fe2000f8e00ff */
[----:B------:R-:W-:-:S04]  /*8f00*/  FSETP.NEU.AND P1, PT, R63, 1, PT ;  /* 0x3f8000003f00780b */ /* 0x000fc80003f2d000 */
[----:B------:R-:W-:-:S04]  /*8f10*/  SHF.L.U32 R3, R3, 0x1f, RZ ;  /* 0x0000001f03037819 */ /* 0x000fc800000006ff */
[----:B------:R-:W1:Y:S02]  /*8f20*/  SYNCS.PHASECHK.TRANS64.TRYWAIT P0, [UR39+0xe098], R3 ;  /* 0x00e09803ff0075a7 */ /* 0x000e640008001127 */
[----:B-1----:R-:W-:Y:S05]  /*8f30*/  @!P0 BRA `(.L_x_184) ;  /* 0x0000009000788947 */ /* 0x002fea0003800000 */
.L_x_383:
[----:B------:R-:W-:-:S13]  /*8f40*/  VOTE.ANY P1, P1 ;  /* 0x0000000000ff7806 */ /* 0x000fda0000820100 */
[----:B------:R-:W-:Y:S05]  /*8f50*/  @!P1 BRA `(.L_x_185) ;  /* 0x0000000c00309947 */ /* 0x000fea0003800000 */
[----:B------:R-:W-:-:S13]  /*8f60*/  ISETP.NE.AND P0, PT, R62, R59, PT ;  /* 0x0000003b3e00720c */ /* 0x000fda0003f05270 */
        /* <DEDUP_REMOVED lines=17> */
.L_x_186:
[----:B------:R-:W-:Y:S05]  /*9080*/  WARPSYNC.ALL ;  /* 0x0000000000007948 */ /* 0x000fea0003800000 */
[----:B------:R-:W-:Y:S02]  /*9090*/  R2UR UR4, R56 ;  /* 0x00000000380472ca */ /* 0x000fe400000e0000 */
[----:B------:R-:W-:-:S11]  /*90a0*/  ISETP.NE.AND P0, PT, R62, R19, PT ;  /* 0x000000133e00720c */ /* 0x000fd60003f05270 */
[----:B--2---:R-:W2:Y:S02]  /*90b0*/  LDTM.x16 R40, tmem[UR4+0x180] ;  /* 0x00018004002879ee */ /* 0x004ea40008240000 */
[----:B--2---:R-:W-:Y:S05]  /*90c0*/  @!P0 BRA `(.L_x_187) ;  /* 0x0000000000408947 */ /* 0x004fea0003800000 */
[----:B------:R-:W-:Y:S01]  /*90d0*/  MOV R14, 0x8 ;  /* 0x00000008000e7802 */ /* 0x000fe20000000f00 */
[----:B------:R-:W2:Y:S01]  /*90e0*/  LDCU.64 UR8, c[0x4][0xb0] ;  /* 0x01001600ff0877ac */ /* 0x000ea20008000a00 */
[----:B------:R-:W-:Y:S02]  /*90f0*/  HFMA2 R12, -RZ, RZ, 0, 5.9604644775390625e-08 ;  /* 0x00000001ff0c7431 */ /* 0x000fe400000001ff */
[----:B------:R-:W-:Y:S01]  /*9100*/  IMAD.MOV.U32 R8, RZ, RZ, 0x192 ;  /* 0x00000192ff087424 */ /* 0x000fe200078e00ff */
[----:B------:R-:W4:Y:S01]  /*9110*/  LDCU.64 UR6, c[0x4][0xb8] ;  /* 0x01001700ff0677ac */ /* 0x000f220008000a00 */
[----:B------:R-:W5:Y:S01]  /*9120*/  LDC.64 R14, c[0x4][R14] ;  /* 0x010000000e0e7b82 */ /* 0x000f620000000a00 */
[----:B------:R-:W-:Y:S01]  /*9130*/  IMAD.MOV.U32 R13, RZ, RZ, RZ ;  /* 0x000000ffff0d7224 */ /* 0x000fe200078e00ff */
[----:B------:R-:W1:Y:S01]  /*9140*/  LDCU.64 UR4, c[0x4][0x30] ;  /* 0x01000600ff0477ac */ /* 0x000e620008000a00 */
[----:B--2---:R-:W-:Y:S01]  /*9150*/  IMAD.U32 R4, RZ, RZ, UR8 ;  /* 0x00000008ff047e24 */ /* 0x004fe2000f8e00ff */
[----:B------:R-:W-:Y:S01]  /*9160*/  MOV R5, UR9 ;  /* 0x0000000900057c02 */ /* 0x000fe20008000f00 */
[----:B----4-:R-:W-:Y:S01]  /*9170*/  IMAD.U32 R6, RZ, RZ, UR6 ;  /* 0x00000006ff067e24 */ /* 0x010fe2000f8e00ff */
[----:B------:R-:W-:Y:S01]  /*9180*/  MOV R7, UR7 ;  /* 0x0000000700077c02 */ /* 0x000fe20008000f00 */
[----:B-1----:R-:W-:Y:S01]  /*9190*/  IMAD.U32 R10, RZ, RZ, UR4 ;  /* 0x00000004ff0a7e24 */ /* 0x002fe2000f8e00ff */
[----:B------:R-:W-:-:S02]  /*91a0*/  MOV R11, UR5 ;  /* 0x00000005000b7c02 */ /* 0x000fc40008000f00 */
[----:B------:R-:W-:-:S07]  /*91b0*/  LEPC R20, `(.L_x_187) ;  /* 0x000000001014794e */ /* 0x000fce0000000000 */
[----:B---3-5:R-:W-:Y:S05]  /*91c0*/  CALL.ABS.NOINC R14 ;  /* 0x000000000e007343 */ /* 0x028fea0003c00000 */
.L_x_187:
[----:B------:R-:W-:Y:S05]  /*91d0*/  WARPSYNC.ALL ;  /* 0x0000000000007948 */ /* 0x000fea0003800000 */
[----:B------:R-:W-:Y:S02]  /*91e0*/  R2UR UR4, R56 ;  /* 0x00000000380472ca */ /* 0x000fe400000e0000 */
[----:B------:R-:W-:Y:S02]  /*91f0*/  ISETP.NE.AND P0, PT, R62, R59, PT ;  /* 0x0000003b3e00720c */ /* 0x000fe40003f05270 */
[----:B------:R-:W-:-:S09]  /*9200*/  FSETP.NEU.AND P1, PT, R63, 1, PT ;  /* 0x3f8000003f00780b */ /* 0x000fd20003f2d000 */
[----:B---3--:R-:W2:Y:S04]  /*9210*/  LDTM.x16 R24, tmem[UR4+0x190] ;  /* 0x00019004001879ee */ /* 0x008ea80008240000 */
        /* <DEDUP_REMOVED lines=25> */
.L_x_188:
        /* <DEDUP_REMOVED lines=21> */
.L_x_189:
        /* <DEDUP_REMOVED lines=30> */
.L_x_190:
        /* <DEDUP_REMOVED lines=21> */
.L_x_191:
        /* <DEDUP_REMOVED lines=30> */
.L_x_192:
        /* <DEDUP_REMOVED lines=30> */
.L_x_193:
[----:B------:R-:W-:Y:S05]  /*9bf0*/  WARPSYNC.ALL ;  /* 0x0000000000007948 */ /* 0x000fea0003800000 */
[----:B------:R-:W-:-:S13]  /*9c00*/  R2UR UR4, R56 ;  /* 0x00000000380472ca */ /* 0x000fda00000e0000 */
[----:B------:R4:W-:Y:S02]  /*9c10*/  STTM.x16 tmem[UR4+0x1b0], R24 ;  /* 0x0001b018000079ed */ /* 0x0009e40008240004 */
.L_x_185:
[----:B------:R-:W-:-:S09]  /*9c20*/  UISETP.NE.AND UP0, UPT, UR37, URZ, UPT ;  /* 0x000000ff2500728c */ /* 0x000fd2000bf05270 */
[----:B------:R-:W-:Y:S05]  /*9c30*/  BRA.U !UP0, `(.L_x_194) ;  /* 0x0000000108047547 */ /* 0x000fea000b800000 */
[----:B------:R-:W-:Y:S05]  /*9c40*/  BPT.TRAP 0x1 ;  /* 0x000000040000795c */ /* 0x000fea0000300000 */
.L_x_194:
[----:B------:R-:W-:Y:S02]  /*9c50*/  UPRMT UR4, UR40, 0x654, UR46 ;  /* 0x0000065428047896 */ /* 0x000fe4000800002e */
[----:B------:R-:W-:-:S07]  /*9c60*/  UISETP.NE.AND UP0, UPT, UR38, URZ, UPT ;  /* 0x000000ff2600728c */ /* 0x000fce000bf05270 */
[----:B------:R-:W-:Y:S01]  /*9c70*/  SYNCS.ARRIVE.TRANS64.RED.A1T0 RZ, [UR4], RZ ;  /* 0x000000ffffff79a7 */ /* 0x000fe20008100404 */
[----:B------:R-:W5:Y:S01]  /*9c80*/  FENCE.VIEW.ASYNC.T ;  /* 0x00000000000073c6 */ /* 0x000f620000000200 */
[----:B------:R-:W-:Y:S05]  /*9c90*/  BRA.U UP0, `(.L_x_195) ;  /* 0x0000000100087547 */ /* 0x000fea000b800000 */
[----:B------:R-:W-:Y:S05]  /*9ca0*/  BPT.TRAP 0x1 ;  /* 0x000000040000795c */ /* 0x000fea0000300000 */
[----:B------:R-:W-:Y:S05]  /*9cb0*/  BPT.TRAP 0x1 ;  /* 0x000000040000795c */ /* 0x000fea0000300000 */
.L_x_195:
[----:B------:R-:W-:Y:S02]  /*9cc0*/  UIADD3 UR5, UPT, UPT, UR39, 0xe0a8, URZ ;  /* 0x0000e0a827057890 */ /* 0x000fe4000fffe0ff */
[----:B------:R-:W-:Y:S02]  /*9cd0*/  UISETP.NE.AND UP0, UPT, UR47, URZ, UPT ;  /* 0x000000ff2f00728c */ /* 0x000fe4000bf05270 */
[----:B------:R-:W-:Y:S02]  /*9ce0*/  UPRMT UR5, UR40, 0x654, UR5 ;  /* 0x0000065428057896 */ /* 0x000fe40008000005 */
[----:B------:R-:W-:Y:S02]  /*9cf0*/  ULOP3.LUT UR45, UR45, 0x1, URZ, 0x3c, !UPT ;  /* 0x000000012d2d7892 */ /* 0x000fe4000f8e3cff */
[----:B------:R-:W-:-:S05]  /*9d00*/  ULOP3.LUT UR43, UR43, 0x1, URZ, 0x3c, !UPT ;  /* 0x000000012b2b7892 */ /* 0x000fca000f8e3cff */
[----:B-----5:R-:W-:Y:S01]  /*9d10*/  SYNCS.ARRIVE.TRANS64.RED.A1T0 RZ, [UR5], RZ ;  /* 0x000000ffffff79a7 */ /* 0x020fe20008100405 */
[----:B------:R-:W-:Y:S06]  /*9d20*/  BRA.U UP0, `(.L_x_196) ;  /* 0xffffffdd00c87547 */ /* 0x000fec000b83ffff */
.L_x_164:
[----:B------:R-:W-:-:S09]  /*9d30*/  UISETP.NE.AND UP0, UPT, UR36, URZ, UPT ;  /* 0x000000ff2400728c */ /* 0x000fd2000bf05270 */
[----:B------:R-:W-:Y:S05]  /*9d40*/  BRA.U !UP0, `(.L_x_197) ;  /* 0x0000000108047547 */ /* 0x000fea000b800000 */
[----:B------:R-:W-:Y:S05]  /*9d50*/  BPT.TRAP 0x1 ;  /* 0x000000040000795c */ /* 0x000fea0000300000 */
.L_x_197:
[----:B------:R-:W5:Y:S01]  /*9d60*/  S2UR UR41, SR_CgaCtaId ;  /* 0x00000000002979c3 */ /* 0x000f620000008800 */
[----:B------:R-:W-:Y:S01]  /*9d70*/  UMOV UR40, 0x400 ;  /* 0x0000040000287882 */ /* 0x000fe20000000000 */
[----:B------:R-:W-:Y:S02]  /*9d80*/  UISETP.NE.AND UP0, UPT, UR37, URZ, UPT ;  /* 0x000000ff2500728c */ /* 0x000fe4000bf05270 */
[----:B-----5:R-:W-:-:S04]  /*9d90*/  ULEA UR40, UR41, UR40, 0x18 ;  /* 0x0000002829287291 */ /* 0x020fc8000f8ec0ff */
[----:B------:R-:W-:-:S04]  /*9da0*/  UIADD3 UR39, UPT, UPT, UR40, 0xe088, URZ ;  /* 0x0000e08828277890 */ /* 0x000fc8000fffe0ff */
[----:B------:R-:W-:-:S09]  /*9db0*/  UPRMT UR5, UR41, 0x654, UR39 ;  /* 0x0000065429057896 */ /* 0x000fd20008000027 */
[----:B------:R-:W-:Y:S01]  /*9dc0*/  SYNCS.ARRIVE.TRANS64.RED.A1T0 RZ, [UR5], RZ ;  /* 0x000000ffffff79a7 */ /* 0x000fe20008100405 */
[----:B------:R-:W-:Y:S05]  /*9dd0*/  BRA.U !UP0, `(.L_x_198) ;  /* 0x0000000108047547 */ /* 0x000fea000b800000 */
[----:B------:R-:W-:Y:S05]  /*9de0*/  BPT.TRAP 0x1 ;  /* 0x000000040000795c */ /* 0x000fea0000300000 */
.L_x_198:
[----:B-1----:R-:W-:-:S04]  /*9df0*/  MOV R3, UR43 ;  /* 0x0000002b00037c02 */ /* 0x002fc80008000f00 */
[----:B------:R-:W-:-:S04]  /*9e00*/  SHF.L.U32 R3, R3, 0x1f, RZ ;  /* 0x0000001f03037819 */ /* 0x000fc800000006ff */
[----:B------:R-:W1:Y:S02]  /*9e10*/  SYNCS.PHASECHK.TRANS64.TRYWAIT P0, [UR40+0xe070], R3 ;  /* 0x00e07003ff0075a7 */ /* 0x000e640008001128 */
[----:B-1----:R-:W-:Y:S05]  /*9e20*/  @!P0 BRA `(.L_x_199) ;  /* 0x0000008000d48947 */ /* 0x002fea0003800000 */
.L_x_384:
[----:B------:R-:W-:Y:S01]  /*9e30*/  R2UR UR5, R56 ;  /* 0x00000000380572ca */ /* 0x000fe200000e0000 */
[----:B------:R-:W-:-:S12]  /*9e40*/  UISETP.NE.AND UP0, UPT, UR37, URZ, UPT ;  /* 0x000000ff2500728c */ /* 0x000fd8000bf05270 */
[----:B------:R-:W5:Y:S02]  /*9e50*/  LDTM.x2 R22, tmem[UR5] ;  /* 0x00000005001679ee */ /* 0x000f6400080c0000 */
[----:B-----5:R-:W-:Y:S05]  /*9e60*/  BRA.U !UP0, `(.L_x_200) ;  /* 0x0000000108047547 */ /* 0x020fea000b800000 */
[----:B------:R-:W-:Y:S05]  /*9e70*/  BPT.TRAP 0x1 ;  /* 0x000000040000795c */ /* 0x000fea0000300000 */
.L_x_200:
[----:B------:R-:W-:Y:S01]  /*9e80*/  SYNCS.ARRIVE.TRANS64.RED.A1T0 RZ, [UR4], RZ ;  /* 0x000000ffffff79a7 */ /* 0x000fe20008100404 */
[----:B------:R-:W-:-:S09]  /*9e90*/  UISETP.NE.AND UP0, UPT, UR38, URZ, UPT ;  /* 0x000000ff2600728c */ /* 0x000fd2000bf05270 */
[----:B------:R-:W-:Y:S05]  /*9ea0*/  BRA.U UP0, `(.L_x_201) ;  /* 0x0000000100047547 */ /* 0x000fea000b800000 */
[----:B------:R-:W-:Y:S05]  /*9eb0*/  BPT.TRAP 0x1 ;  /* 0x000000040000795c */ /* 0x000fea0000300000 */
.L_x_201:
[----:B-1----:R-:W-:-:S04]  /*9ec0*/  MOV R3, UR45 ;  /* 0x0000002d00037c02 */ /* 0x002fc80008000f00 */
[----:B------:R-:W-:-:S04]  /*9ed0*/  SHF.L.U32 R3, R3, 0x1f, RZ ;  /* 0x0000001f03037819 */ /* 0x000fc800000006ff */
[----:B------:R-:W1:Y:S02]  /*9ee0*/  SYNCS.PHASECHK.TRANS64.TRYWAIT P0, [UR40+0xe090], R3 ;  /* 0x00e09003ff0075a7 */ /* 0x000e640008001128 */
[----:B-1----:R-:W-:Y:S05]  /*9ef0*/  @!P0 BRA `(.L_x_202) ;  /* 0x0000008000b88947 */ /* 0x002fea0003800000 */
.L_x_385:
[----:B------:R-:W-:-:S09]  /*9f00*/  UISETP.NE.AND UP0, UPT, UR38, URZ, UPT ;  /* 0x000000ff2600728c */ /* 0x000fd2000bf05270 */
[----:B------:R-:W-:Y:S05]  /*9f10*/  BRA.U UP0, `(.L_x_203) ;  /* 0x0000000100047547 */ /* 0x000fea000b800000 */
[----:B------:R-:W-:Y:S05]  /*9f20*/  BPT.TRAP 0x1 ;  /* 0x000000040000795c */ /* 0x000fea0000300000 */
.L_x_203:
[----:B------:R-:W-:Y:S01]  /*9f30*/  MOV R5, 0x1 ;  /* 0x0000000100057802 */ /* 0x000fe20000000f00 */
[----:B-1----:R1:W5:Y:S03]  /*9f40*/  MUFU.RCP R3, R22 ;  /* 0x0000001600037308 */ /* 0x0023660000001000 */
[----:B------:R-:W-:-:S04]  /*9f50*/  SHF.L.U32 R5, R5, 0x1f, RZ ;  /* 0x0000001f05057819 */ /* 0x000fc800000006ff */
[----:B------:R-:W2:Y:S02]  /*9f60*/  SYNCS.PHASECHK.TRANS64.TRYWAIT P0, [UR40+0xe0c0], R5 ;  /* 0x00e0c005ff0075a7 */ /* 0x000ea40008001128 */
[----:B-12--5:R-:W-:Y:S05]  /*9f70*/  @!P0 BRA `(.L_x_204) ;  /* 0x0000008000b08947 */ /* 0x026fea0003800000 */
.L_x_386:
[----:B------:R-:W2:Y:S01]  /*9f80*/  LDCU UR4, c[0x0][0x708] ;  /* 0x0000e100ff0477ac */ /* 0x000ea20008000800 */
[----:B---34-:R-:W-:Y:S01]  /*9f90*/  FFMA R30, -R22, R3, 1 ;  /* 0x3f800000161e7423 */ /* 0x018fe20000000103 */
[----:B------:R-:W3:Y:S01]  /*9fa0*/  LDC R34, c[0x0][0x708] ;  /* 0x0001c200ff227b82 */ /* 0x000ee20000000800 */
[----:B------:R-:W-:Y:S02]  /*9fb0*/  BSSY.RECONVERGENT B2, `(.L_x_205) ;  /* 0x000000b000027945 */ /* 0x000fe40003800200 */
[----:B------:R-:W-:Y:S01]  /*9fc0*/  FFMA R30, R3, R30, R3 ;  /* 0x0000001e031e7223 */ /* 0x000fe20000000003 */
[----:B--2---:R-:W-:-:S03]  /*9fd0*/  MOV R3, UR4 ;  /* 0x0000000400037c02 */ /* 0x004fc60008000f00 */
[----:B-1----:R-:W-:Y:S01]  /*9fe0*/  FFMA R5, R30, UR4, RZ ;  /* 0x000000041e057c23 */ /* 0x002fe200080000ff */
[----:B------:R-:W1:Y:S03]  /*9ff0*/  FCHK P0, R3, R22 ;  /* 0x0000001603007302 */ /* 0x000e660000000000 */
[----:B------:R-:W-:-:S04]  /*a000*/  FFMA R0, -R22, R5, UR4 ;  /* 0x0000000416007e23 */ /* 0x000fc80008000105 */
[----:B------:R-:W-:Y:S01]  /*a010*/  FFMA R30, R30, R0, R5 ;  /* 0x000000001e1e7223 */ /* 0x000fe20000000005 */
[----:B-1----:R-:W-:Y:S05]  /*a020*/  @!P0 BRA `(.L_x_206) ;  /* 0x00000000000c8947 */ /* 0x002fea0003800000 */
[----:B------:R-:W-:Y:S02]  /*a030*/  MOV R4, 0xa050 ;  /* 0x0000a05000047802 */ /* 0x000fe40000000f00 */
[----:B---3--:R-:W-:Y:S05]  /*a040*/  CALL.REL.NOINC `($__internal_3_$__cuda_sm3x_div_rn_noftz_f32_slowpath) ;  /* 0x0000008c00107944 */ /* 0x008fea0003c00000 */
[----:B------:R-:W-:Y:S02]  /*a050*/  MOV R30, R32 ;  /* 0x00000020001e7202 */ /* 0x000fe40000000f00 */
.L_x_206:
[----:B------:R-:W-:Y:S05]  /*a060*/  BSYNC.RECONVERGENT B2 ;  /* 0x0000000000027941 */ /* 0x000fea0003800200 */
.L_x_205:
[----:B------:R-:W-:Y:S01]  /*a070*/  VIADD R4, R56, 0x100 ;  /* 0x0000010038047836 */ /* 0x000fe20000000000 */
[----:B------:R-:W-:Y:S02]  /*a080*/  SHF.R.U32.HI R0, RZ, 0x5, R16 ;  /* 0x00000005ff007819 */ /* 0x000fe40000011610 */
[----:B------:R-:W-:Y:S02]  /*a090*/  LOP3.LUT R24, R16, 0x1f, RZ, 0xc0, !PT ;  /* 0x0000001f10187812 */ /* 0x000fe400078ec0ff */
[----:B------:R-:W-:Y:S02]  /*a0a0*/  SHF.R.U32.HI R4, RZ, 0x15, R4 ;  /* 0x00000015ff047819 */ /* 0x000fe40000011604 */
[C---:B------:R-:W-:Y:S01]  /*a0b0*/  LOP3.LUT R25, R0.reuse, 0x3, RZ, 0xc0, !PT ;  /* 0x0000000300197812 */ /* 0x040fe200078ec0ff */
[----:B------:R-:W-:-:S03]  /*a0c0*/  IMAD.SHL.U32 R0, R0, 0x800, RZ ;  /* 0x0000080000007824 */ /* 0x000fc600078e00ff */
[----:B------:R-:W-:Y:S02]  /*a0d0*/  ISETP.NE.AND P0, PT, R25, R4, PT ;  /* 0x000000041900720c */ /* 0x000fe40003f05270 */
[----:B------:R-:W-:-:S05]  /*a0e0*/  LOP3.LUT R3, R0, 0x1800, RZ, 0xc0, !PT ;  /* 0x0000180000037812 */ /* 0x000fca00078ec0ff */
[----:B------:R-:W-:-:S06]  /*a0f0*/  IMAD R24, R24, 0x40, R3 ;  /* 0x0000004018187824 */ /* 0x000fcc00078e0203 */
[----:B------:R-:W-:Y:S05]  /*a100*/  @!P0 BRA `(.L_x_207) ;  /* 0x0000000000408947 */ /* 0x000fea0003800000 */
[----:B------:R-:W-:Y:S01]  /*a110*/  MOV R14, 0x8 ;  /* 0x00000008000e7802 */ /* 0x000fe20000000f00 */
[----:B------:R-:W1:Y:S01]  /*a120*/  LDCU.64 UR6, c[0x4][0xb0] ;  /* 0x01001600ff0677ac */ /* 0x000e620008000a00 */
[----:B------:R-:W-:Y:S02]  /*a130*/  HFMA2 R12, -RZ, RZ, 0, 5.9604644775390625e-08 ;  /* 0x00000001ff0c7431 */ /* 0x000fe400000001ff */
[----:B------:R-:W-:Y:S01]  /*a140*/  IMAD.MOV.U32 R8, RZ, RZ, 0x192 ;  /* 0x00000192ff087424 */ /* 0x000fe200078e00ff */
[----:B------:R-:W2:Y:S01]  /*a150*/  LDCU.64 UR4, c[0x4][0xb8] ;  /* 0x01001700ff0477ac */ /* 0x000ea20008000a00 */
[----:B------:R-:W4:Y:S01]  /*a160*/  LDC.64 R14, c[0x4][R14] ;  /* 0x010000000e0e7b82 */ /* 0x000f220000000a00 */
[----:B------:R-:W-:Y:S01]  /*a170*/  IMAD.MOV.U32 R13, RZ, RZ, RZ ;  /* 0x000000ffff0d7224 */ /* 0x000fe200078e00ff */
[----:B------:R-:W5:Y:S01]  /*a180*/  LDCU.64 UR8, c[0x4][0x40] ;  /* 0x01000800ff0877ac */ /* 0x000f620008000a00 */
[----:B-1----:R-:W-:Y:S01]  /*a190*/  IMAD.U32 R4, RZ, RZ, UR6 ;  /* 0x00000006ff047e24 */ /* 0x002fe2000f8e00ff */
[----:B------:R-:W-:Y:S01]  /*a1a0*/  MOV R5, UR7 ;  /* 0x0000000700057c02 */ /* 0x000fe20008000f00 */
[----:B--2---:R-:W-:Y:S01]  /*a1b0*/  IMAD.U32 R6, RZ, RZ, UR4 ;  /* 0x00000004ff067e24 */ /* 0x004fe2000f8e00ff */
[----:B------:R-:W-:Y:S01]  /*a1c0*/  MOV R7, UR5 ;  /* 0x0000000500077c02 */ /* 0x000fe20008000f00 */
[----:B-----5:R-:W-:Y:S01]  /*a1d0*/  IMAD.U32 R10, RZ, RZ, UR8 ;  /* 0x00000008ff0a7e24 */ /* 0x020fe2000f8e00ff */
[----:B------:R-:W-:-:S02]  /*a1e0*/  MOV R11, UR9 ;  /* 0x00000009000b7c02 */ /* 0x000fc40008000f00 */
[----:B------:R-:W-:-:S07]  /*a1f0*/  LEPC R20, `(.L_x_207) ;  /* 0x000000001014794e */ /* 0x000fce0000000000 */
[----:B---34-:R-:W-:Y:S05]  /*a200*/  CALL.ABS.NOINC R14 ;  /* 0x000000000e007343 */ /* 0x018fea0003c00000 */
.L_x_207:
[----:B------:R-:W1:Y:S01]  /*a210*/  S2UR UR4, SR_SWINHI ;  /* 0x00000000000479c3 */ /* 0x000e620000002f00 */
[----:B------:R-:W-:Y:S01]  /*a220*/  UMOV UR6, UR40 ;  /* 0x0000002800067c82 */ /* 0x000fe20008000000 */
[----:B-1----:R-:W-:Y:S01]  /*a230*/  UMOV UR7, UR4 ;  /* 0x0000000400077c82 */ /* 0x002fe20008000000 */
[----:B------:R-:W-:-:S05]  /*a240*/  LEA R24, P0, R24, UR6, 0x1 ;  /* 0x0000000618187c11 */ /* 0x000fca000f8008ff */
[----:B------:R-:W-:Y:S01]  /*a250*/  IMAD.X R27, RZ, RZ, UR7, P0 ;  /* 0x00000007ff1b7e24 */ /* 0x000fe200080e06ff */
[----:B------:R-:W-:Y:S05]  /*a260*/  WARPSYNC.ALL ;  /* 0x0000000000007948 */ /* 0x000fea0003800000 */
[----:B------:R-:W-:Y:S02]  /*a270*/  R2UR UR4, R56 ;  /* 0x00000000380472ca */ /* 0x000fe400000e0000 */
[----:B------:R-:W-:-:S05]  /*a280*/  IADD3 R3, P0, PT, R24, 0x10, RZ ;  /* 0x0000001018037810 */ /* 0x000fca0007f1e0ff */
[----:B------:R-:W-:-:S05]  /*a290*/  IMAD.X R33, RZ, RZ, R27, P0 ;  /* 0x000000ffff217224 */ /* 0x000fca00000e061b */
[C---:B------:R-:W-:Y:S01]  /*a2a0*/  SHF.R.U64 R0, R3.reuse, 0x3, R33 ;  /* 0x0000000303007819 */ /* 0x040fe20000001221 */
[----:B------:R-:W1:Y:S03]  /*a2b0*/  LDTM.x16 R4, tmem[UR4+0x100] ;  /* 0x00010004000479ee */ /* 0x000e660008240000 */
[----:B------:R-:W-:Y:S01]  /*a2c0*/  LOP3.LUT R32, R3, 0x70, R0, 0x78, !PT ;  /* 0x0000007003207812 */ /* 0x000fe200078e7800 */
[----:B------:R-:W-:Y:S01]  /*a2d0*/  VIADD R0, R56, 0x110 ;  /* 0x0000011038007836 */ /* 0x000fe20000000000 */
[----:B------:R-:W-:-:S04]  /*a2e0*/  SHF.R.U64 R3, R24, 0x3, R27 ;  /* 0x0000000318037819 */ /* 0x000fc8000000121b */
[----:B------:R-:W-:Y:S02]  /*a2f0*/  LOP3.LUT R26, R24, 0x70, R3, 0x78, !PT ;  /* 0x00000070181a7812 */ /* 0x000fe400078e7803 */
[----:B------:R-:W-:-:S04]  /*a300*/  SHF.R.U32.HI R0, RZ, 0x15, R0 ;  /* 0x00000015ff007819 */ /* 0x000fc80000011600 */
[----:B------:R-:W-:Y:S01]  /*a310*/  ISETP.NE.AND P0, PT, R25, R0, PT ;  /* 0x000000001900720c */ /* 0x000fe20003f05270 */
[C---:B-1----:R-:W-:Y:S02]  /*a320*/  FMUL2 R4, R30.reuse.F32, R4.F32x2.HI_LO ;  /* 0x000000041e04724a */ /* 0x042fe40000040000 */
[C---:B------:R-:W-:Y:S02]  /*a330*/  FMUL2 R6, R30.reuse.F32, R6.F32x2.HI_LO ;  /* 0x000000061e06724a */ /* 0x040fe40000040000 */
[C---:B------:R-:W-:Y:S01]  /*a340*/  FMUL2 R20, R30.reuse.F32, R8.F32x2.HI_LO ;  /* 0x000000081e14724a */ /* 0x040fe20000040000 */
[----:B------:R-:W-:Y:S01]  /*a350*/  F2FP.F16.F32.PACK_AB R8, R5, R4 ;  /* 0x000000040508723e */ /* 0x000fe200000000ff */
        /* <DEDUP_REMOVED lines=8> */
[----:B------:R-:W-:Y:S01]  /*a3e0*/  FMUL2 R18, R30.F32, R18.F32x2.HI_LO ;  /* 0x000000121e12724a */ /* 0x000fe20000040000 */
[----:B------:R-:W-:Y:S01]  /*a3f0*/  F2FP.F16.F32.PACK_AB R5, R15, R14 ;  /* 0x0000000e0f05723e */ /* 0x000fe200000000ff */
[----:B------:R1:W-:Y:S01]  /*a400*/  ST.E.128 desc[UR48][R26.64], R8 ;  /* 0x000000081a007985 */ /* 0x0003e2000c101d30 */
[----:B------:R-:W-:-:S02]  /*a410*/  F2FP.F16.F32.PACK_AB R6, R17, R16 ;  /* 0x000000101106723e */ /* 0x000fc400000000ff */
[----:B------:R-:W-:-:S05]  /*a420*/  F2FP.F16.F32.PACK_AB R7, R19, R18 ;  /* 0x000000121307723e */ /* 0x000fca00000000ff */
[----:B------:R1:W-:Y:S01]  /*a430*/  ST.E.128 desc[UR48][R32.64], R4 ;  /* 0x0000000420007985 */ /* 0x0003e2000c101d30 */
[----:B------:R-:W-:Y:S05]  /*a440*/  @!P0 BRA `(.L_x_208) ;  /* 0x0000000000408947 */ /* 0x000fea0003800000 */
[----:B------:R-:W-:Y:S01]  /*a450*/  MOV R14, 0x8 ;  /* 0x00000008000e7802 */ /* 0x000fe20000000f00 */
[----:B------:R-:W2:Y:S01]  /*a460*/  LDCU.64 UR8, c[0x4][0xb0] ;  /* 0x01001600ff0877ac */ /* 0x000ea20008000a00 */
[----:B------:R-:W-:Y:S02]  /*a470*/  HFMA2 R12, -RZ, RZ, 0, 5.9604644775390625e-08 ;  /* 0x00000001ff0c7431 */ /* 0x000fe400000001ff */
[----:B-1----:R-:W-:Y:S01]  /*a480*/  IMAD.MOV.U32 R8, RZ, RZ, 0x192 ;  /* 0x00000192ff087424 */ /* 0x002fe200078e00ff */
[----:B------:R-:W1:Y:S01]  /*a490*/  LDCU.64 UR6, c[0x4][0xb8] ;  /* 0x01001700ff0677ac */ /* 0x000e620008000a00 */
[----:B------:R-:W4:Y:S01]  /*a4a0*/  LDC.64 R14, c[0x4][R14] ;  /* 0x010000000e0e7b82 */ /* 0x000f220000000a00 */
[----:B------:R-:W-:Y:S01]  /*a4b0*/  IMAD.MOV.U32 R13, RZ, RZ, RZ ;  /* 0x000000ffff0d7224 */ /* 0x000fe200078e00ff */
[----:B------:R-:W5:Y:S01]  /*a4c0*/  LDCU.64 UR4, c[0x4][0x40] ;  /* 0x01000800ff0477ac */ /* 0x000f620008000a00 */
[----:B--2---:R-:W-:Y:S01]  /*a4d0*/  IMAD.U32 R4, RZ, RZ, UR8 ;  /* 0x00000008ff047e24 */ /* 0x004fe2000f8e00ff */
[----:B------:R-:W-:Y:S01]  /*a4e0*/  MOV R5, UR9 ;  /* 0x0000000900057c02 */ /* 0x000fe20008000f00 */
[----:B-1----:R-:W-:Y:S01]  /*a4f0*/  IMAD.U32 R6, RZ, RZ, UR6 ;  /* 0x00000006ff067e24 */ /* 0x002fe2000f8e00ff */
[----:B------:R-:W-:Y:S01]  /*a500*/  MOV R7, UR7 ;  /* 0x0000000700077c02 */ /* 0x000fe20008000f00 */
[----:B-----5:R-:W-:Y:S01]  /*a510*/  IMAD.U32 R10, RZ, RZ, UR4 ;  /* 0x00000004ff0a7e24 */ /* 0x020fe2000f8e00ff */
[----:B------:R-:W-:-:S02]  /*a520*/  MOV R11, UR5 ;  /* 0x00000005000b7c02 */ /* 0x000fc40008000f00 */
[----:B------:R-:W-:-:S07]  /*a530*/  LEPC R20, `(.L_x_208) ;  /* 0x000000001014794e */ /* 0x000fce0000000000 */
[----:B---34-:R-:W-:Y:S05]  /*a540*/  CALL.ABS.NOINC R14 ;  /* 0x000000000e007343 */ /* 0x018fea0003c00000 */
.L_x_208:
[----:B------:R-:W-:Y:S05]  /*a550*/  WARPSYNC.ALL ;  /* 0x0000000000007948 */ /* 0x000fea0003800000 */
[----:B------:R-:W-:Y:S02]  /*a560*/  R2UR UR4, R56 ;  /* 0x00000000380472ca */ /* 0x000fe400000e0000 */
[C---:B------:R-:W-:Y:S02]  /*a570*/  IADD3 R31, P0, PT, R24.reuse, 0x30, RZ ;  /* 0x00000030181f7810 */ /* 0x040fe40007f1e0ff */
[----:B------:R-:W-:-:S03]  /*a580*/  IADD3 R3, P1, PT, R24, 0x20, RZ ;  /* 0x0000002018037810 */ /* 0x000fc60007f3e0ff */
[--C-:B------:R-:W-:Y:S02]  /*a590*/  IMAD.X R37, RZ, RZ, R27.reuse, P0 ;  /* 0x000000ffff257224 */ /* 0x100fe400000e061b */
[----:B-1----:R-:W-:-:S04]  /*a5a0*/  IMAD.X R33, RZ, RZ, R27, P1 ;  /* 0x000000ffff217224 */ /* 0x002fc800008e061b */
[----:B------:R-:W1:Y:S01]  /*a5b0*/  LDTM.x16 R4, tmem[UR4+0x110] ;  /* 0x00011004000479ee */ /* 0x000e620008240000 */
[----:B------:R-:W-:-:S04]  /*a5c0*/  SHF.R.U64 R0, R3, 0x3, R33 ;  /* 0x0000000303007819 */ /* 0x000fc80000001221 */
[----:B------:R-:W-:Y:S01]  /*a5d0*/  LOP3.LUT R32, R3, 0x70, R0, 0x78, !PT ;  /* 0x0000007003207812 */ /* 0x000fe200078e7800 */
[----:B------:R-:W-:-:S05]  /*a5e0*/  VIADD R0, R56, 0x120 ;  /* 0x0000012038007836 */ /* 0x000fca0000000000 */
[----:B------:R-:W-:-:S04]  /*a5f0*/  SHF.R.U32.HI R0, RZ, 0x15, R0 ;  /* 0x00000015ff007819 */ /* 0x000fc80000011600 */
[----:B------:R-:W-:Y:S01]  /*a600*/  ISETP.NE.AND P0, PT, R25, R0, PT ;  /* 0x000000001900720c */ /* 0x000fe20003f05270 */
[C---:B-1----:R-:W-:Y:S01]  /*a610*/  FMUL2 R20, R30.reuse.F32, R8.F32x2.HI_LO ;  /* 0x000000081e14724a */ /* 0x042fe20000040000 */
[C---:B------:R-:W-:Y:S01]  /*a620*/  SHF.R.U64 R8, R31.reuse, 0x3, R37 ;  /* 0x000000031f087819 */ /* 0x040fe20000001225 */
[C---:B------:R-:W-:Y:S02]  /*a630*/  FMUL2 R4, R30.reuse.F32, R4.F32x2.HI_LO ;  /* 0x000000041e04724a */ /* 0x040fe40000040000 */
[C---:B------:R-:W-:Y:S01]  /*a640*/  FMUL2 R6, R30.reuse.F32, R6.F32x2.HI_LO ;  /* 0x000000061e06724a */ /* 0x040fe20000040000 */
[----:B------:R-:W-:Y:S01]  /*a650*/  LOP3.LUT R36, R31, 0x70, R8, 0x78, !PT ;  /* 0x000000701f247812 */ /* 0x000fe200078e7808 */
        /* <DEDUP_REMOVED lines=9> */
[----:B------:R-:W-:-:S02]  /*a6f0*/  F2FP.F16.F32.PACK_AB R4, R13, R12 ;  /* 0x0000000c0d04723e */ /* 0x000fc400000000ff */
[----:B------:R-:W-:Y:S01]  /*a700*/  F2FP.F16.F32.PACK_AB R5, R15, R14 ;  /* 0x0000000e0f05723e */ /* 0x000fe200000000ff */
[----:B------:R1:W-:Y:S01]  /*a710*/  ST.E.128 desc[UR48][R32.64], R8 ;  /* 0x0000000820007985 */ /* 0x0003e2000c101d30 */
[----:B------:R-:W-:Y:S02]  /*a720*/  F2FP.F16.F32.PACK_AB R6, R17, R16 ;  /* 0x000000101106723e */ /* 0x000fe400000000ff */
        /* <DEDUP_REMOVED lines=19> */
.L_x_209:
[----:B------:R-:W-:Y:S05]  /*a860*/  WARPSYNC.ALL ;  /* 0x0000000000007948 */ /* 0x000fea0003800000 */
[----:B------:R-:W-:Y:S02]  /*a870*/  R2UR UR4, R56 ;  /* 0x00000000380472ca */ /* 0x000fe400000e0000 */
[C---:B------:R-:W-:Y:S02]  /*a880*/  IADD3 R31, P0, PT, R24.reuse, 0x50, RZ ;  /* 0x00000050181f7810 */ /* 0x040fe40007f1e0ff */
[----:B------:R-:W-:-:S03]  /*a890*/  IADD3 R3, P1, PT, R24, 0x40, RZ ;  /* 0x0000004018037810 */ /* 0x000fc60007f3e0ff */
[--C-:B-1----:R-:W-:Y:S02]  /*a8a0*/  IMAD.X R37, RZ, RZ, R27.reuse, P0 ;  /* 0x000000ffff257224 */ /* 0x102fe400000e061b */
[----:B------:R-:W-:-:S04]  /*a8b0*/  IMAD.X R33, RZ, RZ, R27, P1 ;  /* 0x000000ffff217224 */ /* 0x000fc800008e061b */
        /* <DEDUP_REMOVED lines=43> */
.L_x_210:
[----:B------:R-:W-:Y:S05]  /*ab70*/  WARPSYNC.ALL ;  /* 0x0000000000007948 */ /* 0x000fea0003800000 */
[----:B------:R-:W-:Y:S01]  /*ab80*/  R2UR UR4, R56 ;  /* 0x00000000380472ca */ /* 0x000fe200000e0000 */
[----:B-1----:R-:W1:Y:S01]  /*ab90*/  S2R R33, SR_CTAID.X ;  /* 0x0000000000217919 */ /* 0x002e620000002500 */
[C---:B------:R-:W-:Y:S02]  /*aba0*/  IADD3 R31, P0, PT, R24.reuse, 0x70, RZ ;  /* 0x00000070181f7810 */ /* 0x040fe40007f1e0ff */
[----:B------:R-:W-:-:S03]  /*abb0*/  IADD3 R3, P1, PT, R24, 0x60, RZ ;  /* 0x0000006018037810 */ /* 0x000fc60007f3e0ff */
[--C-:B------:R-:W-:Y:S02]  /*abc0*/  IMAD.X R39, RZ, RZ, R27.reuse, P0 ;  /* 0x000000ffff277224 */ /* 0x100fe400000e061b */
[----:B------:R-:W-:-:S04]  /*abd0*/  IMAD.X R37, RZ, RZ, R27, P1 ;  /* 0x000000ffff257224 */ /* 0x000fc800008e061b */
[----:B------:R-:W2:Y:S01]  /*abe0*/  LDTM.x16 R4, tmem[UR4+0x130] ;  /* 0x00013004000479ee */ /* 0x000ea20008240000 */
[----:B------:R-:W4:Y:S01]  /*abf0*/  LDCU.64 UR4, c[0x0][0x880] ;  /* 0x00011000ff0477ac */ /* 0x000f220008000a00 */
[----:B------:R-:W-:-:S04]  /*ac00*/  SHF.R.U64 R0, R3, 0x3, R37 ;  /* 0x0000000303007819 */ /* 0x000fc80000001225 */
[----:B------:R-:W-:Y:S01]  /*ac10*/  LOP3.LUT R36, R3, 0x70, R0, 0x78, !PT ;  /* 0x0000007003247812 */ /* 0x000fe200078e7800 */
[----:B----4-:R-:W-:-:S04]  /*ac20*/  UISETP.NE.U32.AND UP0, UPT, UR4, URZ, UPT ;  /* 0x000000ff0400728c */ /* 0x010fc8000bf05070 */
[----:B------:R-:W-:Y:S01]  /*ac30*/  UISETP.NE.AND.EX UP0, UPT, UR5, URZ, UPT, UP0 ;  /* 0x000000ff0500728c */ /* 0x000fe2000bf05300 */
[C---:B--2---:R-:W-:Y:S01]  /*ac40*/  FMUL2 R20, R30.reuse.F32, R8.F32x2.HI_LO ;  /* 0x000000081e14724a */ /* 0x044fe20000040000 */
        /* <DEDUP_REMOVED lines=14> */
[----:B------:R-:W2:Y:S01]  /*ad30*/  S2R R31, SR_CTAID.Z ;  /* 0x00000000001f7919 */ /* 0x000ea20000002700 */
[----:B------:R-:W-:-:S02]  /*ad40*/  F2FP.F16.F32.PACK_AB R5, R15, R14 ;  /* 0x0000000e0f05723e */ /* 0x000fc400000000ff */
[----:B------:R-:W-:Y:S01]  /*ad50*/  F2FP.F16.F32.PACK_AB R6, R17, R16 ;  /* 0x000000101106723e */ /* 0x000fe200000000ff */
[----:B------:R4:W-:Y:S01]  /*ad60*/  ST.E.128 desc[UR48][R36.64], R8 ;  /* 0x0000000824007985 */ /* 0x0009e2000c101d30 */
[----:B------:R-:W-:Y:S01]  /*ad70*/  F2FP.F16.F32.PACK_AB R7, R19, R18 ;  /* 0x000000121307723e */ /* 0x000fe200000000ff */
[----:B------:R-:W5:Y:S04]  /*ad80*/  S2R R30, SR_CTAID.Y ;  /* 0x00000000001e7919 */ /* 0x000f680000002600 */
[----:B------:R4:W-:Y:S01]  /*ad90*/  ST.E.128 desc[UR48][R38.64], R4 ;  /* 0x0000000426007985 */ /* 0x0009e2000c101d30 */
[----:B------:R-:W-:Y:S01]  /*ada0*/  @!PT LDS RZ, [RZ] ;  /* 0x00000000fffff984 */ /* 0x000fe20000000800 */
[----:B------:R-:W-:Y:S01]  /*adb0*/  @!PT LDS RZ, [RZ] ;  /* 0x00000000fffff984 */ /* 0x000fe20000000800 */
[----:B------:R-:W-:Y:S01]  /*adc0*/  @!PT LDS RZ, [RZ] ;  /* 0x00000000fffff984 */ /* 0x000fe20000000800 */
[----:B------:R-:W-:Y:S01]  /*add0*/  @!PT LDS RZ, [RZ] ;  /* 0x00000000fffff984 */ /* 0x000fe20000000800 */
[----:B------:R3:W-:Y:S06]  /*ade0*/  MEMBAR.ALL.CTA ;  /* 0x0000000000007992 */ /* 0x0007ec0000008000 */
[----:B---3--:R-:W3:Y:S01]  /*adf0*/  FENCE.VIEW.ASYNC.S ;  /* 0x00000000000073c6 */ /* 0x008ee20000000000 */
[----:B-1----:R-:W-:Y:S05]  /*ae00*/  BRA.U !UP0, `(.L_x_211) ;  /* 0x0000000108fc7547 */ /* 0x002fea000b800000 */
[C---:B------:R-:W-:Y:S01]  /*ae10*/  FSETP.GEU.AND P0, PT, R22.reuse, 1.175494350822287508e-38, PT ;  /* 0x008000001600780b */ /* 0x040fe20003f0e000 */
[----:B------:R-:W1:Y:S01]  /*ae20*/  LDCU UR4, c[0x0][0x380] ;  /* 0x00007000ff0477ac */ /* 0x000e620008000800 */
[----:B------:R-:W-:Y:S01]  /*ae30*/  MOV R0, 0x3e055027 ;  /* 0x3e05502700007802 */ /* 0x000fe20000000f00 */
[----:B------:R-:W-:Y:S01]  /*ae40*/  BSSY.RECONVERGENT B0, `(.L_x_211) ;  /* 0x000003b000007945 */ /* 0x000fe20003800200 */
[----:B----4-:R-:W-:Y:S01]  /*ae50*/  FSEL R5, RZ, -23, P0 ;  /* 0xc1b80000ff057808 */ /* 0x010fe20000000000 */
[----:B------:R-:W4:Y:S08]  /*ae60*/  LDCU UR5, c[0x0][0x700] ;  /* 0x0000e000ff0577ac */ /* 0x000f300008000800 */
[----:B------:R-:W-:-:S05]  /*ae70*/  @!P0 FMUL R22, R22, 8388608 ;  /* 0x4b00000016168820 */ /* 0x000fca0000400000 */
[C---:B------:R-:W-:Y:S02]  /*ae80*/  IADD3 R7, PT, PT, R22.reuse, -0x3f2aaaab, RZ ;  /* 0xc0d5555516077810 */ /* 0x040fe40007ffe0ff */
[C---:B------:R-:W-:Y:S02]  /*ae90*/  ISETP.GT.U32.AND P0, PT, R22.reuse, 0x7f7fffff, PT ;  /* 0x7f7fffff1600780c */ /* 0x040fe40003f04070 */
[----:B------:R-:W-:Y:S02]  /*aea0*/  LOP3.LUT R7, R7, 0xff800000, RZ, 0xc0, !PT ;  /* 0xff80000007077812 */ /* 0x000fe400078ec0ff */
[C---:B------:R-:W-:Y:S02]  /*aeb0*/  FSETP.NEU.AND P1, PT, R22.reuse, RZ, PT ;  /* 0x000000ff1600720b */ /* 0x040fe40003f2d000 */
[-C--:B------:R-:W-:Y:S02]  /*aec0*/  IADD3 R3, PT, PT, R22, -R7.reuse, RZ ;  /* 0x8000000716037210 */ /* 0x080fe40007ffe0ff */
[----:B------:R-:W-:-:S03]  /*aed0*/  I2FP.F32.S32 R4, R7 ;  /* 0x0000000700047245 */ /* 0x000fc60000201400 */
[----:B------:R-:W-:Y:S02]  /*aee0*/  FADD R3, R3, -1 ;  /* 0xbf80000003037421 */ /* 0x000fe40000000000 */
[----:B------:R-:W-:Y:S02]  /*aef0*/  FFMA R4, R4, 1.1920928955078125e-07, R5 ;  /* 0x3400000004047823 */ /* 0x000fe40000000005 */
[----:B------:R-:W-:-:S04]  /*af00*/  FFMA R0, R3, -R0, 0.14084610342979431152 ;  /* 0x3e1039f603007423 */ /* 0x000fc80000000800 */
[----:B------:R-:W-:-:S04]  /*af10*/  FFMA R0, R3, R0, -0.12148627638816833496 ;  /* 0xbdf8cdcc03007423 */ /* 0x000fc80000000000 */
[----:B------:R-:W-:-:S04]  /*af20*/  FFMA R0, R3, R0, 0.13980610668659210205 ;  /* 0x3e0f295503007423 */ /* 0x000fc80000000000 */
[----:B------:R-:W-:-:S04]  /*af30*/  FFMA R0, R3, R0, -0.16684235632419586182 ;  /* 0xbe2ad8b903007423 */ /* 0x000fc80000000000 */
[----:B------:R-:W-:-:S04]  /*af40*/  FFMA R0, R3, R0, 0.20012299716472625732 ;  /* 0x3e4ced0b03007423 */ /* 0x000fc80000000000 */
[----:B------:R-:W-:-:S04]  /*af50*/  FFMA R0, R3, R0, -0.24999669194221496582 ;  /* 0xbe7fff2203007423 */ /* 0x000fc80000000000 */
[----:B------:R-:W-:-:S04]  /*af60*/  FFMA R0, R3, R0, 0.33333182334899902344 ;  /* 0x3eaaaa7803007423 */ /* 0x000fc80000000000 */
[----:B------:R-:W-:-:S04]  /*af70*/  FFMA R0, R3, R0, -0.5 ;  /* 0xbf00000003007423 */ /* 0x000fc80000000000 */
[----:B------:R-:W-:-:S04]  /*af80*/  FMUL R0, R3, R0 ;  /* 0x0000000003007220 */ /* 0x000fc80000400000 */
[----:B------:R-:W-:Y:S01]  /*af90*/  FFMA R5, R3, R0, R3 ;  /* 0x0000000003057223 */ /* 0x000fe20000000003 */
[----:B------:R-:W-:Y:S02]  /*afa0*/  MOV R3, 0x7f800000 ;  /* 0x7f80000000037802 */ /* 0x000fe40000000f00 */
[----:B------:R-:W-:Y:S01]  /*afb0*/  LEA R0, R33, R2, 0x8 ;  /* 0x0000000221007211 */ /* 0x000fe200078e40ff */
[----:B------:R-:W-:Y:S02]  /*afc0*/  FFMA R4, R4, 0.69314718246459960938, R5 ;  /* 0x3f31721804047823 */ /* 0x000fe40000000005 */
[----:B------:R-:W-:Y:S01]  /*afd0*/  @P0 FFMA R4, R22, R3, +INF ;  /* 0x7f80000016040423 */ /* 0x000fe20000000003 */
[----:B-1----:R-:W-:-:S04]  /*afe0*/  ISETP.GE.AND P0, PT, R0, UR4, PT ;  /* 0x0000000400007c0c */ /* 0x002fc8000bf06270 */
[----:B------:R-:W-:-:S05]  /*aff0*/  FSEL R4, R4, -INF , P1 ;  /* 0xff80000004047808 */ /* 0x000fca0000800000 */
[----:B----4-:R-:W-:-:S04]  /*b000*/  FFMA R23, R23, UR5, R4 ;  /* 0x0000000517177c23 */ /* 0x010fc80008000004 */
[----:B------:R-:W-:Y:S05]  /*b010*/  @P0 BRA `(.L_x_212) ;  /* 0x0000000000740947 */ /* 0x000fea0003800000 */
[----:B------:R-:W1:Y:S01]  /*b020*/  LDCU UR7, c[0x0][0x38c] ;  /* 0x00007180ff0777ac */ /* 0x000e620008000800 */
[----:B------:R-:W-:Y:S01]  /*b030*/  HFMA2 R4, -RZ, RZ, 0, 0 ;  /* 0x00000000ff047431 */ /* 0x000fe200000001ff */
[----:B------:R-:W2:Y:S01]  /*b040*/  LDCU UR6, c[0x0][0x890] ;  /* 0x00011200ff0677ac */ /* 0x000ea20008000800 */
[----:B------:R-:W4:Y:S01]  /*b050*/  LDCU.64 UR4, c[0x0][0x888] ;  /* 0x00011100ff0477ac */ /* 0x000f220008000a00 */
[----:B-1----:R-:W1:Y:S01]  /*b060*/  I2F.U32.RP R7, UR7 ;  /* 0x0000000700077d06 */ /* 0x002e620008209000 */
[----:B------:R-:W-:Y:S01]  /*b070*/  ISETP.NE.U32.AND P0, PT, RZ, UR7, PT ;  /* 0x00000007ff007c0c */ /* 0x000fe2000bf05070 */
[----:B--2---:R-:W-:-:S06]  /*b080*/  IMAD R0, R31, UR6, R0 ;  /* 0x000000061f007c24 */ /* 0x004fcc000f8e0200 */
[----:B-1----:R-:W1:Y:S02]  /*b090*/  MUFU.RCP R6, R7 ;  /* 0x0000000700067308 */ /* 0x002e640000001000 */
[----:B-1----:R-:W-:-:S06]  /*b0a0*/  IADD3 R6, PT, PT, R6, 0xffffffe, RZ ;  /* 0x0ffffffe06067810 */ /* 0x002fcc0007ffe0ff */
[----:B------:R-:W1:Y:S02]  /*b0b0*/  F2I.FTZ.U32.TRUNC.NTZ R5, R6 ;  /* 0x0000000600057305 */ /* 0x000e64000021f000 */
[----:B-1----:R-:W-:Y:S01]  /*b0c0*/  IADD3 R3, PT, PT, RZ, -R5, RZ ;  /* 0x80000005ff037210 */ /* 0x002fe20007ffe0ff */
[----:B------:R-:W1:Y:S04]  /*b0d0*/  LDC.64 R6, c[0x0][0x880] ;  /* 0x00022000ff067b82 */ /* 0x000e680000000a00 */
[----:B------:R-:W-:-:S04]  /*b0e0*/  IMAD R3, R3, UR7, RZ ;  /* 0x0000000703037c24 */ /* 0x000fc8000f8e02ff */
[----:B------:R-:W-:-:S06]  /*b0f0*/  IMAD.HI.U32 R3, R5, R3, R4 ;  /* 0x0000000305037227 */ /* 0x000fcc00078e0004 */
[----:B-----5:R-:W-:-:S05]  /*b100*/  IMAD.HI.U32 R3, R3, R30, RZ ;  /* 0x0000001e03037227 */ /* 0x020fca00078e00ff */
[----:B------:R-:W-:-:S05]  /*b110*/  IADD3 R5, PT, PT, -R3, RZ, RZ ;  /* 0x000000ff03057210 */ /* 0x000fca0007ffe1ff */
[----:B------:R-:W-:-:S05]  /*b120*/  IMAD R4, R5, UR7, R30 ;  /* 0x0000000705047c24 */ /* 0x000fca000f8e021e */
[----:B------:R-:W-:-:S13]  /*b130*/  ISETP.GE.U32.AND P2, PT, R4, UR7, PT ;  /* 0x0000000704007c0c */ /* 0x000fda000bf46070 */
[----:B------:R-:W-:Y:S02]  /*b140*/  @P2 IADD3 R4, PT, PT, R4, -UR7, RZ ;  /* 0x8000000704042c10 */ /* 0x000fe4000fffe0ff */
[----:B------:R-:W-:Y:S02]  /*b150*/  @P2 IADD3 R3, PT, PT, R3, 0x1, RZ ;  /* 0x0000000103032810 */ /* 0x000fe40007ffe0ff */
[----:B------:R-:W-:-:S13]  /*b160*/  ISETP.GE.U32.AND P1, PT, R4, UR7, PT ;  /* 0x0000000704007c0c */ /* 0x000fda000bf26070 */
[----:B------:R-:W-:Y:S02]  /*b170*/  @P1 IADD3 R3, PT, PT, R3, 0x1, RZ ;  /* 0x0000000103031810 */ /* 0x000fe40007ffe0ff */
[----:B------:R-:W-:-:S04]  /*b180*/  @!P0 LOP3.LUT R3, RZ, UR7, RZ, 0x33, !PT ;  /* 0x00000007ff038c12 */ /* 0x000fc8000f8e33ff */
[C---:B------:R-:W-:Y:S01]  /*b190*/  IADD3 R5, PT, PT, -R3.reuse, RZ, RZ ;  /* 0x000000ff03057210 */ /* 0x040fe20007ffe1ff */
[----:B----4-:R-:W-:-:S04]  /*b1a0*/  IMAD R0, R3, UR5, R0 ;  /* 0x0000000503007c24 */ /* 0x010fc8000f8e0200 */
[----:B------:R-:W-:-:S04]  /*b1b0*/  IMAD R5, R5, UR7, R30 ;  /* 0x0000000705057c24 */ /* 0x000fc8000f8e021e */
[----:B------:R-:W-:-:S04]  /*b1c0*/  IMAD R5, R5, UR4, R0 ;  /* 0x0000000405057c24 */ /* 0x000fc8000f8e0200 */
[----:B-1----:R-:W-:-:S05]  /*b1d0*/  IMAD.WIDE.U32 R6, R5, 0x4, R6 ;  /* 0x0000000405067825 */ /* 0x002fca00078e0006 */
[----:B------:R1:W-:Y:S02]  /*b1e0*/  STG.E desc[UR48][R6.64], R23 ;  /* 0x0000001706007986 */ /* 0x0003e4000c101930 */
.L_x_212:
[----:B------:R-:W-:Y:S05]  /*b1f0*/  BSYNC.RECONVERGENT B0 ;  /* 0x0000000000007941 */ /* 0x000fea0003800200 */
.L_x_211:
[----:B------:R-:W-:Y:S01]  /*b200*/  UISETP.NE.AND UP0, UPT, UR38, URZ, UPT ;  /* 0x000000ff2600728c */ /* 0x000fe2000bf05270 */
[----:B------:R-:W-:-:S08]  /*b210*/  NOP ;  /* 0x0000000000007918 */ /* 0x000fd00000000000 */
[----:B------:R-:W-:Y:S05]  /*b220*/  BRA.U UP0, `(.L_x_213) ;  /* 0x0000000100087547 */ /* 0x000fea000b800000 */
[----:B------:R-:W-:Y:S05]  /*b230*/  BPT.TRAP 0x1 ;  /* 0x000000040000795c */ /* 0x000fea0000300000 */
[----:B------:R-:W-:Y:S05]  /*b240*/  BPT.TRAP 0x1 ;  /* 0x000000040000795c */ /* 0x000fea0000300000 */
.L_x_213:
[----:B------:R-:W-:Y:S02]  /*b250*/  UIADD3 UR4, UPT, UPT, UR40, 0xe0a0, URZ ;  /* 0x0000e0a028047890 */ /* 0x000fe4000fffe0ff */
[----:B------:R-:W-:Y:S02]  /*b260*/  UISETP.NE.AND UP0, UPT, UR38, URZ, UPT ;  /* 0x000000ff2600728c */ /* 0x000fe4000bf05270 */
[----:B------:R-:W-:-:S09]  /*b270*/  UPRMT UR4, UR41, 0x654, UR4 ;  /* 0x0000065429047896 */ /* 0x000fd20008000004 */
[----:B---3--:R-:W-:Y:S01]  /*b280*/  SYNCS.ARRIVE.TRANS64.RED.A1T0 RZ, [UR4], RZ ;  /* 0x000000ffffff79a7 */ /* 0x008fe20008100404 */
[----:B------:R-:W-:Y:S05]  /*b290*/  BRA.U UP0, `(.L_x_214) ;  /* 0x0000000100047547 */ /* 0x000fea000b800000 */
[----:B------:R-:W-:Y:S05]  /*b2a0*/  BPT.TRAP 0x1 ;  /* 0x000000040000795c */ /* 0x000fea0000300000 */
.L_x_214:
[----:B------:R-:W-:Y:S01]  /*b2b0*/  SYNCS.ARRIVE.TRANS64.A1T0 RZ, [UR40+0xe0b0], RZ ;  /* 0x00e0b0ffffff79a7 */ /* 0x000fe20008100028 */
[----:B------:R-:W-:-:S09]  /*b2c0*/  UISETP.NE.AND UP0, UPT, UR36, URZ, UPT ;  /* 0x000000ff2400728c */ /* 0x000fd2000bf05270 */
[----:B------:R-:W-:Y:S05]  /*b2d0*/  BRA.U !UP0, `(.L_x_215) ;  /* 0x0000000108047547 */ /* 0x000fea000b800000 */
[----:B------:R-:W-:Y:S05]  /*b2e0*/  BPT.TRAP 0x1 ;  /* 0x000000040000795c */ /* 0x000fea0000300000 */
.L_x_215:
[----:B------:R-:W-:Y:S01]  /*b2f0*/  IMAD.U32 R3, RZ, RZ, UR44 ;  /* 0x0000002cff037e24 */ /* 0x000fe2000f8e00ff */
[----:B------:R-:W-:-:S04]  /*b300*/  SHF.R.U32.HI R0, RZ, 0x15, R57 ;  /* 0x00000015ff007819 */ /* 0x000fc80000011639 */
[----:B------:R-:W-:Y:S02]  /*b310*/  SHF.L.U32 R3, R3, 0x1f, RZ ;  /* 0x0000001f03037819 */ /* 0x000fe400000006ff */
[----:B------:R-:W-:Y:S02]  /*b320*/  ISETP.NE.AND P0, PT, R25, R0, PT ;  /* 0x000000001900720c */ /* 0x000fe40003f05270 */
[----:B------:R-:W3:Y:S02]  /*b330*/  SYNCS.PHASECHK.TRANS64.TRYWAIT P1, [UR40+0xe080], R3 ;  /* 0x00e08003ff0075a7 */ /* 0x000ee40008021128 */
[----:B---3--:R-:W-:Y:S09]  /*b340*/  @!P1 BRA `(.L_x_216) ;  /* 0x0000006c00d49947 */ /* 0x008ff20003800000 */
.L_x_387:
[----:B------:R-:W-:Y:S05]  /*b350*/  @!P0 BRA `(.L_x_217) ;  /* 0x0000000000408947 */ /* 0x000fea0003800000 */
[----:B------:R-:W-:Y:S01]  /*b360*/  MOV R14, 0x8 ;  /* 0x00000008000e7802 */ /* 0x000fe20000000f00 */
[----:B------:R-:W1:Y:S01]  /*b370*/  LDCU.64 UR8, c[0x4][0xb0] ;  /* 0x01001600ff0877ac */ /* 0x000e620008000a00 */
[----:B------:R-:W-:Y:S02]  /*b380*/  HFMA2 R12, -RZ, RZ, 0, 5.9604644775390625e-08 ;  /* 0x00000001ff0c7431 */ /* 0x000fe400000001ff */
[----:B----4-:R-:W-:Y:S01]  /*b390*/  IMAD.MOV.U32 R8, RZ, RZ, 0x192 ;  /* 0x00000192ff087424 */ /* 0x010fe200078e00ff */
[----:B------:R-:W4:Y:S01]  /*b3a0*/  LDCU.64 UR6, c[0x4][0xb8] ;  /* 0x01001700ff0677ac */ /* 0x000f220008000a00 */
[----:B------:R-:W2:Y:S01]  /*b3b0*/  LDC.64 R14, c[0x4][R14] ;  /* 0x010000000e0e7b82 */ /* 0x000ea20000000a00 */
[----:B------:R-:W-:Y:S01]  /*b3c0*/  IMAD.MOV.U32 R13, RZ, RZ, RZ ;  /* 0x000000ffff0d7224 */ /* 0x000fe200078e00ff */
[----:B------:R-:W3:Y:S01]  /*b3d0*/  LDCU.64 UR4, c[0x4][0x28] ;  /* 0x01000500ff0477ac */ /* 0x000ee20008000a00 */
[----:B-1----:R-:W-:Y:S01]  /*b3e0*/  IMAD.U32 R4, RZ, RZ, UR8 ;  /* 0x00000008ff047e24 */ /* 0x002fe2000f8e00ff */
[----:B------:R-:W-:Y:S01]  /*b3f0*/  MOV R5, UR9 ;  /* 0x0000000900057c02 */ /* 0x000fe20008000f00 */
[----:B----4-:R-:W-:Y:S01]  /*b400*/  IMAD.U32 R6, RZ, RZ, UR6 ;  /* 0x00000006ff067e24 */ /* 0x010fe2000f8e00ff */
[----:B------:R-:W-:Y:S01]  /*b410*/  MOV R7, UR7 ;  /* 0x0000000700077c02 */ /* 0x000fe20008000f00 */
[----:B---3--:R-:W-:Y:S01]  /*b420*/  IMAD.U32 R10, RZ, RZ, UR4 ;  /* 0x00000004ff0a7e24 */ /* 0x008fe2000f8e00ff */
[----:B------:R-:W-:-:S02]  /*b430*/  MOV R11, UR5 ;  /* 0x00000005000b7c02 */ /* 0x000fc40008000f00 */
[----:B------:R-:W-:-:S07]  /*b440*/  LEPC R20, `(.L_x_217) ;  /* 0x000000001014794e */ /* 0x000fce0000000000 */
[----:B--2--5:R-:W-:Y:S05]  /*b450*/  CALL.ABS.NOINC R14 ;  /* 0x000000000e007343 */ /* 0x024fea0003c00000 */
.L_x_217:
[----:B------:R-:W-:Y:S05]  /*b460*/  WARPSYNC.ALL ;  /* 0x0000000000007948 */ /* 0x000fea0003800000 */
[----:B------:R-:W-:Y:S01]  /*b470*/  R2UR UR4, R57 ;  /* 0x00000000390472ca */ /* 0x000fe200000e0000 */
[----:B------:R-:W-:-:S12]  /*b480*/  UISETP.NE.AND UP0, UPT, UR36, URZ, UPT ;  /* 0x000000ff2400728c */ /* 0x000fd8000bf05270 */
[----:B-1----:R-:W1:Y:S02]  /*b490*/  LDTM.x2 R22, tmem[UR4] ;  /* 0x00000004001679ee */ /* 0x002e6400080c0000 */
[----:B-1----:R-:W-:Y:S05]  /*b4a0*/  BRA.U !UP0, `(.L_x_218) ;  /* 0x0000000108047547 */ /* 0x002fea000b800000 */
[----:B------:R-:W-:Y:S05]  /*b4b0*/  BPT.TRAP 0x1 ;  /* 0x000000040000795c */ /* 0x000fea0000300000 */
.L_x_218:
[----:B------:R-:W-:Y:S02]  /*b4c0*/  UPRMT UR39, UR41, 0x654, UR39 ;  /* 0x0000065429277896 */ /* 0x000fe40008000027 */
[----:B------:R-:W-:-:S07]  /*b4d0*/  UISETP.NE.AND UP0, UPT, UR38, URZ, UPT ;  /* 0x000000ff2600728c */ /* 0x000fce000bf05270 */
[----:B------:R-:W-:Y:S02]  /*b4e0*/  SYNCS.ARRIVE.TRANS64.RED.A1T0 RZ, [UR39], RZ ;  /* 0x000000ffffff79a7 */ /* 0x000fe40008100427 */
[----:B------:R-:W-:Y:S05]  /*b4f0*/  BRA.U UP0, `(.L_x_219) ;  /* 0x0000000100047547 */ /* 0x000fea000b800000 */
[----:B------:R-:W-:Y:S05]  /*b500*/  BPT.TRAP 0x1 ;  /* 0x000000040000795c */ /* 0x000fea0000300000 */
.L_x_219:
[----:B---3--:R-:W-:-:S04]  /*b510*/  MOV R3, UR45 ;  /* 0x0000002d00037c02 */ /* 0x008fc80008000f00 */
[----:B------:R-:W-:-:S04]  /*b520*/  SHF.L.U32 R3, R3, 0x1f, RZ ;  /* 0x0000001f03037819 */ /* 0x000fc800000006ff */
[----:B------:R-:W1:Y:S02]  /*b530*/  SYNCS.PHASECHK.TRANS64.TRYWAIT P0, [UR40+0xe098], R3 ;  /* 0x00e09803ff0075a7 */ /* 0x000e640008001128 */
[----:B-1----:R-:W-:Y:S05]  /*b540*/  @!P0 BRA `(.L_x_220) ;  /* 0x0000006c006c8947 */ /* 0x002fea0003800000 */
.L_x_388:
[----:B------:R-:W-:-:S09]  /*b550*/  UISETP.NE.AND UP0, UPT, UR38, URZ, UPT ;  /* 0x000000ff2600728c */ /* 0x000fd2000bf05270 */
[----:B------:R-:W-:Y:S05]  /*b560*/  BRA.U UP0, `(.L_x_221) ;  /* 0x0000000100047547 */ /* 0x000fea000b800000 */
[----:B------:R-:W-:Y:S05]  /*b570*/  BPT.TRAP 0x1 ;  /* 0x000000040000795c */ /* 0x000fea0000300000 */
.L_x_221:
[----:B-1----:R-:W-:Y:S01]  /*b580*/  MOV R3, 0x1 ;  /* 0x0000000100037802 */ /* 0x002fe20000000f00 */
[----:B----4-:R1:W3:Y:S03]  /*b590*/  MUFU.RCP R5, R22 ;  /* 0x0000001600057308 */ /* 0x0102e60000001000 */
[----:B------:R-:W-:-:S04]  /*b5a0*/  SHF.L.U32 R3, R3, 0x1f, RZ ;  /* 0x0000001f03037819 */ /* 0x000fc800000006ff */
[----:B------:R-:W4:Y:S02]  /*b5b0*/  SYNCS.PHASECHK.TRANS64.TRYWAIT P0, [UR40+0xe0c8], R3 ;  /* 0x00e0c803ff0075a7 */ /* 0x000f240008001128 */
[----:B-1-34-:R-:W-:Y:S05]  /*b5c0*/  @!P0 BRA `(.L_x_222) ;  /* 0x0000006c00648947 */ /* 0x01afea0003800000 */
.L_x_389:
[----:B------:R-:W1:Y:S01]  /*b5d0*/  LDCU UR4, c[0x0][0x708] ;  /* 0x0000e100ff0477ac */ /* 0x000e620008000800 */
[----:B------:R-:W-:Y:S01]  /*b5e0*/  FFMA R32, -R22, R5, 1 ;  /* 0x3f80000016207423 */ /* 0x000fe20000000105 */
[----:B------:R-:W-:Y:S03]  /*b5f0*/  BSSY.RECONVERGENT B2, `(.L_x_223) ;  /* 0x000000a000027945 */ /* 0x000fe60003800200 */
[----:B------:R-:W-:Y:S01]  /*b600*/  FFMA R32, R5, R32, R5 ;  /* 0x0000002005207223 */ /* 0x000fe20000000005 */
[----:B-1----:R-:W-:-:S03]  /*b610*/  MOV R3, UR4 ;  /* 0x0000000400037c02 */ /* 0x002fc60008000f00 */
[----:B------:R-:W-:Y:S01]  /*b620*/  FFMA R5, R32, UR4, RZ ;  /* 0x0000000420057c23 */ /* 0x000fe200080000ff */
[----:B------:R-:W1:Y:S03]  /*b630*/  FCHK P0, R3, R22 ;  /* 0x0000001603007302 */ /* 0x000e660000000000 */
[----:B------:R-:W-:-:S04]  /*b640*/  FFMA R0, -R22, R5, UR4 ;  /* 0x0000000416007e23 */ /* 0x000fc80008000105 */
[----:B------:R-:W-:Y:S01]  /*b650*/  FFMA R32, R32, R0, R5 ;  /* 0x0000000020207223 */ /* 0x000fe20000000005 */
[----:B-1----:R-:W-:Y:S05]  /*b660*/  @!P0 BRA `(.L_x_224) ;  /* 0x0000000000088947 */ /* 0x002fea0003800000 */
[----:B------:R-:W-:Y:S02]  /*b670*/  MOV R4, 0xb690 ;  /* 0x0000b69000047802 */ /* 0x000fe40000000f00 */
[----:B--2--5:R-:W-:Y:S05]  /*b680*/  CALL.REL.NOINC `($__internal_3_$__cuda_sm3x_div_rn_noftz_f32_slowpath) ;  /* 0x0000007400807944 */ /* 0x024fea0003c00000 */
.L_x_224:
[----:B------:R-:W-:Y:S05]  /*b690*/  BSYNC.RECONVERGENT B2 ;  /* 0x0000000000027941 */ /* 0x000fea0003800200 */
.L_x_223:
[----:B------:R-:W-:-:S05]  /*b6a0*/  VIADD R0, R56, 0x180 ;  /* 0x0000018038007836 */ /* 0x000fca0000000000 */
[----:B------:R-:W-:-:S04]  /*b6b0*/  SHF.R.U32.HI R0, RZ, 0x15, R0 ;  /* 0x00000015ff007819 */ /* 0x000fc80000011600 */
[----:B------:R-:W-:-:S13]  /*b6c0*/  ISETP.NE.AND P0, PT, R25, R0, PT ;  /* 0x000000001900720c */ /* 0x000fda0003f05270 */
[----:B------:R-:W-:Y:S05]  /*b6d0*/  @!P0 BRA `(.L_x_225) ;  /* 0x0000000000408947 */ /* 0x000fea0003800000 */
[----:B------:R-:W-:Y:S01]  /*b6e0*/  MOV R14, 0x8 ;  /* 0x00000008000e7802 */ /* 0x000fe20000000f00 */
[----:B------:R-:W1:Y:S01]  /*b6f0*/  LDCU.64 UR8, c[0x4][0xb0] ;  /* 0x01001600ff0877ac */ /* 0x000e620008000a00 */
[----:B------:R-:W-:Y:S02]  /*b700*/  HFMA2 R12, -RZ, RZ, 0, 5.9604644775390625e-08 ;  /* 0x00000001ff0c7431 */ /* 0x000fe400000001ff */
[----:B------:R-:W-:Y:S01]  /*b710*/  IMAD.MOV.U32 R8, RZ, RZ, 0x192 ;  /* 0x00000192ff087424 */ /* 0x000fe200078e00ff */
[----:B------:R-:W3:Y:S01]  /*b720*/  LDCU.64 UR6, c[0x4][0xb8] ;  /* 0x01001700ff0677ac */ /* 0x000ee20008000a00 */
[----:B------:R-:W4:Y:S01]  /*b730*/  LDC.64 R14, c[0x4][R14] ;  /* 0x010000000e0e7b82 */ /* 0x000f220000000a00 */
[----:B------:R-:W-:Y:S01]  /*b740*/  IMAD.MOV.U32 R13, RZ, RZ, RZ ;  /* 0x000000ffff0d7224 */ /* 0x000fe200078e00ff */
[----:B------:R-:W2:Y:S01]  /*b750*/  LDCU.64 UR4, c[0x4][0x40] ;  /* 0x01000800ff0477ac */ /* 0x000ea20008000a00 */
[----:B-1----:R-:W-:Y:S01]  /*b760*/  IMAD.U32 R4, RZ, RZ, UR8 ;  /* 0x00000008ff047e24 */ /* 0x002fe2000f8e00ff */
[----:B------:R-:W-:Y:S01]  /*b770*/  MOV R5, UR9 ;  /* 0x0000000900057c02 */ /* 0x000fe20008000f00 */
[----:B---3--:R-:W-:Y:S01]  /*b780*/  IMAD.U32 R6, RZ, RZ, UR6 ;  /* 0x00000006ff067e24 */ /* 0x008fe2000f8e00ff */
[----:B------:R-:W-:Y:S01]  /*b790*/  MOV R7, UR7 ;  /* 0x0000000700077c02 */ /* 0x000fe20008000f00 */
[----:B--2---:R-:W-:Y:S01]  /*b7a0*/  IMAD.U32 R10, RZ, RZ, UR4 ;  /* 0x00000004ff0a7e24 */ /* 0x004fe2000f8e00ff */
[----:B------:R-:W-:-:S02]  /*b7b0*/  MOV R11, UR5 ;  /* 0x00000005000b7c02 */ /* 0x000fc40008000f00 */
[----:B------:R-:W-:-:S07]  /*b7c0*/  LEPC R20, `(.L_x_225) ;  /* 0x000000001014794e */ /* 0x000fce0000000000 */
[----:B----45:R-:W-:Y:S05]  /*b7d0*/  CALL.ABS.NOINC R14 ;  /* 0x000000000e007343 */ /* 0x030fea0003c00000 */
.L_x_225:
[----:B------:R-:W-:Y:S05]  /*b7e0*/  WARPSYNC.ALL ;  /* 0x0000000000007948 */ /* 0x000fea0003800000 */
[----:B------:R-:W-:Y:S02]  /*b7f0*/  R2UR UR4, R56 ;  /* 0x00000000380472ca */ /* 0x000fe400000e0000 */
[C---:B------:R-:W-:Y:S02]  /*b800*/  IADD3 R36, P0, PT, R24.reuse, 0x4010, RZ ;  /* 0x0000401018247810 */ /* 0x040fe40007f1e0ff */
[----:B------:R-:W-:-:S03]  /*b810*/  IADD3 R3, P1, PT, R24, 0x4000, RZ ;  /* 0x0000400018037810 */ /* 0x000fc60007f3e0ff */
[--C-:B------:R-:W-:Y:S02]  /*b820*/  IMAD.X R37, RZ, RZ, R27.reuse, P0 ;  /* 0x000000ffff257224 */ /* 0x100fe400000e061b */
[----:B------:R-:W-:-:S04]  /*b830*/  IMAD.X R35, RZ, RZ, R27, P1 ;  /* 0x000000ffff237224 */ /* 0x000fc800008e061b */
[----:B------:R-:W1:Y:S01]  /*b840*/  LDTM.x16 R4, tmem[UR4+0x180] ;  /* 0x00018004000479ee */ /* 0x000e620008240000 */
[----:B------:R-:W-:-:S04]  /*b850*/  SHF.R.U64 R0, R3, 0x3, R35 ;  /* 0x0000000303007819 */ /* 0x000fc80000001223 */
[----:B------:R-:W-:Y:S01]  /*b860*/  LOP3.LUT R34, R3, 0x70, R0, 0x78, !PT ;  /* 0x0000007003227812 */ /* 0x000fe200078e7800 */
[----:B------:R-:W-:-:S05]  /*b870*/  VIADD R0, R56, 0x190 ;  /* 0x0000019038007836 */ /* 0x000fca0000000000 */
[----:B------:R-:W-:-:S04]  /*b880*/  SHF.R.U32.HI R0, RZ, 0x15, R0 ;  /* 0x00000015ff007819 */ /* 0x000fc80000011600 */
[----:B------:R-:W-:Y:S01]  /*b890*/  ISETP.NE.AND P0, PT, R25, R0, PT ;  /* 0x000000001900720c */ /* 0x000fe20003f05270 */
[----:B-1----:R-:W-:Y:S01]  /*b8a0*/  FMUL2 R20, R32.F32, R8.F32x2.HI_LO ;  /* 0x000000082014724a */ /* 0x002fe20000040000 */
[----:B------:R-:W-:Y:S01]  /*b8b0*/  SHF.R.U64 R9, R36, 0x3, R37 ;  /* 0x0000000324097819 */ /* 0x000fe20000001225 */
[C---:B------:R-:W-:Y:S02]  /*b8c0*/  FMUL2 R4, R32.reuse.F32, R4.F32x2.HI_LO ;  /* 0x000000042004724a */ /* 0x040fe40000040000 */
[----:B------:R-:W-:Y:S01]  /*b8d0*/  FMUL2 R6, R32.F32, R6.F32x2.HI_LO ;  /* 0x000000062006724a */ /* 0x000fe20000040000 */
        /* <DEDUP_REMOVED lines=18> */
[----:B------:R-:W3:Y:S01]  /*ba00*/  LDCU.64 UR8, c[0x4][0xb0] ;  /* 0x01001600ff0877ac */ /* 0x000ee20008000a00 */
[----:B------:R-:W-:Y:S02]  /*ba10*/  HFMA2 R12, -RZ, RZ, 0, 5.9604644775390625e-08 ;  /* 0x00000001ff0c7431 */ /* 0x000fe400000001ff */
[----:B-1----:R-:W-:Y:S01]  /*ba20*/  IMAD.MOV.U32 R8, RZ, RZ, 0x192 ;  /* 0x00000192ff087424 */ /* 0x002fe200078e00ff */
[----:B------:R-:W1:Y:S01]  /*ba30*/  LDCU.64 UR6, c[0x4][0xb8] ;  /* 0x01001700ff0677ac */ /* 0x000e620008000a00 */
[----:B------:R-:W4:Y:S01]  /*ba40*/  LDC.64 R14, c[0x4][R14] ;  /* 0x010000000e0e7b82 */ /* 0x000f220000000a00 */
[----:B------:R-:W-:Y:S01]  /*ba50*/  IMAD.MOV.U32 R13, RZ, RZ, RZ ;  /* 0x000000ffff0d7224 */ /* 0x000fe200078e00ff */
[----:B------:R-:W2:Y:S01]  /*ba60*/  LDCU.64 UR4, c[0x4][0x40] ;  /* 0x01000800ff0477ac */ /* 0x000ea20008000a00 */
[----:B---3--:R-:W-:Y:S01]  /*ba70*/  IMAD.U32 R4, RZ, RZ, UR8 ;  /* 0x00000008ff047e24 */ /* 0x008fe2000f8e00ff */
[----:B------:R-:W-:Y:S01]  /*ba80*/  MOV R5, UR9 ;  /* 0x0000000900057c02 */ /* 0x000fe20008000f00 */
[----:B-1----:R-:W-:Y:S01]  /*ba90*/  IMAD.U32 R6, RZ, RZ, UR6 ;  /* 0x00000006ff067e24 */ /* 0x002fe2000f8e00ff */
[----:B------:R-:W-:Y:S01]  /*baa0*/  MOV R7, UR7 ;  /* 0x0000000700077c02 */ /* 0x000fe20008000f00 */
[----:B--2---:R-:W-:Y:S01]  /*bab0*/  IMAD.U32 R10, RZ, RZ, UR4 ;  /* 0x00000004ff0a7e24 */ /* 0x004fe2000f8e00ff */
[----:B------:R-:W-:-:S02]  /*bac0*/  MOV R11, UR5 ;  /* 0x00000005000b7c02 */ /* 0x000fc40008000f00 */
[----:B------:R-:W-:-:S07]  /*bad0*/  LEPC R20, `(.L_x_226) ;  /* 0x000000001014794e */ /* 0x000fce0000000000 */
[----:B----45:R-:W-:Y:S05]  /*bae0*/  CALL.ABS.NOINC R14 ;  /* 0x000000000e007343 */ /* 0x030fea0003c00000 */
.L_x_226:
[----:B------:R-:W-:Y:S05]  /*baf0*/  WARPSYNC.ALL ;  /* 0x0000000000007948 */ /* 0x000fea0003800000 */
[----:B------:R-:W-:Y:S02]  /*bb00*/  R2UR UR4, R56 ;  /* 0x00000000380472ca */ /* 0x000fe400000e0000 */
[C---:B-1----:R-:W-:Y:S02]  /*bb10*/  IADD3 R36, P0, PT, R24.reuse, 0x4030, RZ ;  /* 0x0000403018247810 */ /* 0x042fe40007f1e0ff */
        /* <DEDUP_REMOVED lines=46> */
.L_x_227:
        /* <DEDUP_REMOVED lines=49> */
.L_x_228:
[----:B------:R-:W3:Y:S01]  /*c110*/  LDCU.64 UR4, c[0x0][0x880] ;  /* 0x00011000ff0477ac */ /* 0x000ee20008000a00 */
[C---:B------:R-:W-:Y:S02]  /*c120*/  IADD3 R3, P2, PT, R24.reuse, 0x4060, RZ ;  /* 0x0000406018037810 */ /* 0x040fe40007f5e0ff */
[----:B------:R-:W-:-:S03]  /*c130*/  IADD3 R26, P1, PT, R24, 0x4070, RZ ;  /* 0x00004070181a7810 */ /* 0x000fc60007f3e0ff */
[--C-:B------:R-:W-:Y:S02]  /*c140*/  IMAD.X R29, RZ, RZ, R27.reuse, P2 ;  /* 0x000000ffff1d7224 */ /* 0x100fe400010e061b */
[----:B------:R-:W-:-:S03]  /*c150*/  IMAD.X R27, RZ, RZ, R27, P1 ;  /* 0x000000ffff1b7224 */ /* 0x000fc600008e061b */
[----:B------:R-:W-:-:S04]  /*c160*/  SHF.R.U64 R0, R3, 0x3, R29 ;  /* 0x0000000303007819 */ /* 0x000fc8000000121d */
[----:B------:R-:W-:Y:S02]  /*c170*/  LOP3.LUT R28, R3, 0x70, R0, 0x78, !PT ;  /* 0x00000070031c7812 */ /* 0x000fe400078e7800 */
[----:B---3--:R-:W-:-:S04]  /*c180*/  ISETP.NE.U32.AND P0, PT, RZ, UR4, PT ;  /* 0x00000004ff007c0c */ /* 0x008fc8000bf05070 */
[----:B------:R-:W-:Y:S01]  /*c190*/  ISETP.NE.AND.EX P0, PT, RZ, UR5, PT, P0 ;  /* 0x00000005ff007c0c */ /* 0x000fe2000bf05300 */
[----:B------:R-:W-:Y:S05]  /*c1a0*/  WARPSYNC.ALL ;  /* 0x0000000000007948 */ /* 0x000fea0003800000 */
[----:B------:R-:W-:-:S13]  /*c1b0*/  R2UR UR4, R56 ;  /* 0x00000000380472ca */ /* 0x000fda00000e0000 */
[----:B-1----:R-:W1:Y:S02]  /*c1c0*/  LDTM.x16 R4, tmem[UR4+0x1b0] ;  /* 0x0001b004000479ee */ /* 0x002e640008240000 */
        /* <DEDUP_REMOVED lines=20> */
[----:B------:R-:W-:Y:S01]  /*c310*/  @!PT LDS RZ, [RZ] ;  /* 0x00000000fffff984 */ /* 0x000fe20000000800 */
[----:B------:R-:W-:Y:S01]  /*c320*/  @!PT LDS RZ, [RZ] ;  /* 0x00000000fffff984 */ /* 0x000fe20000000800 */
[----:B------:R-:W-:Y:S01]  /*c330*/  @!PT LDS RZ, [RZ] ;  /* 0x00000000fffff984 */ /* 0x000fe20000000800 */
[----:B------:R-:W-:Y:S01]  /*c340*/  @!PT LDS RZ, [RZ] ;  /* 0x00000000fffff984 */ /* 0x000fe20000000800 */
[----:B------:R3:W-:Y:S06]  /*c350*/  MEMBAR.ALL.CTA ;  /* 0x0000000000007992 */ /* 0x0007ec0000008000 */
[----:B---3--:R-:W3:Y:S01]  /*c360*/  FENCE.VIEW.ASYNC.S ;  /* 0x00000000000073c6 */ /* 0x008ee20000000000 */
[----:B------:R-:W-:Y:S05]  /*c370*/  @!P0 BRA `(.L_x_229) ;  /* 0x0000000400008947 */ /* 0x000fea0003800000 */
[C---:B------:R-:W-:Y:S01]  /*c380*/  FSETP.GEU.AND P0, PT, R22.reuse, 1.175494350822287508e-38, PT ;  /* 0x008000001600780b */ /* 0x040fe20003f0e000 */
[----:B------:R-:W4:Y:S01]  /*c390*/  LDCU UR4, c[0x0][0x380] ;  /* 0x00007000ff0477ac */ /* 0x000f220008000800 */
[----:B------:R-:W-:Y:S01]  /*c3a0*/  MOV R0, 0x3e055027 ;  /* 0x3e05502700007802 */ /* 0x000fe20000000f00 */
[----:B------:R-:W-:Y:S01]  /*c3b0*/  BSSY.RECONVERGENT B0, `(.L_x_229) ;  /* 0x000003c000007945 */ /* 0x000fe20003800200 */
[----:B-1----:R-:W-:Y:S01]  /*c3c0*/  FSEL R5, RZ, -23, P0 ;  /* 0xc1b80000ff057808 */ /* 0x002fe20000000000 */
[----:B------:R-:W1:Y:S08]  /*c3d0*/  LDCU UR5, c[0x0][0x700] ;  /* 0x0000e000ff0577ac */ /* 0x000e700008000800 */
        /* <DEDUP_REMOVED lines=19> */
[----:B------:R-:W-:Y:S02]  /*c510*/  LEA R0, R33, R2, 0x8 ;  /* 0x0000000221007211 */ /* 0x000fe400078e40ff */
[----:B------:R-:W-:Y:S01]  /*c520*/  MOV R3, 0x7f800000 ;  /* 0x7f80000000037802 */ /* 0x000fe20000000f00 */
[----:B------:R-:W-:Y:S01]  /*c530*/  FFMA R4, R4, 0.69314718246459960938, R5 ;  /* 0x3f31721804047823 */ /* 0x000fe20000000005 */
[----:B------:R-:W-:-:S03]  /*c540*/  IADD3 R0, PT, PT, R0, 0x80, RZ ;  /* 0x0000008000007810 */ /* 0x000fc60007ffe0ff */
[----:B------:R-:W-:Y:S01]  /*c550*/  @P0 FFMA R4, R22, R3, +INF ;  /* 0x7f80000016040423 */ /* 0x000fe20000000003 */
[----:B----4-:R-:W-:-:S04]  /*c560*/  ISETP.GE.AND P0, PT, R0, UR4, PT ;  /* 0x0000000400007c0c */ /* 0x010fc8000bf06270 */
[----:B------:R-:W-:-:S05]  /*c570*/  FSEL R4, R4, -INF , P1 ;  /* 0xff80000004047808 */ /* 0x000fca0000800000 */
[----:B-1----:R-:W-:-:S04]  /*c580*/  FFMA R23, R23, UR5, R4 ;  /* 0x0000000517177c23 */ /* 0x002fc80008000004 */
[----:B------:R-:W-:Y:S05]  /*c590*/  @P0 BRA `(.L_x_230) ;  /* 0x0000000000740947 */ /* 0x000fea0003800000 */
[----:B------:R-:W1:Y:S01]  /*c5a0*/  LDCU UR7, c[0x0][0x38c] ;  /* 0x00007180ff0777ac */ /* 0x000e620008000800 */
        /* <DEDUP_REMOVED lines=8> */
[----:B-1----:R-:W-:-:S05]  /*c630*/  IADD3 R2, PT, PT, RZ, -R3, RZ ;  /* 0x80000003ff027210 */ /* 0x002fca0007ffe0ff */
[----:B------:R-:W-:Y:S02]  /*c640*/  IMAD R5, R2, UR7, RZ ;  /* 0x0000000702057c24 */ /* 0x000fe4000f8e02ff */
[----:B------:R-:W-:-:S05]  /*c650*/  HFMA2 R2, -RZ, RZ, 0, 0 ;  /* 0x00000000ff027431 */ /* 0x000fca00000001ff */
[----:B------:R-:W-:-:S06]  /*c660*/  IMAD.HI.U32 R5, R3, R5, R2 ;  /* 0x0000000503057227 */ /* 0x000fcc00078e0002 */
[----:B-----5:R-:W-:Y:S02]  /*c670*/  IMAD.HI.U32 R2, R5, R30, RZ ;  /* 0x0000001e05027227 */ /* 0x020fe400078e00ff */
[----:B------:R-:W1:Y:S03]  /*c680*/  LDC.64 R4, c[0x0][0x880] ;  /* 0x00022000ff047b82 */ /* 0x000e660000000a00 */
        /* <DEDUP_REMOVED lines=14> */
.L_x_230:
[----:B------:R-:W-:Y:S05]  /*c770*/  BSYNC.RECONVERGENT B0 ;  /* 0x0000000000007941 */ /* 0x000fea0003800200 */
.L_x_229:
[----:B------:R-:W-:Y:S01]  /*c780*/  UISETP.NE.AND UP0, UPT, UR38, URZ, UPT ;  /* 0x000000ff2600728c */ /* 0x000fe2000bf05270 */
[----:B------:R-:W-:-:S08]  /*c790*/  NOP ;  /* 0x0000000000007918 */ /* 0x000fd00000000000 */
[----:B------:R-:W-:Y:S05]  /*c7a0*/  BRA.U UP0, `(.L_x_231) ;  /* 0x0000000100087547 */ /* 0x000fea000b800000 */
[----:B------:R-:W-:Y:S05]  /*c7b0*/  BPT.TRAP 0x1 ;  /* 0x000000040000795c */ /* 0x000fea0000300000 */
[----:B------:R-:W-:Y:S05]  /*c7c0*/  BPT.TRAP 0x1 ;  /* 0x000000040000795c */ /* 0x000fea0000300000 */
.L_x_231:
[----:B------:R-:W-:Y:S02]  /*c7d0*/  UIADD3 UR4, UPT, UPT, UR40, 0xe0a8, URZ ;  /* 0x0000e0a828047890 */ /* 0x000fe4000fffe0ff */
[----:B------:R-:W-:Y:S02]  /*c7e0*/  UISETP.NE.AND UP0, UPT, UR38, URZ, UPT ;  /* 0x000000ff2600728c */ /* 0x000fe4000bf05270 */
[----:B------:R-:W-:-:S09]  /*c7f0*/  UPRMT UR4, UR41, 0x654, UR4 ;  /* 0x0000065429047896 */ /* 0x000fd20008000004 */
[----:B---3--:R-:W-:Y:S01]  /*c800*/  SYNCS.ARRIVE.TRANS64.RED.A1T0 RZ, [UR4], RZ ;  /* 0x000000ffffff79a7 */ /* 0x008fe20008100404 */
[----:B------:R-:W-:Y:S05]  /*c810*/  BRA.U UP0, `(.L_x_232) ;  /* 0x0000000100047547 */ /* 0x000fea000b800000 */
[----:B------:R-:W-:Y:S05]  /*c820*/  BPT.TRAP 0x1 ;  /* 0x000000040000795c */ /* 0x000fea0000300000 */
.L_x_232:
[----:B------:R-:W-:Y:S01]  /*c830*/  SYNCS.ARRIVE.TRANS64.A1T0 RZ, [UR40+0xe0b8], RZ ;  /* 0x00e0b8ffffff79a7 */ /* 0x000fe20008100028 */
[----:B------:R-:W-:Y:S05]  /*c840*/  EXIT ;  /* 0x000000000000794d */ /* 0x000fea0003800000 */
.L_x_27:
[----:B------:R-:W-:-:S08]  /*c850*/  NOP ;  /* 0x0000000000007918 */ /* 0x000fd00000000000 */
[----:B------:R-:W1:Y:S02]  /*c860*/  USETMAXREG.TRY_ALLOC.CTAPOOL UP0, 0xc0 ;  /* 0x000000c0000079c8 */ /* 0x000e640008000600 */
[----:B-1----:R-:W-:Y:S05]  /*c870*/  BRA.U !UP0, `(.L_x_27) ;  /* 0xfffffffd08f47547 */ /* 0x002fea000b83ffff */
[----:B------:R-:W1:Y:S01]  /*c880*/  S2UR UR8, SR_CTAID.X ;  /* 0x00000000000879c3 */ /* 0x000e620000002500 */
[----:B------:R-:W2:Y:S02]  /*c890*/  LDCU.64 UR4, c[0x0][0x380] ;  /* 0x00007000ff0477ac */ /* 0x000ea40008000a00 */
[----:B--2---:R-:W-:Y:S02]  /*c8a0*/  UISETP.NE.AND UP0, UPT, UR5, URZ, UPT ;  /* 0x000000ff0500728c */ /* 0x004fe4000bf05270 */
[----:B-1----:R-:W-:-:S04]  /*c8b0*/  USHF.L.U32 UR8, UR8, 0x8, URZ ;  /* 0x0000000808087899 */ /* 0x002fc800080006ff */
[----:B------:R-:W-:-:S06]  /*c8c0*/  UISETP.GE.U32.OR UP0, UPT, UR8, UR4, !UP0 ;  /* 0x000000040800728c */ /* 0x000fcc000c706470 */
[----:B------:R-:W-:-:S13]  /*c8d0*/  PLOP3.LUT P0, PT, PT, PT, UP0, 0x80, 0x8 ;  /* 0x000000000008781c */ /* 0x000fda0003f0f008 */
[----:B------:R-:W-:Y:S05]  /*c8e0*/  @P0 EXIT ;  /* 0x000000000000094d */ /* 0x000fea0003800000 */
[----:B------:R-:W-:-:S04]  /*c8f0*/  UISETP.NE.AND UP0, UPT, UR57, URZ, UPT ;  /* 0x000000ff3900728c */ /* 0x000fc8000bf05270 */
[----:B------:R-:W-:-:S04]  /*c900*/  USEL UR46, UR7, UR6, UP0 ;  /* 0x00000006072e7287 */ /* 0x000fc80008000000 */
[----:B------:R-:W-:-:S04]  /*c910*/  ULOP3.LUT UR46, UR46, 0x1, URZ, 0xc0, !UPT ;  /* 0x000000012e2e7892 */ /* 0x000fc8000f8ec0ff */
[----:B------:R-:W-:-:S09]  /*c920*/  UISETP.NE.U32.AND UP0, UPT, UR46, 0x1, UPT ;  /* 0x000000012e00788c */ /* 0x000fd2000bf05070 */
[----:B------:R-:W-:Y:S05]  /*c930*/  BRA.U !UP0, `(.L_x_233) ;  /* 0x0000000108047547 */ /* 0x000fea000b800000 */
[----:B------:R-:W-:Y:S05]  /*c940*/  BPT.TRAP 0x1 ;  /* 0x000000040000795c */ /* 0x000fea0000300000 */
.L_x_233:
[----:B------:R-:W1:Y:S01]  /*c950*/  S2UR UR38, SR_CgaCtaId ;  /* 0x00000000002679c3 */ /* 0x000e620000008800 */
[----:B------:R-:W-:Y:S01]  /*c960*/  UISETP.NE.AND UP0, UPT, UR57, URZ, UPT ;  /* 0x000000ff3900728c */ /* 0x000fe2000bf05270 */
[----:B------:R-:W-:Y:S01]  /*c970*/  MOV R3, 0x1 ;  /* 0x0000000100037802 */ /* 0x000fe20000000f00 */
[----:B------:R-:W-:-:S03]  /*c980*/  UMOV UR37, 0x400 ;  /* 0x0000040000257882 */ /* 0x000fc60000000000 */
[----:B------:R-:W-:Y:S01]  /*c990*/  SHF.L.U32 R3, R3, 0x1f, RZ ;  /* 0x0000001f03037819 */ /* 0x000fe200000006ff */
[----:B-1----:R-:W-:-:S04]  /*c9a0*/  ULEA UR37, UR38, UR37, 0x18 ;  /* 0x0000002526257291 */ /* 0x002fc8000f8ec0ff */
[----:B------:R-:W-:Y:S02]  /*c9b0*/  UIADD3 UR55, UPT, UPT, UR37, 0xe078, URZ ;  /* 0x0000e07825377890 */ /* 0x000fe4000fffe0ff */
[----:B------:R-:W-:-:S09]  /*c9c0*/  @!UP0 UIADD3 UR55, UPT, UPT, UR37, 0xe088, URZ ;  /* 0x0000e08825378890 */ /* 0x000fd2000fffe0ff */
[----:B------:R-:W1:Y:S02]  /*c9d0*/  SYNCS.PHASECHK.TRANS64.TRYWAIT P0, [UR55], R3 ;  /* 0x00000003ff0075a7 */ /* 0x000e640008001137 */
[----:B-1----:R-:W-:Y:S05]  /*c9e0*/  @!P0 BRA `(.L_x_234) ;  /* 0x0000005800748947 */ /* 0x002fea0003800000 */
.L_x_390:
[----:B------:R-:W-:Y:S01]  /*c9f0*/  UISETP.GE.AND UP0, UPT, UR5, 0x1, UPT ;  /* 0x000000010500788c */ /* 0x000fe2000bf06270 */
[----:B------:R-:W-:Y:S01]  /*ca00*/  UMOV UR54, 0x1 ;  /* 0x0000000100367882 */ /* 0x000fe20000000000 */
[----:B------:R-:W-:-:S07]  /*ca10*/  UMOV UR53, 0x1 ;  /* 0x0000000100357882 */ /* 0x000fce0000000000 */
[----:B------:R-:W-:Y:S05]  /*ca20*/  BRA.U !UP0, `(.L_x_235) ;  /* 0x0000002508807547 */ /* 0x000fea000b800000 */
[----:B------:R-:W2:Y:S01]  /*ca30*/  S2R R118, SR_TID.X ;  /* 0x0000000000767919 */ /* 0x000ea20000002100 */
[----:B------:R-:W-:Y:S01]  /*ca40*/  UISETP.NE.AND UP0, UPT, UR57, URZ, UPT ;  /* 0x000000ff3900728c */ /* 0x000fe2000bf05270 */
[----:B------:R-:W-:Y:S01]  /*ca50*/  IMAD.U32 R119, R16, 0x10000, RZ ;  /* 0x0001000010777824 */ /* 0x000fe200078e00ff */
[----:B------:R-:W-:Y:S01]  /*ca60*/  UIADD3 UR5, UPT, UPT, UR5, 0x3f, URZ ;  /* 0x0000003f05057890 */ /* 0x000fe2000fffe0ff */
[----:B------:R-:W-:Y:S01]  /*ca70*/  IMAD.MOV.U32 R18, RZ, RZ, RZ ;  /* 0x000000ffff127224 */ /* 0x000fe200078e00ff */
[----:B------:R-:W-:Y:S01]  /*ca80*/  USEL UR4, URZ, 0x80, UP0 ;  /* 0x00000080ff047887 */ /* 0x000fe20008000000 */
[----:B------:R-:W-:Y:S01]  /*ca90*/  IMAD.MOV.U32 R16, RZ, RZ, -0x800000 ;  /* 0xff800000ff107424 */ /* 0x000fe200078e00ff */
[----:B------:R-:W-:Y:S01]  /*caa0*/  LOP3.LUT R119, R119, 0x600000, RZ, 0xc0, !PT ;  /* 0x0060000077777812 */ /* 0x000fe200078ec0ff */
[----:B------:R-:W-:Y:S02]  /*cab0*/  USHF.R.S32.HI UR51, URZ, 0x1f, UR5 ;  /* 0x0000001fff337899 */ /* 0x000fe40008011405 */
[----:B------:R-:W-:Y:S01]  /*cac0*/  UIADD3 UR42, UPT, UPT, UR37, 0xe0d0, URZ ;  /* 0x0000e0d0252a7890 */ /* 0x000fe2000fffe0ff */
[----:B------:R-:W-:Y:S01]  /*cad0*/  LOP3.LUT R121, R119, UR4, RZ, 0xfc, !PT ;  /* 0x0000000477797c12 */ /* 0x000fe2000f8efcff */
[----:B------:R-:W-:Y:S01]  /*cae0*/  ULEA.HI UR51, UR51, UR5, URZ, 0x6 ;  /* 0x0000000533337291 */ /* 0x000fe2000f8f30ff */
[----:B------:R-:W-:Y:S01]  /*caf0*/  SHF.R.U32.HI R123, RZ, 0x15, R119 ;  /* 0x00000015ff7b7819 */ /* 0x000fe20000011677 */
[----:B------:R-:W-:Y:S01]  /*cb00*/  UMOV UR45, 0x20 ;  /* 0x00000020002d7882 */ /* 0x000fe20000000000 */
[----:B------:R-:W-:Y:S01]  /*cb10*/  LOP3.LUT R120, R121, 0x20, RZ, 0xfc, !PT ;  /* 0x0000002079787812 */ /* 0x000fe200078efcff */
[----:B------:R-:W-:-:S02]  /*cb20*/  UIADD3 UR52, UPT, UPT, UR37, 0xe0d8, URZ ;  /* 0x0000e0d825347890 */ /* 0x000fc4000fffe0ff */
[----:B------:R-:W-:Y:S02]  /*cb30*/  UIADD3 UR43, UPT, UPT, UR37, 0xe060, URZ ;  /* 0x0000e060252b7890 */ /* 0x000fe4000fffe0ff */
[----:B------:R-:W-:Y:S02]  /*cb40*/  @!UP4 UIADD3 UR52, UPT, UPT, UR42, URZ, URZ ;  /* 0x000000ff2a34c290 */ /* 0x000fe4000fffe0ff */
[----:B------:R-:W-:Y:S01]  /*cb50*/  USEL UR44, UR48, UR47, UP0 ;  /* 0x0000002f302c7287 */ /* 0x000fe20008000000 */
[----:B------:R-:W-:Y:S01]  /*cb60*/  UMOV UR50, URZ ;  /* 0x000000ff00327c82 */ /* 0x000fe20008000000 */
[----:B------:R-:W-:Y:S01]  /*cb70*/  UMOV UR53, 0x1 ;  /* 0x0000000100357882 */ /* 0x000fe20000000000 */
[----:B------:R-:W3:Y:S01]  /*cb80*/  LDCU UR36, c[0x0][0x704] ;  /* 0x0000e080ff2477ac */ /* 0x000ee20008000800 */
[----:B------:R-:W-:Y:S01]  /*cb90*/  USEL UR45, UR45, 0xa0, UP0 ;  /* 0x000000a02d2d7887 */ /* 0x000fe20008000000 */
[----:B--2---:R-:W-:Y:S01]  /*cba0*/  SHF.R.U32.HI R118, RZ, 0x5, R118 ;  /* 0x00000005ff767819 */ /* 0x004fe20000011676 */
[----:B------:R-:W-:-:S02]  /*cbb0*/  @UP0 UIADD3 UR43, UPT, UPT, UR37, 0xe050, URZ ;  /* 0x0000e050252b0890 */ /* 0x000fc4000fffe0ff */
[----:B------:R-:W-:Y:S01]  /*cbc0*/  ULEA UR42, UR56, UR42, 0x3 ;  /* 0x0000002a382a7291 */ /* 0x000fe2000f8e18ff */
[----:B------:R-:W-:Y:S01]  /*cbd0*/  LOP3.LUT R2, R118, 0x3, RZ, 0xc0, !PT ;  /* 0x0000000376027812 */ /* 0x000fe200078ec0ff */
[----:B------:R-:W-:Y:S01]  /*cbe0*/  ULEA.HI.SX32 UR51, UR51, 0xffffffff, 0x1a ;  /* 0xffffffff33337891 */ /* 0x000fe2000f8fd2ff */
[----:B------:R-:W-:Y:S01]  /*cbf0*/  UMOV UR54, 0x1 ;  /* 0x0000000100367882 */ /* 0x000fe20000000000 */
[----:B------:R-:W-:-:S10]  /*cc00*/  UMOV UR49, URZ ;  /* 0x000000ff00317c82 */ /* 0x000fd40008000000 */
.L_x_253:
[----:B-12---:R-:W-:Y:S01]  /*cc10*/  IADD3 R0, PT, PT, R119, UR45, RZ ;  /* 0x0000002d77007c10 */ /* 0x006fe2000fffe0ff */
[----:B------:R-:W-:-:S04]  /*cc20*/  UISETP.NE.AND UP0, UPT, UR57, URZ, UPT ;  /* 0x000000ff3900728c */ /* 0x000fc8000bf05270 */
[----:B------:R-:W-:Y:S01]  /*cc30*/  USEL UR40, UR49, UR50, UP0 ;  /* 0x0000003231287287 */ /* 0x000fe20008000000 */
[----:B------:R-:W1:Y:S01]  /*cc40*/  SHFL.IDX PT, R0, R0, RZ, 0x1f ;  /* 0x00001fff00007589 */ /* 0x000e6200000e0000 */
[----:B------:R-:W-:Y:S01]  /*cc50*/  UISETP.GT.U32.AND UP0, UPT, UR44, 0x1, UPT ;  /* 0x000000012c00788c */ /* 0x000fe2000bf04070 */
[----:B-1----:R-:W-:-:S08]  /*cc60*/  R2UR UR41, R0 ;  /* 0x00000000002972ca */ /* 0x002fd000000e0000 */
[----:B---3--:R-:W-:Y:S07]  /*cc70*/  BRA.U UP0, `(.L_x_236) ;  /* 0x0000000100047547 */ /* 0x008fee000b800000 */
[----:B---3--:R-:W-:Y:S05]  /*cc80*/  BPT.TRAP 0x1 ;  /* 0x000000040000795c */ /* 0x008fea0000300000 */
.L_x_236:
[----:B------:R-:W-:Y:S01]  /*cc90*/  IMAD.U32 R3, RZ, RZ, UR40 ;  /* 0x00000028ff037e24 */ /* 0x000fe2000f8e00ff */
[----:B------:R-:W-:-:S04]  /*cca0*/  ISETP.NE.AND P0, PT, R2, R123, PT ;  /* 0x0000007b0200720c */ /* 0x000fc80003f05270 */
[----:B------:R-:W-:-:S04]  /*ccb0*/  SHF.L.U32 R3, R3, 0x1f, RZ ;  /* 0x0000001f03037819 */ /* 0x000fc800000006ff */
[----:B------:R-:W1:Y:S02]  /*ccc0*/  SYNCS.PHASECHK.TRANS64.TRYWAIT P1, [UR43], R3 ;  /* 0x00000003ff0075a7 */ /* 0x000e64000802112b */
[----:B-1----:R-:W-:Y:S05]  /*ccd0*/  @!P1 BRA `(.L_x_237) ;  /* 0x0000005400d09947 */ /* 0x002fea0003800000 */
.L_x_391:
[----:B------:R-:W-:Y:S05]  /*cce0*/  @!P0 BRA `(.L_x_238) ;  /* 0x0000000000408947 */ /* 0x000fea0003800000 */
        /* <DEDUP_REMOVED lines=16> */
.L_x_238:
[----:B------:R-:W-:Y:S05]  /*cdf0*/  WARPSYNC.ALL ;  /* 0x0000000000007948 */ /* 0x000fea0003800000 */
[----:B------:R-:W-:Y:S02]  /*ce00*/  R2UR UR4, R121 ;  /* 0x00000000790472ca */ /* 0x000fe400000e0000 */
[----:B------:R-:W-:-:S11]  /*ce10*/  ISETP.NE.AND P0, PT, R2, R123, PT ;  /* 0x0000007b0200720c */ /* 0x000fd60003f05270 */
[----:B------:R-:W2:Y:S02]  /*ce20*/  LDTM.x32 R56, tmem[UR4] ;  /* 0x00000004003879ee */ /* 0x000ea400082c0000 */
        /* <DEDUP_REMOVED lines=17> */
.L_x_239:
[----:B------:R-:W-:Y:S05]  /*cf40*/  WARPSYNC.ALL ;  /* 0x0000000000007948 */ /* 0x000fea0003800000 */
[----:B------:R-:W-:Y:S02]  /*cf50*/  R2UR UR4, R120 ;  /* 0x00000000780472ca */ /* 0x000fe400000e0000 */
[C---:B-1----:R-:W-:Y:S02]  /*cf60*/  FMNMX3 R3, R16.reuse, R56, R60, !PT ;  /* 0x0000003810037276 */ /* 0x042fe4000780003c */
[C---:B------:R-:W-:Y:S02]  /*cf70*/  FMNMX3 R0, R16.reuse, R57, R61, !PT ;  /* 0x0000003910007276 */ /* 0x040fe4000780003d */
[----:B------:R-:W-:-:S02]  /*cf80*/  FMNMX3 R5, R16, R58, R62, !PT ;  /* 0x0000003a10057276 */ /* 0x000fc4000780003e */
[----:B------:R-:W-:Y:S02]  /*cf90*/  FMNMX3 R3, R3, R64, R68, !PT ;  /* 0x0000004003037276 */ /* 0x000fe40007800044 */
[----:B------:R-:W-:Y:S02]  /*cfa0*/  FMNMX3 R0, R0, R65, R69, !PT ;  /* 0x0000004100007276 */ /* 0x000fe40007800045 */
[----:B------:R-:W-:Y:S01]  /*cfb0*/  FMNMX3 R6, R16, R59, R63, !PT ;  /* 0x0000003b10067276 */ /* 0x000fe2000780003f */
[----:B------:R-:W1:Y:S01]  /*cfc0*/  LDTM.x32 R24, tmem[UR4] ;  /* 0x00000004001879ee */ /* 0x000e6200082c0000 */
[----:B------:R-:W-:Y:S02]  /*cfd0*/  FMNMX3 R5, R5, R66, R70, !PT ;  /* 0x0000004205057276 */ /* 0x000fe40007800046 */
[----:B------:R-:W-:Y:S02]  /*cfe0*/  FMNMX3 R3, R3, R72, R76, !PT ;  /* 0x0000004803037276 */ /* 0x000fe4000780004c */
[----:B------:R-:W-:-:S02]  /*cff0*/  FMNMX3 R0, R0, R73, R77, !PT ;  /* 0x0000004900007276 */ /* 0x000fc4000780004d */
[----:B------:R-:W-:Y:S02]  /*d000*/  FMNMX3 R6, R6, R67, R71, !PT ;  /* 0x0000004306067276 */ /* 0x000fe40007800047 */
[----:B------:R-:W-:Y:S02]  /*d010*/  FMNMX3 R5, R5, R74, R78, !PT ;  /* 0x0000004a05057276 */ /* 0x000fe4000780004e */
[----:B------:R-:W-:Y:S02]  /*d020*/  FMNMX3 R3, R3, R80, R84, !PT ;  /* 0x0000005003037276 */ /* 0x000fe40007800054 */
[----:B------:R-:W-:Y:S02]  /*d030*/  FMNMX3 R0, R0, R81, R85, !PT ;  /* 0x0000005100007276 */ /* 0x000fe40007800055 */
[----:B------:R-:W-:Y:S02]  /*d040*/  FMNMX3 R6, R6, R75, R79, !PT ;  /* 0x0000004b06067276 */ /* 0x000fe4000780004f */
[----:B------:R-:W-:-:S02]  /*d050*/  FMNMX3 R5, R5, R82, R86, !PT ;  /* 0x0000005205057276 */ /* 0x000fc40007800056 */
[----:B------:R-:W-:Y:S02]  /*d060*/  FMNMX3 R6, R6, R83, R87, !PT ;  /* 0x0000005306067276 */ /* 0x000fe40007800057 */
[----:B------:R-:W-:Y:S02]  /*d070*/  ISETP.NE.AND P0, PT, R2, R123, PT ;  /* 0x0000007b0200720c */ /* 0x000fe40003f05270 */
[----:B-1----:R-:W-:Y:S02]  /*d080*/  FMNMX3 R3, R3, R24, R28, !PT ;  /* 0x0000001803037276 */ /* 0x002fe4000780001c */
        /* <DEDUP_REMOVED lines=15> */
[----:B------:R-:W-:-:S04]  /*d180*/  FMNMX3 R0, R4, R3, R0, !PT ;  /* 0x0000000304007276 */ /* 0x000fc80007800000 */
[----:B------:R-:W-:-:S04]  /*d190*/  FMNMX R19, R19, R0, !PT ;  /* 0x0000000013137209 */ /* 0x000fc80007800000 */
[----:B------:R-:W-:-:S04]  /*d1a0*/  FSETP.NEU.AND P1, PT, R19, -INF , PT ;  /* 0xff8000001300780b */ /* 0x000fc80003f2d000 */
[----:B------:R-:W-:Y:S01]  /*d1b0*/  FSEL R17, R19, RZ, P1 ;  /* 0x000000ff13117208 */ /* 0x000fe20000800000 */
[----:B------:R-:W-:Y:S08]  /*d1c0*/  @!P0 BRA `(.L_x_240) ;  /* 0x0000000000408947 */ /* 0x000ff00003800000 */
        /* <DEDUP_REMOVED lines=16> */
.L_x_240:
[----:B------:R-:W-:Y:S05]  /*d2d0*/  WARPSYNC.ALL ;  /* 0x0000000000007948 */ /* 0x000fea0003800000 */
[----:B------:R-:W-:Y:S02]  /*d2e0*/  R2UR UR4, R121 ;  /* 0x00000000790472ca */ /* 0x000fe400000e0000 */
[----:B------:R-:W-:-:S11]  /*d2f0*/  ISETP.NE.AND P0, PT, RZ, UR46, PT ;  /* 0x0000002eff007c0c */ /* 0x000fd6000bf05270 */
[----:B------:R1:W-:Y:S02]  /*d300*/  STTM.x2 tmem[UR4], R16 ;  /* 0x00000010000079ed */ /* 0x0003e400080c0004 */
[----:B------:R-:W-:Y:S05]  /*d310*/  @P0 BRA `(.L_x_241) ;  /* 0x0000000000040947 */ /* 0x000fea0003800000 */
[----:B---3--:R-:W-:Y:S05]  /*d320*/  BPT.TRAP 0x1 ;  /* 0x000000040000795c */ /* 0x008fea0000300000 */
.L_x_241:
[----:B------:R-:W-:Y:S01]  /*d330*/  UISETP.NE.AND UP0, UPT, UR57, URZ, UPT ;  /* 0x000000ff3900728c */ /* 0x000fe2000bf05270 */
[----:B------:R-:W-:Y:S01]  /*d340*/  MOV R3, UR56 ;  /* 0x0000003800037c02 */ /* 0x000fe20008000f00 */
[----:B------:R-:W-:Y:S01]  /*d350*/  UIADD3 UR4, UPT, UPT, UR37, 0xe080, URZ ;  /* 0x0000e08025047890 */ /* 0x000fe2000fffe0ff */
[----:B---3--:R-:W-:Y:S01]  /*d360*/  FMUL R0, R17, -UR36 ;  /* 0x8000002411007c20 */ /* 0x008fe20008400000 */
[----:B------:R-:W-:Y:S01]  /*d370*/  USEL UR39, UR54, UR53, UP0 ;  /* 0x0000003536277287 */ /* 0x000fe20008000000 */
[----:B------:R-:W-:Y:S02]  /*d380*/  SHF.L.U32 R3, R3, 0x1f, RZ ;  /* 0x0000001f03037819 */ /* 0x000fe400000006ff */
[--C-:B------:R-:W-:Y:S01]  /*d390*/  FFMA2 R22, R56.F32x2.HI_LO, UR36.F32, R0.reuse.F32 ;  /* 0x0000002438167c49 */ /* 0x100fe20009200000 */
[----:B------:R-:W-:Y:S01]  /*d3a0*/  ULOP3.LUT UR39, UR39, 0x1, URZ, 0x3c, !UPT ;  /* 0x0000000127277892 */ /* 0x000fe2000f8e3cff */
[--C-:B------:R-:W-:Y:S02]  /*d3b0*/  FFMA2 R56, R58.F32x2.HI_LO, UR36.F32, R0.reuse.F32 ;  /* 0x000000243a387c49 */ /* 0x100fe40009200000 */
[----:B------:R-:W-:Y:S01]  /*d3c0*/  @UP0 UIADD3 UR4, UPT, UPT, UR37, 0xe070, URZ ;  /* 0x0000e07025040890 */ /* 0x000fe2000fffe0ff */
[----:B------:R-:W-:Y:S01]  /*d3d0*/  FSETP.GEU.AND P1, PT, R22, -126, PT ;  /* 0xc2fc00001600780b */ /* 0x000fe20003f2e000 */
[--C-:B------:R-:W-:Y:S01]  /*d3e0*/  FFMA2 R58, R60.F32x2.HI_LO, UR36.F32, R0.reuse.F32 ;  /* 0x000000243c3a7c49 */ /* 0x100fe20009200000 */
[----:B------:R-:W-:Y:S01]  /*d3f0*/  FSETP.GEU.AND P0, PT, R23, -126, PT ;  /* 0xc2fc00001700780b */ /* 0x000fe20003f0e000 */
[----:B------:R-:W-:Y:S01]  /*d400*/  FFMA2 R60, R62.F32x2.HI_LO, UR36.F32, R0.F32 ;  /* 0x000000243e3c7c49 */ /* 0x000fe20009200000 */
[----:B------:R-:W-:-:S02]  /*d410*/  FSETP.GEU.AND P6, PT, R56, -126, PT ;  /* 0xc2fc00003800780b */ /* 0x000fc40003fce000 */
[----:B------:R-:W-:Y:S02]  /*d420*/  FSETP.GEU.AND P5, PT, R57, -126, PT ;  /* 0xc2fc00003900780b */ /* 0x000fe40003fae000 */
[----:B------:R-:W-:Y:S01]  /*d430*/  SYNCS.ARRIVE.TRANS64.A1T0 RZ, [UR4], RZ ;  /* 0x000000ffffff79a7 */ /* 0x000fe20008100004 */
[----:B------:R-:W-:Y:S02]  /*d440*/  FSETP.GEU.AND P4, PT, R58, -126, PT ;  /* 0xc2fc00003a00780b */ /* 0x000fe40003f8e000 */
[----:B------:R-:W-:Y:S02]  /*d450*/  FSETP.GEU.AND P3, PT, R59, -126, PT ;  /* 0xc2fc00003b00780b */ /* 0x000fe40003f6e000 */
[----:B------:R-:W-:Y:S02]  /*d460*/  @!P1 FMUL R22, R22, 0.5 ;  /* 0x3f00000016169820 */ /* 0x000fe40000400000 */
[----:B------:R-:W-:Y:S01]  /*d470*/  @!P0 FMUL R23, R23, 0.5 ;  /* 0x3f00000017178820 */ /* 0x000fe20000400000 */
[----:B------:R-:W2:Y:S01]  /*d480*/  SYNCS.PHASECHK.TRANS64.TRYWAIT P2, [UR52], R3 ;  /* 0x00000003ff0075a7 */ /* 0x000ea20008041134 */
[----:B------:R-:W-:-:S02]  /*d490*/  @!P6 FMUL R56, R56, 0.5 ;  /* 0x3f0000003838e820 */ /* 0x000fc40000400000 */
[----:B------:R-:W-:Y:S01]  /*d4a0*/  @!P5 FMUL R57, R57, 0.5 ;  /* 0x3f0000003939d820 */ /* 0x000fe20000400000 */
[----:B------:R-:W3:Y:S08]  /*d4b0*/  MUFU.EX2 R22, R22 ;  /* 0x0000001600167308 */ /* 0x000ef00000000800 */
[----:B------:R-:W4:Y:S08]  /*d4c0*/  MUFU.EX2 R23, R23 ;  /* 0x0000001700177308 */ /* 0x000f300000000800 */
[----:B------:R-:W5:Y:S08]  /*d4d0*/  MUFU.EX2 R56, R56 ;  /* 0x0000003800387308 */ /* 0x000f700000000800 */
[----:B------:R-:W1:Y:S02]  /*d4e0*/  MUFU.EX2 R57, R57 ;  /* 0x0000003900397308 */ /* 0x000e640000000800 */
[----:B-12345:R-:W-:Y:S05]  /*d4f0*/  @!P2 BRA `(.L_x_242) ;  /* 0x0000004c00e0a947 */ /* 0x03efea0003800000 */
.L_x_392:
[----:B------:R-:W-:Y:S01]  /*d500*/  @!P1 FMUL R22, R22, R22 ;  /* 0x0000001616169220 */ /* 0x000fe20000400000 */
[----:B------:R-:W-:Y:S01]  /*d510*/  FSETP.GEU.AND P2, PT, R60, -126, PT ;  /* 0xc2fc00003c00780b */ /* 0x000fe20003f4e000 */
[----:B------:R-:W-:Y:S01]  /*d520*/  @!P4 FMUL R58, R58, 0.5 ;  /* 0x3f0000003a3ac820 */ /* 0x000fe20000400000 */
[----:B------:R-:W-:Y:S01]  /*d530*/  FSETP.GEU.AND P1, PT, R61, -126, PT ;  /* 0xc2fc00003d00780b */ /* 0x000fe20003f2e000 */
[----:B------:R-:W-:Y:S01]  /*d540*/  @!P3 FMUL R59, R59, 0.5 ;  /* 0x3f0000003b3bb820 */ /* 0x000fe20000400000 */
[--C-:B------:R-:W-:Y:S01]  /*d550*/  FFMA2 R62, R64.F32x2.HI_LO, UR36.F32, R0.reuse.F32 ;  /* 0x00000024403e7c49 */ /* 0x100fe20009200000 */
[----:B------:R-:W-:Y:S01]  /*d560*/  USHF.R.U32.HI UR4, URZ, 0x15, UR41 ;  /* 0x00000015ff047899 */ /* 0x000fe20008011629 */
[----:B------:R-:W-:Y:S01]  /*d570*/  @!P0 FMUL R23, R23, R23 ;  /* 0x0000001717178220 */ /* 0x000fe20000400000 */
[----:B------:R-:W2:Y:S01]  /*d580*/  MUFU.EX2 R58, R58 ;  /* 0x0000003a003a7308 */ /* 0x000ea20000000800 */
[--C-:B------:R-:W-:Y:S01]  /*d590*/  FFMA2 R64, R66.F32x2.HI_LO, UR36.F32, R0.reuse.F32 ;  /* 0x0000002442407c49 */ /* 0x100fe20009200000 */
[----:B------:R-:W-:Y:S01]  /*d5a0*/  FSETP.GEU.AND P0, PT, R62, -126, PT ;  /* 0xc2fc00003e00780b */ /* 0x000fe20003f0e000 */
[--C-:B------:R-:W-:Y:S01]  /*d5b0*/  FFMA2 R66, R68.F32x2.HI_LO, UR36.F32, R0.reuse.F32 ;  /* 0x0000002444427c49 */ /* 0x100fe20009200000 */
[----:B-1----:R-:W-:Y:S01]  /*d5c0*/  MOV R3, UR4 ;  /* 0x0000000400037c02 */ /* 0x002fe20008000f00 */
[--C-:B------:R-:W-:Y:S01]  /*d5d0*/  FFMA2 R68, R70.F32x2.HI_LO, UR36.F32, R0.reuse.F32 ;  /* 0x0000002446447c49 */ /* 0x100fe20009200000 */
[----:B------:R-:W-:Y:S01]  /*d5e0*/  UISETP.NE.AND UP0, UPT, UR57, URZ, UPT ;  /* 0x000000ff3900728c */ /* 0x000fe2000bf05270 */
[----:B------:R-:W-:Y:S01]  /*d5f0*/  @!P2 FMUL R60, R60, 0.5 ;  /* 0x3f0000003c3ca820 */ /* 0x000fe20000400000 */
[----:B------:R-:W-:Y:S01]  /*d600*/  @!P1 FMUL R61, R61, 0.5 ;  /* 0x3f0000003d3d9820 */ /* 0x000fe20000400000 */
[----:B------:R-:W1:Y:S01]  /*d610*/  MUFU.EX2 R59, R59 ;  /* 0x0000003b003b7308 */ /* 0x000e620000000800 */
[----:B------:R-:W-:Y:S01]  /*d620*/  @!P6 FMUL R56, R56, R56 ;  /* 0x000000383838e220 */ /* 0x000fe20000400000 */
[----:B------:R-:W-:Y:S01]  /*d630*/  @!P5 FMUL R57, R57, R57 ;  /* 0x000000393939d220 */ /* 0x000fe20000400000 */
[----:B------:R-:W-:Y:S01]  /*d640*/  FSETP.GEU.AND P6, PT, R63, -126, PT ;  /* 0xc2fc00003f00780b */ /* 0x000fe20003fce000 */
[--C-:B------:R-:W-:Y:S01]  /*d650*/  FFMA2 R70, R72.F32x2.HI_LO, UR36.F32, R0.reuse.F32 ;  /* 0x0000002448467c49 */ /* 0x100fe20009200000 */
[----:B------:R-:W-:Y:S01]  /*d660*/  FSETP.GEU.AND P5, PT, R64, -126, PT ;  /* 0xc2fc00004000780b */ /* 0x000fe20003fae000 */
[----:B------:R-:W-:Y:S01]  /*d670*/  @!P0 FMUL R62, R62, 0.5 ;  /* 0x3f0000003e3e8820 */ /* 0x000fe20000400000 */
[--C-:B------:R-:W-:Y:S01]  /*d680*/  FFMA2 R72, R74.F32x2.HI_LO, UR36.F32, R0.reuse.F32 ;  /* 0x000000244a487c49 */ /* 0x100fe20009200000 */
[----:B------:R-:W3:Y:S01]  /*d690*/  MUFU.EX2 R60, R60 ;  /* 0x0000003c003c7308 */ /* 0x000ee20000000800 */
[----:B--2---:R-:W-:Y:S01]  /*d6a0*/  @!P4 FMUL R58, R58, R58 ;  /* 0x0000003a3a3ac220 */ /* 0x004fe20000400000 */
[----:B------:R-:W-:Y:S01]  /*d6b0*/  FSETP.GEU.AND P4, PT, R65, -126, PT ;  /* 0xc2fc00004100780b */ /* 0x000fe20003f8e000 */
[--C-:B------:R-:W-:Y:S01]  /*d6c0*/  FFMA2 R74, R76.F32x2.HI_LO, UR36.F32, R0.reuse.F32 ;  /* 0x000000244c4a7c49 */ /* 0x100fe20009200000 */
[----:B------:R-:W-:Y:S01]  /*d6d0*/  USEL UR54, UR39, UR54, UP0 ;  /* 0x0000003627367287 */ /* 0x000fe20008000000 */
[--C-:B------:R-:W-:Y:S01]  /*d6e0*/  FFMA2 R76, R78.F32x2.HI_LO, UR36.F32, R0.reuse.F32 ;  /* 0x000000244e4c7c49 */ /* 0x100fe20009200000 */
[----:B------:R-:W-:Y:S01]  /*d6f0*/  USEL UR53, UR53, UR39, UP0 ;  /* 0x0000002735357287 */ /* 0x000fe20008000000 */
[--C-:B------:R-:W-:Y:S01]  /*d700*/  FFMA2 R78, R80.F32x2.HI_LO, UR36.F32, R0.reuse.F32 ;  /* 0x00000024504e7c49 */ /* 0x100fe20009200000 */
[----:B------:R-:W2:Y:S01]  /*d710*/  MUFU.EX2 R61, R61 ;  /* 0x0000003d003d7308 */ /* 0x000ea20000000800 */
[----:B-1----:R-:W-:Y:S01]  /*d720*/  @!P3 FMUL R59, R59, R59 ;  /* 0x0000003b3b3bb220 */ /* 0x002fe20000400000 */
[----:B------:R-:W-:Y:S01]  /*d730*/  FSETP.GEU.AND P3, PT, R66, -126, PT ;  /* 0xc2fc00004200780b */ /* 0x000fe20003f6e000 */
[----:B------:R-:W-:Y:S01]  /*d740*/  @!P6 FMUL R63, R63, 0.5 ;  /* 0x3f0000003f3fe820 */ /* 0x000fe20000400000 */
[----:B------:R-:W-:Y:S01]  /*d750*/  @!P5 FMUL R64, R64, 0.5 ;  /* 0x3f0000004040d820 */ /* 0x000fe20000400000 */
[--C-:B------:R-:W-:Y:S01]  /*d760*/  FFMA2 R80, R82.F32x2.HI_LO, UR36.F32, R0.reuse.F32 ;  /* 0x0000002452507c49 */ /* 0x100fe20009200000 */
[----:B------:R-:W-:Y:S01]  /*d770*/  SYNCS.ARRIVE.TRANS64.A1T0 RZ, [UR42], RZ ;  /* 0x000000ffffff79a7 */ /* 0x000fe2000810002a */
[----:B------:R-:W-:Y:S01]  /*d780*/  @!P4 FMUL R65, R65, 0.5 ;  /* 0x3f0000004141c820 */ /* 0x000fe20000400000 */
[----:B------:R-:W1:Y:S01]  /*d790*/  MUFU.EX2 R62, R62 ;  /* 0x0000003e003e7308 */ /* 0x000e620000000800 */
[----:B---3--:R-:W-:Y:S01]  /*d7a0*/  @!P2 FMUL R60, R60, R60 ;  /* 0x0000003c3c3ca220 */ /* 0x008fe20000400000 */
[----:B------:R-:W-:Y:S01]  /*d7b0*/  FSETP.GEU.AND P2, PT, R67, -126, PT ;  /* 0xc2fc00004300780b */ /* 0x000fe20003f4e000 */
[----:B------:R-:W-:-:S02]  /*d7c0*/  FFMA2 R82, R84.F32x2.HI_LO, UR36.F32, R0.F32 ;  /* 0x0000002454527c49 */ /* 0x000fc40009200000 */
[--C-:B------:R-:W-:Y:S02]  /*d7d0*/  FFMA2 R84, R86.F32x2.HI_LO, UR36.F32, R0.reuse.F32 ;  /* 0x0000002456547c49 */ /* 0x100fe40009200000 */
[----:B------:R-:W-:Y:S01]  /*d7e0*/  @!P3 FMUL R66, R66, 0.5 ;  /* 0x3f0000004242b820 */ /* 0x000fe20000400000 */
[----:B------:R-:W3:Y:S01]  /*d7f0*/  MUFU.EX2 R63, R63 ;  /* 0x0000003f003f7308 */ /* 0x000ee20000000800 */
[----:B--2---:R-:W-:Y:S01]  /*d800*/  @!P1 FMUL R61, R61, R61 ;  /* 0x0000003d3d3d9220 */ /* 0x004fe20000400000 */
[----:B------:R-:W-:Y:S01]  /*d810*/  FSETP.GEU.AND P1, PT, R68, -126, PT ;  /* 0xc2fc00004400780b */ /* 0x000fe20003f2e000 */
[--C-:B------:R-:W-:Y:S02]  /*d820*/  FFMA2 R24, R24.F32x2.HI_LO, UR36.F32, R0.reuse.F32 ;  /* 0x0000002418187c49 */ /* 0x100fe40009200000 */
[--C-:B------:R-:W-:Y:S02]  /*d830*/  FFMA2 R26, R26.F32x2.HI_LO, UR36.F32, R0.reuse.F32 ;  /* 0x000000241a1a7c49 */ /* 0x100fe40009200000 */
[----:B------:R-:W-:Y:S01]  /*d840*/  @!P2 FMUL R67, R67, 0.5 ;  /* 0x3f0000004343a820 */ /* 0x000fe20000400000 */
[----:B------:R-:W2:Y:S01]  /*d850*/  MUFU.EX2 R64, R64 ;  /* 0x0000004000407308 */ /* 0x000ea20000000800 */
[----:B-1----:R-:W-:Y:S01]  /*d860*/  @!P0 FMUL R62, R62, R62 ;  /* 0x0000003e3e3e8220 */ /* 0x002fe20000400000 */
[----:B------:R-:W-:Y:S01]  /*d870*/  FSETP.GEU.AND P0, PT, R69, -126, PT ;  /* 0xc2fc00004500780b */ /* 0x000fe20003f0e000 */
[----:B------:R-:W-:-:S02]  /*d880*/  FFMA2 R28, R28.F32x2.HI_LO, UR36.F32, R0.F32 ;  /* 0x000000241c1c7c49 */ /* 0x000fc40009200000 */
[--C-:B------:R-:W-:Y:S02]  /*d890*/  FFMA2 R30, R30.F32x2.HI_LO, UR36.F32, R0.reuse.F32 ;  /* 0x000000241e1e7c49 */ /* 0x100fe40009200000 */
[----:B------:R-:W-:Y:S01]  /*d8a0*/  @!P1 FMUL R68, R68, 0.5 ;  /* 0x3f00000044449820 */ /* 0x000fe20000400000 */
[----:B------:R-:W1:Y:S01]  /*d8b0*/  MUFU.EX2 R65, R65 ;  /* 0x0000004100417308 */ /* 0x000e620000000800 */
[----:B---3--:R-:W-:Y:S01]  /*d8c0*/  @!P6 FMUL R63, R63, R63 ;  /* 0x0000003f3f3fe220 */ /* 0x008fe20000400000 */
[----:B------:R-:W-:Y:S01]  /*d8d0*/  FSETP.GEU.AND P6, PT, R70, -126, PT ;  /* 0xc2fc00004600780b */ /* 0x000fe20003fce000 */
[--C-:B------:R-:W-:Y:S02]  /*d8e0*/  FFMA2 R32, R32.F32x2.HI_LO, UR36.F32, R0.reuse.F32 ;  /* 0x0000002420207c49 */ /* 0x100fe40009200000 */
[--C-:B------:R-:W-:Y:S02]  /*d8f0*/  FFMA2 R34, R34.F32x2.HI_LO, UR36.F32, R0.reuse.F32 ;  /* 0x0000002422227c49 */ /* 0x100fe40009200000 */
[----:B------:R-:W-:Y:S01]  /*d900*/  @!P0 FMUL R69, R69, 0.5 ;  /* 0x3f00000045458820 */ /* 0x000fe20000400000 */
[----:B------:R-:W3:Y:S01]  /*d910*/  MUFU.EX2 R66, R66 ;  /* 0x0000004200427308 */ /* 0x000ee20000000800 */
[----:B--2---:R-:W-:Y:S01]  /*d920*/  @!P5 FMUL R64, R64, R64 ;  /* 0x000000404040d220 */ /* 0x004fe20000400000 */
[----:B------:R-:W-:Y:S01]  /*d930*/  FSETP.GEU.AND P5, PT, R71, -126, PT ;  /* 0xc2fc00004700780b */ /* 0x000fe20003fae000 */
[----:B------:R-:W-:-:S02]  /*d940*/  FFMA2 R36, R36.F32x2.HI_LO, UR36.F32, R0.F32 ;  /* 0x0000002424247c49 */ /* 0x000fc40009200000 */
[--C-:B------:R-:W-:Y:S02]  /*d950*/  FFMA2 R38, R38.F32x2.HI_LO, UR36.F32, R0.reuse.F32 ;  /* 0x0000002426267c49 */ /* 0x100fe40009200000 */
[----:B------:R-:W-:Y:S01]  /*d960*/  @!P6 FMUL R70, R70, 0.5 ;  /* 0x3f0000004646e820 */ /* 0x000fe20000400000 */
[----:B------:R-:W2:Y:S01]  /*d970*/  MUFU.EX2 R67, R67 ;  /* 0x0000004300437308 */ /* 0x000ea20000000800 */
[----:B-1----:R-:W-:Y:S01]  /*d980*/  @!P4 FMUL R65, R65, R65 ;  /* 0x000000414141c220 */ /* 0x002fe20000400000 */
[----:B------:R-:W-:Y:S01]  /*d990*/  FSETP.GEU.AND P4, PT, R72, -126, PT ;  /* 0xc2fc00004800780b */ /* 0x000fe20003f8e000 */
[--C-:B------:R-:W-:Y:S02]  /*d9a0*/  FFMA2 R40, R40.F32x2.HI_LO, UR36.F32, R0.reuse.F32 ;  /* 0x0000002428287c49 */ /* 0x100fe40009200000 */
[--C-:B------:R-:W-:Y:S02]  /*d9b0*/  FFMA2 R42, R42.F32x2.HI_LO, UR36.F32, R0.reuse.F32 ;  /* 0x000000242a2a7c49 */ /* 0x100fe40009200000 */
        /* <DEDUP_REMOVED lines=17> */
[----:B------:R-:W-:Y:S02]  /*dad0*/  FFMA2 R54, R54.F32x2.HI_LO, UR36.F32, R0.F32 ;  /* 0x0000002436367c49 */ /* 0x000fe40009200000 */
[----:B------:R-:W-:Y:S01]  /*dae0*/  @!P2 FMUL R74, R74, 0.5 ;  /* 0x3f0000004a4aa820 */ /* 0x000fe20000400000 */
[----:B------:R-:W1:Y:S01]  /*daf0*/  MUFU.EX2 R71, R71 ;  /* 0x0000004700477308 */ /* 0x000e620000000800 */
[----:B---3--:R-:W-:Y:S01]  /*db00*/  @!P0 FMUL R69, R69, R69 ;  /* 0x0000004545458220 */ /* 0x008fe20000400000 */
[----:B------:R-:W-:-:S05]  /*db10*/  FSETP.GEU.AND P0, PT, R76, -126, PT ;  /* 0xc2fc00004c00780b */ /* 0x000fca0003f0e000 */
[----:B------:R-:W-:Y:S01]  /*db20*/  @!P1 FMUL R75, R75, 0.5 ;  /* 0x3f0000004b4b9820 */ /* 0x000fe20000400000 */
[----:B------:R-:W3:Y:S01]  /*db30*/  MUFU.EX2 R72, R72 ;  /* 0x0000004800487308 */ /* 0x000ee20000000800 */
[----:B--2---:R-:W-:Y:S01]  /*db40*/  @!P6 FMUL R70, R70, R70 ;  /* 0x000000464646e220 */ /* 0x004fe20000400000 */
[----:B------:R-:W-:-:S05]  /*db50*/  FSETP.GEU.AND P6, PT, R77, -126, PT ;  /* 0xc2fc00004d00780b */ /* 0x000fca0003fce000 */
[----:B------:R-:W-:Y:S01]  /*db60*/  @!P0 FMUL R76, R76, 0.5 ;  /* 0x3f0000004c4c8820 */ /* 0x000fe20000400000 */
[----:B------:R-:W2:Y:S01]  /*db70*/  MUFU.EX2 R73, R73 ;  /* 0x0000004900497308 */ /* 0x000ea20000000800 */
[----:B-1----:R-:W-:Y:S01]  /*db80*/  @!P5 FMUL R71, R71, R71 ;  /* 0x000000474747d220 */ /* 0x002fe20000400000 */
[----:B------:R-:W-:-:S05]  /*db90*/  FSETP.GEU.AND P5, PT, R78, -126, PT ;  /* 0xc2fc00004e00780b */ /* 0x000fca0003fae000 */
        /* <DEDUP_REMOVED lines=59> */
[----:B------:R-:W-:Y:S02]  /*df50*/  FSETP.GEU.AND P4, PT, R31, -126, PT ;  /* 0xc2fc00001f00780b */ /* 0x000fe40003f8e000 */
[----:B------:R-:W-:-:S03]  /*df60*/  F2FP.BF16.F32.PACK_AB R24, R23, R22 ;  /* 0x000000161718723e */ /* 0x000fc600000010ff */
[----:B------:R-:W-:Y:S01]  /*df70*/  @!P5 FMUL R30, R30, 0.5 ;  /* 0x3f0000001e1ed820 */ /* 0x000fe20000400000 */
[----:B------:R-:W1:Y:S01]  /*df80*/  MUFU.EX2 R89, R27 ;  /* 0x0000001b00597308 */ /* 0x000e620000000800 */
[----:B---3--:R-:W-:Y:S01]  /*df90*/  @!P3 FMUL R87, R87, R87 ;  /* 0x000000575757b220 */ /* 0x008fe20000400000 */
[----:B------:R-:W-:Y:S02]  /*dfa0*/  FSETP.GEU.AND P3, PT, R32, -126, PT ;  /* 0xc2fc00002000780b */ /* 0x000fe40003f6e000 */
[----:B------:R-:W-:-:S03]  /*dfb0*/  F2FP.BF16.F32.PACK_AB R25, R57, R56 ;  /* 0x000000383919723e */ /* 0x000fc600000010ff */
[----:B------:R-:W-:Y:S01]  /*dfc0*/  @!P4 FMUL R31, R31, 0.5 ;  /* 0x3f0000001f1fc820 */ /* 0x000fe20000400000 */
[----:B------:R-:W3:Y:S01]  /*dfd0*/  MUFU.EX2 R90, R28 ;  /* 0x0000001c005a7308 */ /* 0x000ee20000000800 */
[----:B--2---:R-:W-:Y:S01]  /*dfe0*/  @!P2 FMUL R88, R88, R88 ;  /* 0x000000585858a220 */ /* 0x004fe20000400000 */
[----:B------:R-:W-:Y:S02]  /*dff0*/  FSETP.GEU.AND P2, PT, R33, -126, PT ;  /* 0xc2fc00002100780b */ /* 0x000fe40003f4e000 */
[----:B------:R-:W-:-:S03]  /*e000*/  F2FP.BF16.F32.PACK_AB R26, R59, R58 ;  /* 0x0000003a3b1a723e */ /* 0x000fc600000010ff */
        /* <DEDUP_REMOVED lines=113> */
[----:B------:R-:W-:Y:S02]  /*e720*/  LOP3.LUT P0, RZ, R3, 0x3, R118, 0x48, !PT ;  /* 0x0000000303ff7812 */ /* 0x000fe40007804876 */
[----:B------:R-:W-:-:S03]  /*e730*/  F2FP.BF16.F32.PACK_AB R49, R105, R104 ;  /* 0x000000686931723e */ /* 0x000fc600000010ff */
[----:B------:R-:W-:Y:S01]  /*e740*/  @!P1 FMUL R55, R55, 0.5 ;  /* 0x3f00000037379820 */ /* 0x000fe20000400000 */
[----:B------:R-:W3:Y:S01]  /*e750*/  MUFU.EX2 R116, R52 ;  /* 0x0000003400747308 */ /* 0x000ee20000000800 */
[----:B--2---:R-:W-:Y:S01]  /*e760*/  @!P6 FMUL R112, R112, R112 ;  /* 0x000000707070e220 */ /* 0x004fe20000400000 */
[----:B------:R-:W-:-:S06]  /*e770*/  F2FP.BF16.F32.PACK_AB R50, R107, R106 ;  /* 0x0000006a6b32723e */ /* 0x000fcc00000010ff */
[----:B------:R-:W2:Y:S01]  /*e780*/  MUFU.EX2 R117, R53 ;  /* 0x0000003500757308 */ /* 0x000ea20000000800 */
[----:B-1----:R-:W-:Y:S01]  /*e790*/  @!P5 FMUL R113, R113, R113 ;  /* 0x000000717171d220 */ /* 0x002fe20000400000 */
[----:B------:R-:W-:-:S06]  /*e7a0*/  F2FP.BF16.F32.PACK_AB R51, R109, R108 ;  /* 0x0000006c6d33723e */ /* 0x000fcc00000010ff */
[----:B------:R-:W1:Y:S01]  /*e7b0*/  MUFU.EX2 R114, R54 ;  /* 0x0000003600727308 */ /* 0x000e620000000800 */
[----:B---3--:R-:W-:Y:S01]  /*e7c0*/  @!P4 FMUL R116, R116, R116 ;  /* 0x000000747474c220 */ /* 0x008fe20000400000 */
[----:B------:R-:W-:-:S06]  /*e7d0*/  F2FP.BF16.F32.PACK_AB R52, R111, R110 ;  /* 0x0000006e6f34723e */ /* 0x000fcc00000010ff */
[----:B------:R-:W3:Y:S01]  /*e7e0*/  MUFU.EX2 R115, R55 ;  /* 0x0000003700737308 */ /* 0x000ee20000000800 */
[----:B--2---:R-:W-:Y:S01]  /*e7f0*/  @!P3 FMUL R117, R117, R117 ;  /* 0x000000757575b220 */ /* 0x004fe20000400000 */
[----:B------:R-:W-:Y:S01]  /*e800*/  F2FP.BF16.F32.PACK_AB R53, R113, R112 ;  /* 0x000000707135723e */ /* 0x000fe200000010ff */
[----:B-1----:R-:W-:-:S03]  /*e810*/  @!P2 FMUL R114, R114, R114 ;  /* 0x000000727272a220 */ /* 0x002fc60000400000 */
[----:B------:R-:W-:Y:S01]  /*e820*/  F2FP.BF16.F32.PACK_AB R54, R117, R116 ;  /* 0x000000747536723e */ /* 0x000fe200000010ff */
[----:B---3--:R-:W-:-:S05]  /*e830*/  @!P1 FMUL R115, R115, R115 ;  /* 0x0000007373739220 */ /* 0x008fca0000400000 */
[----:B------:R-:W-:Y:S01]  /*e840*/  F2FP.BF16.F32.PACK_AB R55, R115, R114 ;  /* 0x000000727337723e */ /* 0x000fe200000010ff */
[----:B------:R-:W-:Y:S06]  /*e850*/  @!P0 BRA `(.L_x_243) ;  /* 0x0000000000408947 */ /* 0x000fec0003800000 */
[----:B------:R-:W-:Y:S01]  /*e860*/  MOV R14, 0x8 ;  /* 0x00000008000e7802 */ /* 0x000fe20000000f00 */
[----:B------:R-:W1:Y:S01]  /*e870*/  LDCU.64 UR6, c[0x4][0xb0] ;  /* 0x01001600ff0677ac */ /* 0x000e620008000a00 */
[----:B------:R-:W-:Y:S02]  /*e880*/  HFMA2 R12, -RZ, RZ, 0, 5.9604644775390625e-08 ;  /* 0x00000001ff0c7431 */ /* 0x000fe400000001ff */
[----:B------:R-:W-:Y:S01]  /*e890*/  IMAD.MOV.U32 R8, RZ, RZ, 0x1be ;  /* 0x000001beff087424 */ /* 0x000fe200078e00ff */
[----:B------:R-:W2:Y:S01]  /*e8a0*/  LDCU.64 UR4, c[0x4][0xb8] ;  /* 0x01001700ff0477ac */ /* 0x000ea20008000a00 */
[----:B------:R-:W3:Y:S01]  /*e8b0*/  LDC.64 R14, c[0x4][R14] ;  /* 0x010000000e0e7b82 */ /* 0x000ee20000000a00 */
[----:B------:R-:W-:Y:S01]  /*e8c0*/  IMAD.MOV.U32 R13, RZ, RZ, RZ ;  /* 0x000000ffff0d7224 */ /* 0x000fe200078e00ff */
[----:B------:R-:W4:Y:S01]  /*e8d0*/  LDCU.64 UR8, c[0x4][0x20] ;  /* 0x01000400ff0877ac */ /* 0x000f220008000a00 */
[----:B-1----:R-:W-:Y:S01]  /*e8e0*/  IMAD.U32 R4, RZ, RZ, UR6 ;  /* 0x00000006ff047e24 */ /* 0x002fe2000f8e00ff */
[----:B------:R-:W-:Y:S01]  /*e8f0*/  MOV R5, UR7 ;  /* 0x0000000700057c02 */ /* 0x000fe20008000f00 */
[----:B--2---:R-:W-:Y:S01]  /*e900*/  IMAD.U32 R6, RZ, RZ, UR4 ;  /* 0x00000004ff067e24 */ /* 0x004fe2000f8e00ff */
[----:B------:R-:W-:Y:S01]  /*e910*/  MOV R7, UR5 ;  /* 0x0000000500077c02 */ /* 0x000fe20008000f00 */
[----:B----4-:R-:W-:Y:S01]  /*e920*/  IMAD.U32 R10, RZ, RZ, UR8 ;  /* 0x00000008ff0a7e24 */ /* 0x010fe2000f8e00ff */
[----:B------:R-:W-:-:S02]  /*e930*/  MOV R11, UR9 ;  /* 0x00000009000b7c02 */ /* 0x000fc40008000f00 */
[----:B------:R-:W-:-:S07]  /*e940*/  LEPC R20, `(.L_x_243) ;  /* 0x000000001014794e */ /* 0x000fce0000000000 */
[----:B---3--:R-:W-:Y:S05]  /*e950*/  CALL.ABS.NOINC R14 ;  /* 0x000000000e007343 */ /* 0x008fea0003c00000 */
.L_x_243:
[----:B------:R-:W-:Y:S01]  /*e960*/  MOV R0, UR44 ;  /* 0x0000002c00007c02 */ /* 0x000fe20008000f00 */
[----:B------:R-:W-:Y:S05]  /*e970*/  WARPSYNC.ALL ;  /* 0x0000000000007948 */ /* 0x000fea0003800000 */
[----:B------:R-:W-:Y:S01]  /*e980*/  ISETP.GT.U32.AND P0, PT, R0, 0x1, PT ;  /* 0x000000010000780c */ /* 0x000fe20003f04070 */
[----:B------:R1:W-:Y:S01]  /*e990*/  STTM.x32 tmem[UR41], R24 ;  /* 0x00000018000079ed */ /* 0x0003e200082c0029 */
[----:B------:R-:W2:Y:S11]  /*e9a0*/  FENCE.VIEW.ASYNC.T ;  /* 0x00000000000073c6 */ /* 0x000eb60000000200 */
[----:B------:R-:W-:Y:S05]  /*e9b0*/  @P0 BRA `(.L_x_244) ;  /* 0x0000000000080947 */ /* 0x000fea0003800000 */
[----:B------:R-:W-:Y:S05]  /*e9c0*/  BPT.TRAP 0x1 ;  /* 0x000000040000795c */ /* 0x000fea0000300000 */
[----:B------:R-:W-:Y:S05]  /*e9d0*/  BPT.TRAP 0x1 ;  /* 0x000000040000795c */ /* 0x000fea0000300000 */
.L_x_244:
[----:B------:R-:W-:Y:S02]  /*e9e0*/  UISETP.NE.AND UP0, UPT, UR57, URZ, UPT ;  /* 0x000000ff3900728c */ /* 0x000fe4000bf05270 */
[----:B------:R-:W-:Y:S02]  /*e9f0*/  UIADD3 UR4, UPT, UPT, UR37, 0xe058, URZ ;  /* 0x0000e05825047890 */ /* 0x000fe4000fffe0ff */
[----:B------:R-:W-:-:S07]  /*ea00*/  ULOP3.LUT UR40, UR40, 0x1, URZ, 0x3c, !UPT ;  /* 0x0000000128287892 */ /* 0x000fce000f8e3cff */
[----:B------:R-:W-:Y:S02]  /*ea10*/  @!UP0 UIADD3 UR4, UPT, UPT, UR37, 0xe068, URZ ;  /* 0x0000e06825048890 */ /* 0x000fe4000fffe0ff */
[----:B------:R-:W-:Y:S02]  /*ea20*/  UISETP.NE.AND UP0, UPT, UR46, URZ, UPT ;  /* 0x000000ff2e00728c */ /* 0x000fe4000bf05270 */
[----:B------:R-:W-:-:S09]  /*ea30*/  UPRMT UR4, UR38, 0x654, UR4 ;  /* 0x0000065426047896 */ /* 0x000fd20008000004 */
[----:B--2---:R-:W-:Y:S01]  /*ea40*/  SYNCS.ARRIVE.TRANS64.RED.A1T0 RZ, [UR4], RZ ;  /* 0x000000ffffff79a7 */ /* 0x004fe20008100404 */
[----:B------:R-:W-:Y:S05]  /*ea50*/  BRA.U UP0, `(.L_x_245) ;  /* 0x0000000100047547 */ /* 0x000fea000b800000 */
[----:B------:R-:W-:Y:S05]  /*ea60*/  BPT.TRAP 0x1 ;  /* 0x000000040000795c */ /* 0x000fea0000300000 */
.L_x_245:
[----:B------:R-:W-:Y:S01]  /*ea70*/  MOV R0, UR39 ;  /* 0x0000002700007c02 */ /* 0x000fe20008000f00 */
[----:B------:R-:W-:Y:S01]  /*ea80*/  FADD2 R56, R56.F32x2.HI_LO, RZ.F32 ;  /* 0x000000ff3838724b */ /* 0x000fe20000200000 */
[----:B------:R-:W-:Y:S01]  /*ea90*/  FSETP.NEU.AND P1, PT, R16, R17, PT ;  /* 0x000000111000720b */ /* 0x000fe20003f2d000 */
[----:B------:R-:W-:Y:S01]  /*eaa0*/  FADD2 R58, R58.F32x2.HI_LO, RZ.F32 ;  /* 0x000000ff3a3a724b */ /* 0x000fe20000200000 */
[----:B------:R-:W-:Y:S01]  /*eab0*/  SHF.L.U32 R0, R0, 0x1f, RZ ;  /* 0x0000001f00007819 */ /* 0x000fe200000006ff */
[----:B------:R-:W-:Y:S02]  /*eac0*/  FADD2 R56, R56.F32x2.HI_LO, R64.F32x2.HI_LO ;  /* 0x000000403838724b */ /* 0x000fe40000000000 */
[----:B------:R-:W-:Y:S01]  /*ead0*/  FADD2 R60, R60.F32x2.HI_LO, RZ.F32 ;  /* 0x000000ff3c3c724b */ /* 0x000fe20000200000 */
[----:B------:R-:W2:Y:S01]  /*eae0*/  SYNCS.PHASECHK.TRANS64.TRYWAIT P2, [UR55], R0 ;  /* 0x00000000ff0075a7 */ /* 0x000ea20008041137 */
[----:B------:R-:W-:Y:S02]  /*eaf0*/  FADD2 R58, R58.F32x2.HI_LO, R66.F32x2.HI_LO ;  /* 0x000000423a3a724b */ /* 0x000fe40000000000 */
[----:B------:R-:W-:-:S02]  /*eb00*/  FADD2 R60, R60.F32x2.HI_LO, R68.F32x2.HI_LO ;  /* 0x000000443c3c724b */ /* 0x000fc40000000000 */
[----:B------:R-:W-:Y:S02]  /*eb10*/  FADD2 R56, R56.F32x2.HI_LO, R72.F32x2.HI_LO ;  /* 0x000000483838724b */ /* 0x000fe40000000000 */
[----:B------:R-:W-:Y:S01]  /*eb20*/  FADD2 R58, R58.F32x2.HI_LO, R74.F32x2.HI_LO ;  /* 0x0000004a3a3a724b */ /* 0x000fe20000000000 */
[----:B--2---:R-:W-:Y:S06]  /*eb30*/  @!P2 BRA `(.L_x_246) ;  /* 0x000000380068a947 */ /* 0x004fec0003800000 */
.L_x_393:
[----:B------:R-:W-:Y:S01]  /*eb40*/  BSSY.RECONVERGENT B0, `(.L_x_247) ;  /* 0x000000a000007945 */ /* 0x000fe20003800200 */
[----:B--2---:R-:W-:-:S03]  /*eb50*/  MOV R3, 0x3f000000 ;  /* 0x3f00000000037802 */ /* 0x004fc60000000f00 */
[----:B------:R-:W-:Y:S05]  /*eb60*/  @!P1 BRA `(.L_x_248) ;  /* 0x00000000001c9947 */ /* 0x000fea0003800000 */
[----:B------:R-:W-:-:S04]  /*eb70*/  FADD R0, -R17, R16 ;  /* 0x0000001011007221 */ /* 0x000fc80000000100 */
[----:B------:R-:W-:-:S05]  /*eb80*/  FMUL R0, R0, UR36 ;  /* 0x0000002400007c20 */ /* 0x000fca0008400000 */
[----:B------:R-:W-:-:S13]  /*eb90*/  FSETP.GEU.AND P1, PT, R0, -126, PT ;  /* 0xc2fc00000000780b */ /* 0x000fda0003f2e000 */
[----:B------:R-:W-:-:S04]  /*eba0*/  @!P1 FMUL R0, R0, 0.5 ;  /* 0x3f00000000009820 */ /* 0x000fc80000400000 */
[----:B------:R-:W2:Y:S02]  /*ebb0*/  MUFU.EX2 R3, R0 ;  /* 0x0000000000037308 */ /* 0x000ea40000000800 */
[----:B--2---:R-:W-:-:S04]  /*ebc0*/  @!P1 FMUL R3, R3, R3 ;  /* 0x0000000303039220 */ /* 0x004fc80000400000 */
[----:B------:R-:W-:Y:S02]  /*ebd0*/  FMUL R3, R3, 0.5 ;  /* 0x3f00000003037820 */ /* 0x000fe40000400000 */
.L_x_248:
[----:B------:R-:W-:Y:S05]  /*ebe0*/  BSYNC.RECONVERGENT B0 ;  /* 0x0000000000007941 */ /* 0x000fea0003800200 */
.L_x_247:
[----:B------:R-:W-:Y:S01]  /*ebf0*/  FMUL R18, R3, R18 ;  /* 0x0000001203127220 */ /* 0x000fe20000400000 */
[----:B------:R-:W-:Y:S01]  /*ec00*/  FADD2 R60, R60.F32x2.HI_LO, R76.F32x2.HI_LO ;  /* 0x0000004c3c3c724b */ /* 0x000fe20000000000 */
[----:B------:R-:W-:Y:S01]  /*ec10*/  UISETP.NE.AND UP0, UPT, UR51, URZ, UPT ;  /* 0x000000ff3300728c */ /* 0x000fe2000bf05270 */
[----:B------:R-:W-:Y:S02]  /*ec20*/  FADD2 R56, R56.F32x2.HI_LO, R80.F32x2.HI_LO ;  /* 0x000000503838724b */ /* 0x000fe40000000000 */
[----:B------:R-:W-:Y:S02]  /*ec30*/  FADD2 R22, R18.F32, R22.F32x2.HI_LO ;  /* 0x000000161216724b */ /* 0x000fe40000040000 */
[----:B------:R-:W-:Y:S02]  /*ec40*/  FADD2 R58, R58.F32x2.HI_LO, R82.F32x2.HI_LO ;  /* 0x000000523a3a724b */ /* 0x000fe40000000000 */
[----:B------:R-:W-:Y:S02]  /*ec50*/  FADD2 R22, R22.F32x2.HI_LO, R62.F32x2.HI_LO ;  /* 0x0000003e1616724b */ /* 0x000fe40000000000 */
[----:B------:R-:W-:-:S02]  /*ec60*/  FADD2 R60, R60.F32x2.HI_LO, R84.F32x2.HI_LO ;  /* 0x000000543c3c724b */ /* 0x000fc40000000000 */
[----:B------:R-:W-:Y:S02]  /*ec70*/  FADD2 R22, R22.F32x2.HI_LO, R70.F32x2.HI_LO ;  /* 0x000000461616724b */ /* 0x000fe40000000000 */
[----:B------:R-:W-:Y:S02]  /*ec80*/  FADD2 R56, R56.F32x2.HI_LO, R88.F32x2.HI_LO ;  /* 0x000000583838724b */ /* 0x000fe40000000000 */
[----:B------:R-:W-:Y:S02]  /*ec90*/  FADD2 R22, R22.F32x2.HI_LO, R78.F32x2.HI_LO ;  /* 0x0000004e1616724b */ /* 0x000fe40000000000 */
        /* <DEDUP_REMOVED lines=16> */
[----:B------:R-:W-:-:S04]  /*eda0*/  FADD2 R22, R22.F32x2.HI_LO, R56.F32x2.HI_LO ;  /* 0x000000381616724b */ /* 0x000fc80000000000 */
[----:B------:R-:W-:-:S04]  /*edb0*/  FADD2 R22, R22.F32x2.HI_LO, R58.F32x2.HI_LO ;  /* 0x0000003a1616724b */ /* 0x000fc80000000000 */
[----:B------:R-:W-:Y:S01]  /*edc0*/  FADD R18, R22, R23 ;  /* 0x0000001716127221 */ /* 0x000fe20000000000 */
[----:B------:R-:W-:Y:S06]  /*edd0*/  BRA.U UP0, `(.L_x_249) ;  /* 0x00000001006c7547 */ /* 0x000fec000b800000 */
[----:B------:R-:W-:Y:S05]  /*ede0*/  @P0 BRA `(.L_x_250) ;  /* 0x0000000000040947 */ /* 0x000fea0003800000 */
[----:B------:R-:W-:Y:S05]  /*edf0*/  BPT.TRAP 0x1 ;  /* 0x000000040000795c */ /* 0x000fea0000300000 */
.L_x_250:
[----:B------:R-:W-:Y:S01]  /*ee00*/  IMAD.U32 R3, RZ, RZ, UR40 ;  /* 0x00000028ff037e24 */ /* 0x000fe2000f8e00ff */
[----:B------:R-:W-:-:S04]  /*ee10*/  ISETP.NE.AND P0, PT, R2, R123, PT ;  /* 0x0000007b0200720c */ /* 0x000fc80003f05270 */
[----:B------:R-:W-:-:S04]  /*ee20*/  SHF.L.U32 R3, R3, 0x1f, RZ ;  /* 0x0000001f03037819 */ /* 0x000fc800000006ff */
[----:B------:R-:W2:Y:S02]  /*ee30*/  SYNCS.PHASECHK.TRANS64.TRYWAIT P1, [UR43], R3 ;  /* 0x00000003ff0075a7 */ /* 0x000ea4000802112b */
[----:B--2---:R-:W-:Y:S05]  /*ee40*/  @!P1 BRA `(.L_x_251) ;  /* 0x0000003400bc9947 */ /* 0x004fea0003800000 */
.L_x_394:
        /* <DEDUP_REMOVED lines=17> */
.L_x_252:
[----:B------:R-:W-:Y:S05]  /*ef60*/  WARPSYNC.ALL ;  /* 0x0000000000007948 */ /* 0x000fea0003800000 */
[----:B------:R-:W-:-:S13]  /*ef70*/  R2UR UR4, R121 ;  /* 0x00000000790472ca */ /* 0x000fda00000e0000 */
[----:B------:R3:W-:Y:S02]  /*ef80*/  STTM.x2 tmem[UR4], R18 ;  /* 0x00000012000079ed */ /* 0x0007e400080c0004 */
.L_x_249:
[----:B------:R-:W-:Y:S01]  /*ef90*/  UISETP.NE.AND UP0, UPT, UR57, URZ, UPT ;  /* 0x000000ff3900728c */ /* 0x000fe2000bf05270 */
[----:B------:R-:W-:Y:S01]  /*efa0*/  MOV R16, R19 ;  /* 0x0000001300107202 */ /* 0x000fe20000000f00 */
[----:B------:R-:W-:Y:S02]  /*efb0*/  UIADD3 UR5, UPT, UPT, UR51, 0x1, URZ ;  /* 0x0000000133057890 */ /* 0x000fe4000fffe0ff */
[----:B------:R-:W-:Y:S02]  /*efc0*/  USEL UR50, UR50, UR40, UP0 ;  /* 0x0000002832327287 */ /* 0x000fe40008000000 */
[----:B------:R-:W-:Y:S02]  /*efd0*/  USEL UR49, UR40, UR49, UP0 ;  /* 0x0000003128317287 */ /* 0x000fe40008000000 */
[----:B------:R-:W-:Y:S02]  /*efe0*/  UISETP.GT.AND UP0, UPT, UR5, 0x1, UPT ;  /* 0x000000010500788c */ /* 0x000fe4000bf04270 */
[----:B------:R-:W-:-:S02]  /*eff0*/  UIADD3 UR4, UPT, UPT, UR51, -0x1, URZ ;  /* 0xffffffff33047890 */ /* 0x000fc4000fffe0ff */
[----:B------:R-:W-:-:S05]  /*f000*/  ULOP3.LUT UR56, UR56, 0x1, URZ, 0x3c, !UPT ;  /* 0x0000000138387892 */ /* 0x000fca000f8e3cff */
[----:B------:R-:W-:Y:S01]  /*f010*/  UMOV UR51, UR4 ;  /* 0x0000000400337c82 */ /* 0x000fe20008000000 */
[----:B------:R-:W-:Y:S06]  /*f020*/  BRA.U UP0, `(.L_x_253) ;  /* 0xffffffd900f87547 */ /* 0x000fec000b83ffff */
.L_x_235:
[----:B------:R-:W-:-:S09]  /*f030*/  UISETP.NE.AND UP0, UPT, UR46, URZ, UPT ;  /* 0x000000ff2e00728c */ /* 0x000fd2000bf05270 */
[----:B------:R-:W-:Y:S05]  /*f040*/  BRA.U UP0, `(.L_x_254) ;  /* 0x0000000100047547 */ /* 0x000fea000b800000 */
[----:B------:R-:W-:Y:S05]  /*f050*/  BPT.TRAP 0x1 ;  /* 0x000000040000795c */ /* 0x000fea0000300000 */
.L_x_254:
[----:B------:R-:W-:Y:S02]  /*f060*/  UISETP.NE.AND UP1, UPT, UR57, URZ, UPT ;  /* 0x000000ff3900728c */ /* 0x000fe4000bf25270 */
[----:B------:R-:W-:-:S09]  /*f070*/  UIADD3 UR4, UPT, UPT, UR37, 0xe080, URZ ;  /* 0x0000e08025047890 */ /* 0x000fd2000fffe0ff */
[----:B------:R-:W-:-:S09]  /*f080*/  @UP1 UIADD3 UR4, UPT, UPT, UR37, 0xe070, URZ ;  /* 0x0000e07025041890 */ /* 0x000fd2000fffe0ff */
[----:B------:R-:W-:Y:S01]  /*f090*/  SYNCS.ARRIVE.TRANS64.A1T0 RZ, [UR4], RZ ;  /* 0x000000ffffff79a7 */ /* 0x000fe20008100004 */
[----:B------:R-:W-:Y:S01]  /*f0a0*/  USEL UR4, UR54, UR53, UP1 ;  /* 0x0000003536047287 */ /* 0x000fe20008800000 */
[----:B------:R-:W-:Y:S11]  /*f0b0*/  BRA.U UP0, `(.L_x_255) ;  /* 0x0000000100047547 */ /* 0x000ff6000b800000 */
[----:B------:R-:W-:Y:S05]  /*f0c0*/  BPT.TRAP 0x1 ;  /* 0x000000040000795c */ /* 0x000fea0000300000 */
.L_x_255:
[----:B------:R-:W-:-:S06]  /*f0d0*/  ULOP3.LUT UR4, UR4, 0x1, URZ, 0x3c, !UPT ;  /* 0x0000000104047892 */ /* 0x000fcc000f8e3cff */
[----:B-12---:R-:W-:-:S04]  /*f0e0*/  MOV R3, UR4 ;  /* 0x0000000400037c02 */ /* 0x006fc80008000f00 */
[----:B------:R-:W-:-:S04]  /*f0f0*/  SHF.L.U32 R3, R3, 0x1f, RZ ;  /* 0x0000001f03037819 */ /* 0x000fc800000006ff */
[----:B------:R-:W1:Y:S02]  /*f100*/  SYNCS.PHASECHK.TRANS64.TRYWAIT P0, [UR55], R3 ;  /* 0x00000003ff0075a7 */ /* 0x000e640008001137 */
[----:B-1----:R-:W-:Y:S05]  /*f110*/  @!P0 BRA `(.L_x_256) ;  /* 0x0000003400208947 */ /* 0x002fea0003800000 */
.L_x_395:
[----:B------:R-:W-:-:S04]  /*f120*/  UISETP.NE.AND UP0, UPT, UR57, URZ, UPT ;  /* 0x000000ff3900728c */ /* 0x000fc8000bf05270 */
[----:B------:R-:W-:-:S04]  /*f130*/  USEL UR47, UR48, UR47, UP0 ;  /* 0x0000002f302f7287 */ /* 0x000fc80008000000 */
[----:B------:R-:W-:-:S09]  /*f140*/  UISETP.GT.U32.AND UP0, UPT, UR47, 0x1, UPT ;  /* 0x000000012f00788c */ /* 0x000fd2000bf04070 */
[----:B------:R-:W-:Y:S05]  /*f150*/  BRA.U UP0, `(.L_x_257) ;  /* 0x0000000100087547 */ /* 0x000fea000b800000 */
[----:B------:R-:W-:Y:S05]  /*f160*/  BPT.TRAP 0x1 ;  /* 0x000000040000795c */ /* 0x000fea0000300000 */
[----:B------:R-:W-:Y:S05]  /*f170*/  BPT.TRAP 0x1 ;  /* 0x000000040000795c */ /* 0x000fea0000300000 */
.L_x_257:
[----:B------:R-:W-:Y:S02]  /*f180*/  UISETP.NE.AND UP0, UPT, UR57, URZ, UPT ;  /* 0x000000ff3900728c */ /* 0x000fe4000bf05270 */
[----:B------:R-:W-:-:S09]  /*f190*/  UIADD3 UR4, UPT, UPT, UR37, 0xe068, URZ ;  /* 0x0000e06825047890 */ /* 0x000fd2000fffe0ff */
[----:B------:R-:W-:-:S04]  /*f1a0*/  @UP0 UIADD3 UR4, UPT, UPT, UR37, 0xe058, URZ ;  /* 0x0000e05825040890 */ /* 0x000fc8000fffe0ff */
[----:B------:R-:W-:-:S09]  /*f1b0*/  UPRMT UR4, UR38, 0x654, UR4 ;  /* 0x0000065426047896 */ /* 0x000fd20008000004 */
[----:B------:R-:W-:Y:S01]  /*f1c0*/  SYNCS.ARRIVE.TRANS64.RED.A1T0 RZ, [UR4], RZ ;  /* 0x000000ffffff79a7 */ /* 0x000fe20008100404 */
[----:B------:R-:W-:Y:S05]  /*f1d0*/  EXIT ;  /* 0x000000000000794d */ /* 0x000fea0003800000 */
.L_x_26:
[----:B------:R-:W-:-:S05]  /*f1e0*/  IMAD.MOV.U32 R3, RZ, RZ, -0x4 ;  /* 0xfffffffcff037424 */ /* 0x000fca00078e00ff */
[----:B------:R-:W-:-:S05]  /*f1f0*/  VIADDMNMX.U32 R0, R2, R3, 0x2, PT ;  /* 0x0000000202007446 */ /* 0x000fca0003800003 */
[----:B------:R-:W-:-:S04]  /*f200*/  IMAD.SHL.U32 R0, R0, 0x4, RZ ;  /* 0x0000000400007824 */ /* 0x000fc800078e00ff */
[----:B------:R-:W1:Y:S02]  /*f210*/  LDC R2, c[0x2][R0] ;  /* 0x0080000000027b82 */ /* 0x000e640000000800 */
[----:B-1----:R-:W-:-:S04]  /*f220*/  SHF.R.S32.HI R3, RZ, 0x1f, R2 ;  /* 0x0000001fff037819 */ /* 0x002fc80000011402 */
.L_x_440:
[----:B------:R-:W-:Y:S05]  /*f230*/  BRX R2 -0xf240                                                                                                                                                                                                                                                                                                                                                                                                                                                                                                                                                                                         (*"BRANCH_TARGETS .L_x_441,.L_x_442,.L_x_443"*) ;  /* 0xffffff0c02707949 */ /* 0x000fea000383ffff */
.L_x_443:
[----:B------:R-:W-:-:S08]  /*f240*/  NOP ;  /* 0x0000000000007918 */ /* 0x000fd00000000000 */
[----:B------:R-:W-:-:S00]  /*f250*/  USETMAXREG.DEALLOC.CTAPOOL 0x18 ;  /* 0x00000018000079c8 */ /* 0x000fc000080e0500 */
[----:B------:R-:W-:Y:S05]  /*f260*/  EXIT ;  /* 0x000000000000794d */ /* 0x000fea0003800000 */
.L_x_441:
[----:B------:R-:W-:-:S08]  /*f270*/  NOP ;  /* 0x0000000000007918 */ /* 0x000fd00000000000 */
[----:B------:R-:W1:-:S00]  /*f280*/  USETMAXREG.DEALLOC.CTAPOOL 0x20 ;  /* 0x00000020000079c8 */ /* 0x000e4000080e0500 */
[----:B------:R-:W2:Y:S01]  /*f290*/  S2UR UR11, SR_CTAID.X ;  /* 0x00000000000b79c3 */ /* 0x000ea20000002500 */
[----:B------:R-:W3:Y:S07]  /*f2a0*/  LDCU.64 UR6, c[0x0][0x380] ;  /* 0x00007000ff0677ac */ /* 0x000eee0008000a00 */
[----:B------:R-:W4:Y:S01]  /*f2b0*/  S2UR UR37, SR_CTAID.Z ;  /* 0x00000000002579c3 */ /* 0x000f220000002700 */
[----:B---3--:R-:W-:Y:S02]  /*f2c0*/  UISETP.NE.AND UP1, UPT, UR7, URZ, UPT ;  /* 0x000000ff0700728c */ /* 0x008fe4000bf25270 */
[----:B--2---:R-:W-:-:S04]  /*f2d0*/  USHF.L.U32 UR11, UR11, 0x8, URZ ;  /* 0x000000080b0b7899 */ /* 0x004fc800080006ff */
[----:B------:R-:W-:-:S06]  /*f2e0*/  UISETP.GE.U32.OR UP1, UPT, UR11, UR6, !UP1 ;  /* 0x000000060b00728c */ /* 0x000fcc000cf26470 */
[----:B------:R-:W-:-:S13]  /*f2f0*/  PLOP3.LUT P1, PT, PT, PT, UP1, 0x80, 0x8 ;  /* 0x000000000008781c */ /* 0x000fda0003f2f018 */
[----:B-1--4-:R-:W-:Y:S05]  /*f300*/  @P1 EXIT ;  /* 0x000000000000194d */ /* 0x012fea0003800000 */
[----:B------:R-:W1:Y:S01]  /*f310*/  LDCU UR12, c[0x0][0x38c] ;  /* 0x00007180ff0c77ac */ /* 0x000e620008000800 */
[----:B------:R-:W2:Y:S01]  /*f320*/  S2UR UR4, SR_CTAID.Y ;  /* 0x00000000000479c3 */ /* 0x000ea20000002600 */
[----:B------:R-:W-:Y:S01]  /*f330*/  BSSY.RECONVERGENT B0, `(.L_x_258) ;  /* 0x0000019000007945 */ /* 0x000fe20003800200 */
[----:B------:R-:W-:Y:S01]  /*f340*/  UMOV UR8, URZ ;  /* 0x000000ff00087c82 */ /* 0x000fe20008000000 */
[----:B-1----:R-:W1:Y:S01]  /*f350*/  I2F.U32.RP R2, UR12 ;  /* 0x0000000c00027d06 */ /* 0x002e620008209000 */
[----:B------:R-:W-:-:S07]  /*f360*/  UISETP.NE.U32.AND UP1, UPT, UR12, URZ, UPT ;  /* 0x000000ff0c00728c */ /* 0x000fce000bf25070 */
[----:B-1----:R-:W1:Y:S02]  /*f370*/  MUFU.RCP R0, R2 ;  /* 0x0000000200007308 */ /* 0x002e640000001000 */
[----:B-1----:R-:W-:-:S06]  /*f380*/  IADD3 R0, PT, PT, R0, 0xffffffe, RZ ;  /* 0x0ffffffe00007810 */ /* 0x002fcc0007ffe0ff */
[----:B------:R-:W1:Y:S02]  /*f390*/  F2I.FTZ.U32.TRUNC.NTZ R0, R0 ;  /* 0x0000000000007305 */ /* 0x000e64000021f000 */
[----:B-1----:R-:W-:-:S13]  /*f3a0*/  R2UR UR9, R0 ;  /* 0x00000000000972ca */ /* 0x002fda00000e0000 */
[----:B------:R-:W-:-:S04]  /*f3b0*/  UIADD3 UR5, UPT, UPT, URZ, -UR9, URZ ;  /* 0x80000009ff057290 */ /* 0x000fc8000fffe0ff */
[----:B------:R-:W-:-:S04]  /*f3c0*/  UIMAD UR5, UR5, UR12, URZ ;  /* 0x0000000c050572a4 */ /* 0x000fc8000f8e02ff */
[----:B------:R-:W-:-:S04]  /*f3d0*/  UIMAD.WIDE.U32 UR8, UR9, UR5, UR8 ;  /* 0x00000005090872a5 */ /* 0x000fc8000f8e0008 */
[----:B--2---:R-:W-:-:S07]  /*f3e0*/  UIMAD.WIDE.U32 UR8, UR9, UR4, URZ ;  /* 0x00000004090872a5 */ /* 0x004fce000f8e00ff */
[----:B------:R-:W-:Y:S02]  /*f3f0*/  UMOV UR36, UR9 ;  /* 0x0000000900247c82 */ /* 0x000fe40008000000 */
[----:B------:R-:W-:-:S04]  /*f400*/  UIADD3 UR5, UPT, UPT, -UR36, URZ, URZ ;  /* 0x000000ff24057290 */ /* 0x000fc8000fffe1ff */
[----:B------:R-:W-:-:S04]  /*f410*/  UIMAD UR5, UR12, UR5, UR4 ;  /* 0x000000050c0572a4 */ /* 0x000fc8000f8e0204 */
[----:B------:R-:W-:-:S11]  /*f420*/  UISETP.GE.U32.AND UP5, UPT, UR5, UR12, UPT ;  /* 0x0000000c0500728c */ /* 0x000fd6000bfa6070 */
[----:B------:R-:W-:Y:S02]  /*f430*/  @UP5 UIADD3 UR5, UPT, UPT, UR5, -UR12, URZ ;  /* 0x8000000c05055290 */ /* 0x000fe4000fffe0ff */
[----:B------:R-:W-:Y:S02]  /*f440*/  @UP5 UIADD3 UR36, UPT, UPT, UR36, 0x1, URZ ;  /* 0x0000000124245890 */ /* 0x000fe4000fffe0ff */
[----:B------:R-:W-:-:S11]  /*f450*/  UISETP.GE.U32.AND UP4, UPT, UR5, UR12, UPT ;  /* 0x0000000c0500728c */ /* 0x000fd6000bf86070 */
[----:B------:R-:W-:Y:S02]  /*f460*/  @UP4 UIADD3 UR36, UPT, UPT, UR36, 0x1, URZ ;  /* 0x0000000124244890 */ /* 0x000fe4000fffe0ff */
[----:B------:R-:W-:-:S04]  /*f470*/  @!UP1 ULOP3.LUT UR36, URZ, UR12, URZ, 0x33, !UPT ;  /* 0x0000000cff249292 */ /* 0x000fc8000f8e33ff */
[----:B------:R-:W-:-:S04]  /*f480*/  UIADD3 UR5, UPT, UPT, -UR36, URZ, URZ ;  /* 0x000000ff24057290 */ /* 0x000fc8000fffe1ff */
[----:B------:R-:W-:Y:S01]  /*f490*/  UIMAD UR12, UR12, UR5, UR4 ;  /* 0x000000050c0c72a4 */ /* 0x000fe2000f8e0204 */
[----:B------:R-:W-:Y:S11]  /*f4a0*/  @!P3 BRA `(.L_x_259) ;  /* 0x000000000004b947 */ /* 0x000ff60003800000 */
[----:B------:R-:W-:Y:S05]  /*f4b0*/  BPT.TRAP 0x1 ;  /* 0x000000040000795c */ /* 0x000fea0000300000 */
.L_x_259:
[----:B------:R-:W-:Y:S05]  /*f4c0*/  BSYNC.RECONVERGENT B0 ;  /* 0x0000000000007941 */ /* 0x000fea0003800200 */
.L_x_258:
[----:B------:R-:W1:Y:S01]  /*f4d0*/  S2UR UR8, SR_CgaCtaId ;  /* 0x00000000000879c3 */ /* 0x000e620000008800 */
[----:B------:R-:W-:Y:S01]  /*f4e0*/  HFMA2 R3, -RZ, RZ, 0, 5.9604644775390625e-08 ;  /* 0x00000001ff037431 */ /* 0x000fe200000001ff */
[----:B------:R-:W-:-:S04]  /*f4f0*/  UMOV UR4, 0x400 ;  /* 0x0000040000047882 */ /* 0x000fc80000000000 */
[----:B------:R-:W-:Y:S01]  /*f500*/  SHF.L.U32 R3, R3, 0x1f, RZ ;  /* 0x0000001f03037819 */ /* 0x000fe200000006ff */
[----:B-1----:R-:W-:-:S09]  /*f510*/  ULEA UR8, UR8, UR4, 0x18 ;  /* 0x0000000408087291 */ /* 0x002fd2000f8ec0ff */
[----:B------:R-:W1:Y:S02]  /*f520*/  SYNCS.PHASECHK.TRANS64.TRYWAIT P1, [UR8+0xe010], R3 ;  /* 0x00e01003ff0075a7 */ /* 0x000e640008021108 */
[----:B-1----:R-:W-:Y:S05]  /*f530*/  @!P1 BRA `(.L_x_260) ;  /* 0x0000003000309947 */ /* 0x002fea0003800000 */
.L_x_397:
[----:B------:R-:W-:Y:S01]  /*f540*/  PLOP3.LUT P5, PT, P5, P6, PT, 0xf8, 0x8f ;  /* 0x00000000008f781c */ /* 0x000fe20002fadf70 */
[----:B------:R-:W-:Y:S01]  /*f550*/  BSSY.RECONVERGENT B0, `(.L_x_261) ;  /* 0x0000005000007945 */ /* 0x000fe20003800200 */
[----:B-1----:R-:W-:-:S04]  /*f560*/  @!P0 MOV R0, 0x4000 ;  /* 0x0000400000008802 */ /* 0x002fc80000000f00 */
[----:B------:R1:W-:Y:S07]  /*f570*/  @!P0 SYNCS.ARRIVE.TRANS64 RZ, [UR8+0xe000], R0 ;  /* 0x00e00000ffff89a7 */ /* 0x0003ee0008000008 */
[----:B------:R-:W-:Y:S05]  /*f580*/  @!P5 BRA `(.L_x_262) ;  /* 0x000000000004d947 */ /* 0x000fea0003800000 */
[----:B------:R-:W-:Y:S05]  /*f590*/  BPT.TRAP 0x1 ;  /* 0x000000040000795c */ /* 0x000fea0000300000 */
.L_x_262:
[----:B------:R-:W-:Y:S05]  /*f5a0*/  BSYNC.RECONVERGENT B0 ;  /* 0x0000000000007941 */ /* 0x000fea0003800200 */
.L_x_261:
[----:B------:R-:W-:Y:S01]  /*f5b0*/  LOP3.LUT P1, RZ, R16, 0x1f, RZ, 0xc0, !PT ;  /* 0x0000001f10ff7812 */ /* 0x000fe2000782c0ff */
[----:B------:R-:W-:Y:S03]  /*f5c0*/  BSSY.RECONVERGENT B0, `(.L_x_263) ;  /* 0x0000004000007945 */ /* 0x000fe60003800200 */
[----:B------:R-:W-:-:S13]  /*f5d0*/  PLOP3.LUT P1, PT, P1, P0, PT, 0x8f, 0xf8 ;  /* 0x0000000000f8781c */ /* 0x000fda0000f21177 */
[----:B------:R-:W-:Y:S05]  /*f5e0*/  @P1 BRA `(.L_x_264) ;  /* 0x0000000000041947 */ /* 0x000fea0003800000 */
[----:B------:R-:W-:Y:S05]  /*f5f0*/  BPT.TRAP 0x1 ;  /* 0x000000040000795c */ /* 0x000fea0000300000 */
.L_x_264:
[----:B------:R-:W-:Y:S05]  /*f600*/  BSYNC.RECONVERGENT B0 ;  /* 0x0000000000007941 */ /* 0x000fea0003800200 */
.L_x_263:
[----:B------:R-:W2:Y:S01]  /*f610*/  LDCU.64 UR4, c[0x0][0x348] ;  /* 0x00006900ff0477ac */ /* 0x000ea20008000a00 */
[----:B------:R-:W-:Y:S01]  /*f620*/  UIADD3 UR9, UPT, UPT, UR8, 0xe000, URZ ;  /* 0x0000e00008097890 */ /* 0x000fe2000fffe0ff */
[----:B------:R-:W-:Y:S01]  /*f630*/  UMOV UR10, URZ ;  /* 0x000000ff000a7c82 */ /* 0x000fe20008000000 */
[----:B------:R-:W-:Y:S01]  /*f640*/  UMOV UR13, UR36 ;  /* 0x00000024000d7c82 */ /* 0x000fe20008000000 */
[----:B------:R-:W-:Y:S01]  /*f650*/  UMOV UR14, UR37 ;  /* 0x00000025000e7c82 */ /* 0x000fe20008000000 */
[----:B--2---:R-:W-:-:S03]  /*f660*/  UIADD3 UR16, UP1, UPT, UR4, 0x80, URZ ;  /* 0x0000008004107890 */ /* 0x004fc6000ff3e0ff */
[----:B------:R-:W-:Y:S01]  /*f670*/  UMOV UR4, 0x0 ;  /* 0x0000000000047882 */ /* 0x000fe20000000000 */
[----:B------:R-:W-:-:S03]  /*f680*/  UIADD3.X UR17, UPT, UPT, URZ, UR5, URZ, UP1, !UPT ;  /* 0x00000005ff117290 */ /* 0x000fc60008ffe4ff */
[----:B------:R-:W-:-:S06]  /*f690*/  UMOV UR5, 0x10000000 ;  /* 0x1000000000057882 */ /* 0x000fcc0000000000 */
[----:B------:R2:W-:Y:S02]  /*f6a0*/  UTMALDG.5D [UR8], [UR16], desc[UR4] ;  /* 0x00000408100075b4 */ /* 0x0005e40008021000 */
[----:B--2---:R-:W-:Y:S05]  /*f6b0*/  BRA.U !UP0, `(.L_x_265) ;  /* 0x0000000108047547 */ /* 0x004fea000b800000 */
[----:B------:R-:W-:Y:S05]  /*f6c0*/  BPT.TRAP 0x1 ;  /* 0x000000040000795c */ /* 0x000fea0000300000 */
.L_x_265:
[----:B------:R-:W2:Y:S02]  /*f6d0*/  SYNCS.PHASECHK.TRANS64.TRYWAIT P1, [UR8+0xe038], R3 ;  /* 0x00e03803ff0075a7 */ /* 0x000ea40008021108 */
[----:B--2---:R-:W-:Y:S05]  /*f6e0*/  @!P1 BRA `(.L_x_266) ;  /* 0x0000002c00dc9947 */ /* 0x004fea0003800000 */
.L_x_399:
[----:B-1----:R-:W-:Y:S01]  /*f6f0*/  @!P0 MOV R0, 0x2000 ;  /* 0x0000200000008802 */ /* 0x002fe20000000f00 */
[----:B------:R-:W-:-:S03]  /*f700*/  UPLOP3.LUT UP2, UPT, UP2, UP3, UPT, 0xf8, 0x8f ;  /* 0x00000000008f789c */ /* 0x000fc60001747f70 */
[----:B------:R1:W-:Y:S06]  /*f710*/  @!P0 SYNCS.ARRIVE.TRANS64 RZ, [UR8+0xe020], R0 ;  /* 0x00e02000ffff89a7 */ /* 0x0003ec0008000008 */
[----:B------:R-:W-:Y:S05]  /*f720*/  BRA.U !UP2, `(.L_x_267) ;  /* 0x000000010a047547 */ /* 0x000fea000b800000 */
[----:B------:R-:W-:Y:S05]  /*f730*/  BPT.TRAP 0x1 ;  /* 0x000000040000795c */ /* 0x000fea0000300000 */
.L_x_267:
[----:B------:R-:W-:Y:S01]  /*f740*/  LOP3.LUT P1, R16, R16, 0x1f, RZ, 0xc0, !PT ;  /* 0x0000001f10107812 */ /* 0x000fe2000782c0ff */
[----:B------:R-:W-:Y:S03]  /*f750*/  BSSY.RECONVERGENT B0, `(.L_x_268) ;  /* 0x0000004000007945 */ /* 0x000fe60003800200 */
[----:B------:R-:W-:-:S13]  /*f760*/  PLOP3.LUT P1, PT, P1, P0, PT, 0x8f, 0xf8 ;  /* 0x0000000000f8781c */ /* 0x000fda0000f21177 */
[----:B------:R-:W-:Y:S05]  /*f770*/  @P1 BRA `(.L_x_269) ;  /* 0x0000000000041947 */ /* 0x000fea0003800000 */
[----:B------:R-:W-:Y:S05]  /*f780*/  BPT.TRAP 0x1 ;  /* 0x000000040000795c */ /* 0x000fea0000300000 */
.L_x_269:
[----:B------:R-:W-:Y:S05]  /*f790*/  BSYNC.RECONVERGENT B0 ;  /* 0x0000000000007941 */ /* 0x000fea0003800200 */
.L_x_268:
[----:B------:R-:W2:Y:S01]  /*f7a0*/  LDCU.64 UR4, c[0x0][0x348] ;  /* 0x00006900ff0477ac */ /* 0x000ea20008000a00 */
[----:B------:R-:W-:Y:S01]  /*f7b0*/  BSSY.RECONVERGENT B0, `(.L_x_270) ;  /* 0x000000e000007945 */ /* 0x000fe20003800200 */
[----:B------:R-:W-:Y:S02]  /*f7c0*/  UIADD3 UR16, UPT, UPT, UR8, 0x8000, URZ ;  /* 0x0000800008107890 */ /* 0x000fe4000fffe0ff */
[----:B------:R-:W-:Y:S01]  /*f7d0*/  UIADD3 UR17, UPT, UPT, UR8, 0xe020, URZ ;  /* 0x0000e02008117890 */ /* 0x000fe2000fffe0ff */
[----:B------:R-:W-:Y:S01]  /*f7e0*/  UMOV UR18, URZ ;  /* 0x000000ff00127c82 */ /* 0x000fe20008000000 */
[----:B------:R-:W-:Y:S01]  /*f7f0*/  UMOV UR19, URZ ;  /* 0x000000ff00137c82 */ /* 0x000fe20008000000 */
[----:B------:R-:W-:Y:S01]  /*f800*/  UMOV UR20, UR36 ;  /* 0x0000002400147c82 */ /* 0x000fe20008000000 */
[----:B------:R-:W-:Y:S01]  /*f810*/  UMOV UR21, UR37 ;  /* 0x0000002500157c82 */ /* 0x000fe20008000000 */
[----:B--2---:R-:W-:-:S03]  /*f820*/  UIADD3 UR14, UP1, UPT, UR4, 0x180, URZ ;  /* 0x00000180040e7890 */ /* 0x004fc6000ff3e0ff */
[----:B------:R-:W-:Y:S01]  /*f830*/  UMOV UR4, 0x0 ;  /* 0x0000000000047882 */ /* 0x000fe20000000000 */
[----:B------:R-:W-:-:S03]  /*f840*/  UIADD3.X UR15, UPT, UPT, URZ, UR5, URZ, UP1, !UPT ;  /* 0x00000005ff0f7290 */ /* 0x000fc60008ffe4ff */
[----:B------:R-:W-:-:S06]  /*f850*/  UMOV UR5, 0x10000000 ;  /* 0x1000000000057882 */ /* 0x000fcc0000000000 */
[----:B------:R2:W-:Y:S02]  /*f860*/  UTMALDG.4D [UR16], [UR14], desc[UR4] ;  /* 0x000004100e0075b4 */ /* 0x0005e40008019000 */
[----:B--2---:R-:W-:Y:S05]  /*f870*/  @!P3 BRA `(.L_x_271) ;  /* 0x000000000004b947 */ /* 0x004fea0003800000 */
[----:B------:R-:W-:Y:S05]  /*f880*/  BPT.TRAP 0x1 ;  /* 0x000000040000795c */ /* 0x000fea0000300000 */
.L_x_271:
[----:B------:R-:W-:Y:S05]  /*f890*/  BSYNC.RECONVERGENT B0 ;  /* 0x0000000000007941 */ /* 0x000fea0003800200 */
.L_x_270:
[----:B------:R-:W2:Y:S02]  /*f8a0*/  SYNCS.PHASECHK.TRANS64.TRYWAIT P1, [UR8+0xe018], R3 ;  /* 0x00e01803ff0075a7 */ /* 0x000ea40008021108 */
[----:B--2---:R-:W-:Y:S05]  /*f8b0*/  @!P1 BRA `(.L_x_272) ;  /* 0x0000002c00809947 */ /* 0x004fea0003800000 */
.L_x_401:
[----:B-1----:R-:W-:Y:S01]  /*f8c0*/  @!P0 MOV R0, 0x4000 ;  /* 0x0000400000008802 */ /* 0x002fe20000000f00 */
[----:B------:R-:W-:Y:S03]  /*f8d0*/  BSSY.RECONVERGENT B0, `(.L_x_273) ;  /* 0x0000004000007945 */ /* 0x000fe60003800200 */
[----:B------:R1:W-:Y:S01]  /*f8e0*/  @!P0 SYNCS.ARRIVE.TRANS64 RZ, [UR8+0xe008], R0 ;  /* 0x00e00800ffff89a7 */ /* 0x0003e20008000008 */
[----:B------:R-:W-:Y:S05]  /*f8f0*/  @!P5 BRA `(.L_x_274) ;  /* 0x000000000004d947 */ /* 0x000fea0003800000 */
[----:B------:R-:W-:Y:S05]  /*f900*/  BPT.TRAP 0x1 ;  /* 0x000000040000795c */ /* 0x000fea0000300000 */
.L_x_274:
[----:B------:R-:W-:Y:S05]  /*f910*/  BSYNC.RECONVERGENT B0 ;  /* 0x0000000000007941 */ /* 0x000fea0003800200 */
.L_x_273:
[----:B------:R-:W-:Y:S01]  /*f920*/  ISETP.EQ.OR P2, PT, R16, RZ, P0 ;  /* 0x000000ff1000720c */ /* 0x000fe20000742670 */
[----:B------:R-:W-:-:S12]  /*f930*/  BSSY.RECONVERGENT B0, `(.L_x_275) ;  /* 0x0000003000007945 */ /* 0x000fd80003800200 */
[----:B------:R-:W-:Y:S05]  /*f940*/  @P2 BRA `(.L_x_276) ;  /* 0x0000000000042947 */ /* 0x000fea0003800000 */
[----:B------:R-:W-:Y:S05]  /*f950*/  BPT.TRAP 0x1 ;  /* 0x000000040000795c */ /* 0x000fea0000300000 */
.L_x_276:
[----:B------:R-:W-:Y:S05]  /*f960*/  BSYNC.RECONVERGENT B0 ;  /* 0x0000000000007941 */ /* 0x000fea0003800200 */
.L_x_275:
[----:B------:R-:W2:Y:S01]  /*f970*/  LDCU.64 UR4, c[0x0][0x348] ;  /* 0x00006900ff0477ac */ /* 0x000ea20008000a00 */
[----:B------:R-:W-:Y:S02]  /*f980*/  UIADD3 UR19, UPT, UPT, UR11, 0x80, URZ ;  /* 0x000000800b137890 */ /* 0x000fe4000fffe0ff */
[----:B------:R-:W-:Y:S02]  /*f990*/  UIADD3 UR16, UPT, UPT, UR8, 0x4000, URZ ;  /* 0x0000400008107890 */ /* 0x000fe4000fffe0ff */
[----:B------:R-:W-:Y:S01]  /*f9a0*/  UIADD3 UR17, UPT, UPT, UR8, 0xe008, URZ ;  /* 0x0000e00808117890 */ /* 0x000fe2000fffe0ff */
[----:B------:R-:W-:Y:S01]  /*f9b0*/  UMOV UR18, URZ ;  /* 0x000000ff00127c82 */ /* 0x000fe20008000000 */
[----:B------:R-:W-:Y:S01]  /*f9c0*/  UMOV UR20, UR12 ;  /* 0x0000000c00147c82 */ /* 0x000fe20008000000 */
        /* <DEDUP_REMOVED lines=9> */
.L_x_277:
[----:B------:R-:W2:Y:S02]  /*fa60*/  SYNCS.PHASECHK.TRANS64.TRYWAIT P1, [UR8+0xe040], R3 ;  /* 0x00e04003ff0075a7 */ /* 0x000ea40008021108 */
[----:B--2---:R-:W-:Y:S05]  /*fa70*/  @!P1 BRA `(.L_x_278) ;  /* 0x0000002c00289947 */ /* 0x004fea0003800000 */
.L_x_403:
[----:B-1----:R-:W-:-:S04]  /*fa80*/  @!P0 MOV R0, 0x2000 ;  /* 0x0000200000008802 */ /* 0x002fc80000000f00 */
[----:B------:R1:W-:Y:S01]  /*fa90*/  @!P0 SYNCS.ARRIVE.TRANS64 RZ, [UR8+0xe028], R0 ;  /* 0x00e02800ffff89a7 */ /* 0x0003e20008000008 */
[----:B------:R-:W-:Y:S05]  /*faa0*/  BRA.U !UP2, `(.L_x_279) ;  /* 0x000000010a047547 */ /* 0x000fea000b800000 */
[----:B------:R-:W-:Y:S05]  /*fab0*/  BPT.TRAP 0x1 ;  /* 0x000000040000795c */ /* 0x000fea0000300000 */
.L_x_279:
[----:B------:R-:W-:Y:S04]  /*fac0*/  BSSY.RECONVERGENT B0, `(.L_x_280) ;  /* 0x0000003000007945 */ /* 0x000fe80003800200 */
[----:B------:R-:W-:Y:S05]  /*fad0*/  @P2 BRA `(.L_x_281) ;  /* 0x0000000000042947 */ /* 0x000fea0003800000 */
[----:B------:R-:W-:Y:S05]  /*fae0*/  BPT.TRAP 0x1 ;  /* 0x000000040000795c */ /* 0x000fea0000300000 */
.L_x_281:
[----:B------:R-:W-:Y:S05]  /*faf0*/  BSYNC.RECONVERGENT B0 ;  /* 0x0000000000007941 */ /* 0x000fea0003800200 */
.L_x_280:
[----:B------:R-:W2:Y:S01]  /*fb00*/  LDCU.64 UR4, c[0x0][0x348] ;  /* 0x00006900ff0477ac */ /* 0x000ea20008000a00 */
[----:B------:R-:W-:Y:S02]  /*fb10*/  UIADD3 UR32, UPT, UPT, UR8, 0xa000, URZ ;  /* 0x0000a00008207890 */ /* 0x000fe4000fffe0ff */
[----:B------:R-:W-:Y:S01]  /*fb20*/  UIADD3 UR33, UPT, UPT, UR8, 0xe028, URZ ;  /* 0x0000e02808217890 */ /* 0x000fe2000fffe0ff */
[----:B------:R-:W-:Y:S01]  /*fb30*/  UMOV UR34, URZ ;  /* 0x000000ff00227c82 */ /* 0x000fe20008000000 */
[----:B------:R-:W-:Y:S01]  /*fb40*/  UMOV UR35, URZ ;  /* 0x000000ff00237c82 */ /* 0x000fe20008000000 */
[----:B--2---:R-:W-:-:S03]  /*fb50*/  UIADD3 UR10, UP1, UPT, UR4, 0x280, URZ ;  /* 0x00000280040a7890 */ /* 0x004fc6000ff3e0ff */
[----:B------:R-:W-:Y:S01]  /*fb60*/  UMOV UR4, 0x0 ;  /* 0x0000000000047882 */ /* 0x000fe20000000000 */
[----:B------:R-:W-:-:S03]  /*fb70*/  UIADD3.X UR11, UPT, UPT, URZ, UR5, URZ, UP1, !UPT ;  /* 0x00000005ff0b7290 */ /* 0x000fc60008ffe4ff */
[----:B------:R-:W-:-:S06]  /*fb80*/  UMOV UR5, 0x10000000 ;  /* 0x1000000000057882 */ /* 0x000fcc0000000000 */
[----:B------:R2:W-:Y:S01]  /*fb90*/  UTMALDG.4D [UR32], [UR10], desc[UR4] ;  /* 0x000004200a0075b4 */ /* 0x0005e20008019000 */
[----:B------:R-:W-:Y:S01]  /*fba0*/  NOP ;  /* 0x0000000000007918 */ /* 0x000fe20000000000 */
[----:B------:R-:W-:-:S06]  /*fbb0*/  UISETP.GE.AND UP1, UPT, UR7, 0x41, UPT ;  /* 0x000000410700788c */ /* 0x000fcc000bf26270 */
[----:B------:R-:W-:-:S13]  /*fbc0*/  PLOP3.LUT P1, PT, PT, PT, UP1, 0x80, 0x8 ;  /* 0x000000000008781c */ /* 0x000fda0003f2f018 */
[----:B--2---:R-:W-:Y:S05]  /*fbd0*/  @!P1 EXIT ;  /* 0x000000000000994d */ /* 0x004fea0003800000 */
[----:B------:R-:W-:Y:S01]  /*fbe0*/  UIADD3 UR5, UPT, UPT, UR7, 0x3f, URZ ;  /* 0x0000003f07057890 */ /* 0x000fe2000fffe0ff */
[----:B------:R-:W-:Y:S01]  /*fbf0*/  HFMA2 R2, -RZ, RZ, 0, 5.9604644775390625e-08 ;  /* 0x00000001ff027431 */ /* 0x000fe200000001ff */
[----:B------:R-:W-:Y:S02]  /*fc00*/  UMOV UR10, 0x2 ;  /* 0x00000002000a7882 */ /* 0x000fe40000000000 */
[----:B------:R-:W-:-:S04]  /*fc10*/  USHF.R.S32.HI UR4, URZ, 0x1f, UR5 ;  /* 0x0000001fff047899 */ /* 0x000fc80008011405 */
[----:B------:R-:W-:-:S04]  /*fc20*/  ULEA.HI UR4, UR4, UR5, URZ, 0x6 ;  /* 0x0000000504047291 */ /* 0x000fc8000f8f30ff */
[----:B------:R-:W-:-:S04]  /*fc30*/  USHF.R.S32.HI UR9, URZ, 0x6, UR4 ;  /* 0x00000006ff097899 */ /* 0x000fc80008011404 */
[----:B------:R-:W-:-:S04]  /*fc40*/  UISETP.LT.AND UP1, UPT, UR9, 0x2, UPT ;  /* 0x000000020900788c */ /* 0x000fc8000bf21270 */
[----:B------:R-:W-:-:S04]  /*fc50*/  USEL UR4, UR9, 0x2, UP1 ;  /* 0x0000000209047887 */ /* 0x000fc80008800000 */
[----:B------:R-:W-:-:S04]  /*fc60*/  UIADD3 UR9, UPT, UPT, UR9, -UR4, URZ ;  /* 0x8000000409097290 */ /* 0x000fc8000fffe0ff */
[----:B------:R-:W-:Y:S02]  /*fc70*/  UISETP.GE.U32.AND UP1, UPT, UR9, 0x3, UPT ;  /* 0x000000030900788c */ /* 0x000fe4000bf26070 */
[----:B------:R-:W-:Y:S01]  /*fc80*/  UIADD3 UR11, UPT, UPT, UR9, 0x1, URZ ;  /* 0x00000001090b7890 */ /* 0x000fe2000fffe0ff */
[----:B------:R-:W2:Y:S03]  /*fc90*/  LDCU.64 UR4, c[0x0][0x348] ;  /* 0x00006900ff0477ac */ /* 0x000ea60008000a00 */
[----:B------:R-:W-:Y:S01]  /*fca0*/  ULOP3.LUT UR6, UR11, 0x3, URZ, 0xc0, !UPT ;  /* 0x000000030b067892 */ /* 0x000fe2000f8ec0ff */
[----:B------:R-:W-:Y:S02]  /*fcb0*/  UMOV UR9, 0x1 ;  /* 0x0000000100097882 */ /* 0x000fe40000000000 */
[----:B------:R-:W-:Y:S09]  /*fcc0*/  BRA.U !UP1, `(.L_x_282) ;  /* 0x0000001109107547 */ /* 0x000ff2000b800000 */
[----:B------:R-:W-:Y:S01]  /*fcd0*/  ULOP3.LUT UR9, UR11, 0xfffffffc, URZ, 0xc0, !UPT ;  /* 0xfffffffc0b097892 */ /* 0x000fe2000f8ec0ff */
[----:B------:R-:W-:Y:S01]  /*fce0*/  MOV R2, 0x1 ;  /* 0x0000000100027802 */ /* 0x000fe20000000f00 */
[----:B------:R-:W-:Y:S01]  /*fcf0*/  UMOV UR10, 0x2 ;  /* 0x00000002000a7882 */ /* 0x000fe20000000000 */
[----:B------:R-:W-:Y:S01]  /*fd00*/  UMOV UR7, URZ ;  /* 0x000000ff00077c82 */ /* 0x000fe20008000000 */
[----:B------:R-:W-:Y:S01]  /*fd10*/  UIADD3 UR9, UPT, UPT, -UR9, URZ, URZ ;  /* 0x000000ff09097290 */ /* 0x000fe2000fffe1ff */
[----:B------:R-:W-:-:S11]  /*fd20*/  UMOV UR27, 0x80 ;  /* 0x00000080001b7882 */ /* 0x000fd60000000000 */
.L_x_323:
[----:B------:R-:W-:Y:S05]  /*fd30*/  BRA.U !UP0, `(.L_x_283) ;  /* 0x0000000108047547 */ /* 0x000fea000b800000 */
[----:B--2---:R-:W-:Y:S05]  /*fd40*/  BPT.TRAP 0x1 ;  /* 0x000000040000795c */ /* 0x004fea0000300000 */
.L_x_283:
[----:B------:R-:W3:Y:S01]  /*fd50*/  S2UR UR8, SR_CgaCtaId ;  /* 0x00000000000879c3 */ /* 0x000ee20000008800 */
[----:B------:R-:W-:Y:S01]  /*fd60*/  UMOV UR11, 0x400 ;  /* 0x00000400000b7882 */ /* 0x000fe20000000000 */
[----:B------:R-:W-:Y:S01]  /*fd70*/  SHF.L.U32 R3, R2, 0x1f, RZ ;  /* 0x0000001f02037819 */ /* 0x000fe200000006ff */
[----:B---3--:R-:W-:-:S04]  /*fd80*/  ULEA UR8, UR8, UR11, 0x18 ;  /* 0x0000000b08087291 */ /* 0x008fc8000f8ec0ff */
[----:B------:R-:W-:-:S09]  /*fd90*/  ULEA UR33, UR10, UR8, 0x3 ;  /* 0x000000080a217291 */ /* 0x000fd2000f8e18ff */
[----:B------:R-:W3:Y:S02]  /*fda0*/  SYNCS.PHASECHK.TRANS64.TRYWAIT P1, [UR33+0xe038], R3 ;  /* 0x00e03803ff0075a7 */ /* 0x000ee40008021121 */
[----:B---3--:R-:W-:Y:S05]  /*fdb0*/  @!P1 BRA `(.L_x_284) ;  /* 0x0000002800709947 */ /* 0x008fea0003800000 */
.L_x_405:
[----:B-1----:R-:W-:-:S04]  /*fdc0*/  @!P0 MOV R0, 0x2000 ;  /* 0x0000200000008802 */ /* 0x002fc80000000f00 */
[----:B------:R1:W-:Y:S01]  /*fdd0*/  @!P0 SYNCS.ARRIVE.TRANS64 RZ, [UR33+0xe020], R0 ;  /* 0x00e02000ffff89a7 */ /* 0x0003e20008000021 */
[----:B------:R-:W-:Y:S05]  /*fde0*/  BRA.U !UP2, `(.L_x_285) ;  /* 0x000000010a047547 */ /* 0x000fea000b800000 */
[----:B--2---:R-:W-:Y:S05]  /*fdf0*/  BPT.TRAP 0x1 ;  /* 0x000000040000795c */ /* 0x004fea0000300000 */
.L_x_285:
[----:B------:R-:W-:Y:S04]  /*fe00*/  BSSY.RECONVERGENT B0, `(.L_x_286) ;  /* 0x0000003000007945 */ /* 0x000fe80003800200 */
[----:B------:R-:W-:Y:S05]  /*fe10*/  @P2 BRA `(.L_x_287) ;  /* 0x0000000000042947 */ /* 0x000fea0003800000 */
[----:B--2---:R-:W-:Y:S05]  /*fe20*/  BPT.TRAP 0x1 ;  /* 0x000000040000795c */ /* 0x004fea0000300000 */
.L_x_287:
[----:B--2---:R-:W-:Y:S05]  /*fe30*/  BSYNC.RECONVERGENT B0 ;  /* 0x0000000000007941 */ /* 0x004fea0003800200 */
.L_x_286:
[----:B------:R-:W-:Y:S02]  /*fe40*/  ULEA UR32, UR10, UR8, 0xd ;  /* 0x000000080a207291 */ /* 0x000fe4000f8e68ff */
[----:B------:R-:W-:Y:S02]  /*fe50*/  UIADD3 UR14, UP1, UPT, UR4, 0x180, URZ ;  /* 0x00000180040e7890 */ /* 0x000fe4000ff3e0ff */
[----:B------:R-:W-:Y:S02]  /*fe60*/  UIADD3 UR35, UPT, UPT, UR27, -0x40, URZ ;  /* 0xffffffc01b237890 */ /* 0x000fe4000fffe0ff */
[----:B------:R-:W-:Y:S02]  /*fe70*/  UIADD3 UR33, UPT, UPT, UR33, 0xe020, URZ ;  /* 0x0000e02021217890 */ /* 0x000fe4000fffe0ff */
[----:B------:R-:W-:Y:S02]  /*fe80*/  UIADD3 UR32, UPT, UPT, UR32, 0x8000, URZ ;  /* 0x0000800020207890 */ /* 0x000fe4000fffe0ff */
[----:B------:R-:W-:Y:S01]  /*fe90*/  UIADD3.X UR15, UPT, UPT, URZ, UR5, URZ, UP1, !UPT ;  /* 0x00000005ff0f7290 */ /* 0x000fe20008ffe4ff */
[----:B------:R-:W-:Y:S01]  /*fea0*/  UMOV UR12, 0x0 ;  /* 0x00000000000c7882 */ /* 0x000fe20000000000 */
[----:B------:R-:W-:Y:S01]  /*feb0*/  UMOV UR13, 0x10000000 ;  /* 0x10000000000d7882 */ /* 0x000fe20000000000 */
[----:B------:R-:W-:Y:S01]  /*fec0*/  UMOV UR34, URZ ;  /* 0x000000ff00227c82 */ /* 0x000fe20008000000 */
[----:B------:R-:W-:-:S05]  /*fed0*/  UIADD3 UR10, UPT, UPT, UR10, 0x1, URZ ;  /* 0x000000010a0a7890 */ /* 0x000fca000fffe0ff */
[----:B------:R2:W-:Y:S01]  /*fee0*/  UTMALDG.4D [UR32], [UR14], desc[UR12] ;  /* 0x00000c200e0075b4 */ /* 0x0005e20008019000 */
[----:B------:R-:W-:-:S04]  /*fef0*/  UISETP.NE.AND UP1, UPT, UR10, 0x3, UPT ;  /* 0x000000030a00788c */ /* 0x000fc8000bf25270 */
[----:B------:R-:W-:Y:S02]  /*ff00*/  USEL UR11, URZ, 0x1, UP1 ;  /* 0x00000001ff0b7887 */ /* 0x000fe40008800000 */
[----:B------:R-:W-:-:S04]  /*ff10*/  USEL UR10, UR10, URZ, UP1 ;  /* 0x000000ff0a0a7287 */ /* 0x000fc80008800000 */
[----:B------:R-:W-:Y:S01]  /*ff20*/  LOP3.LUT R2, R2, UR11, RZ, 0x3c, !PT ;  /* 0x0000000b02027c12 */ /* 0x000fe2000f8e3cff */
[----:B--2---:R-:W-:Y:S07]  /*ff30*/  BRA.U !UP0, `(.L_x_288) ;  /* 0x0000000108047547 */ /* 0x004fee000b800000 */
[----:B------:R-:W-:Y:S05]  /*ff40*/  BPT.TRAP 0x1 ;  /* 0x000000040000795c */ /* 0x000fea0000300000 */
.L_x_288:
[----:B------:R-:W-:Y:S01]  /*ff50*/  ULEA UR17, UR10, UR8, 0x3 ;  /* 0x000000080a117291 */ /* 0x000fe2000f8e18ff */
[----:B------:R-:W-:-:S08]  /*ff60*/  SHF.L.U32 R3, R2, 0x1f, RZ ;  /* 0x0000001f02037819 */ /* 0x000fd000000006ff */
[----:B------:R-:W2:Y:S02]  /*ff70*/  SYNCS.PHASECHK.TRANS64.TRYWAIT P1, [UR17+0xe038], R3 ;  /* 0x00e03803ff0075a7 */ /* 0x000ea40008021111 */
[----:B--2---:R-:W-:Y:S05]  /*ff80*/  @!P1 BRA `(.L_x_289) ;  /* 0x0000002800149947 */ /* 0x004fea0003800000 */
.L_x_407:
[----:B-1----:R-:W-:-:S04]  /*ff90*/  @!P0 MOV R0, 0x2000 ;  /* 0x0000200000008802 */ /* 0x002fc80000000f00 */
[----:B------:R1:W-:Y:S01]  /*ffa0*/  @!P0 SYNCS.ARRIVE.TRANS64 RZ, [UR17+0xe020], R0 ;  /* 0x00e02000ffff89a7 */ /* 0x0003e20008000011 */
[----:B------:R-:W-:Y:S05]  /*ffb0*/  BRA.U !UP2, `(.L_x_290) ;  /* 0x000000010a047547 */ /* 0x000fea000b800000 */
[----:B------:R-:W-:Y:S05]  /*ffc0*/  BPT.TRAP 0x1 ;  /* 0x000000040000795c */ /* 0x000fea0000300000 */
.L_x_290:
[----:B------:R-:W-:Y:S04]  /*ffd0*/  BSSY.RECONVERGENT B0, `(.L_x_291) ;  /* 0x0000003000007945 */ /* 0x000fe80003800200 */
[----:B------:R-:W-:Y:S05]  /*ffe0*/  @P2 BRA `(.L_x_292) ;  /* 0x0000000000042947 */ /* 0x000fea0003800000 */
[----:B------:R-:W-:Y:S05]  /*fff0*/  BPT.TRAP 0x1 ;  /* 0x000000040000795c */ /* 0x000fea0000300000 */
.L_x_292:
[----:B------:R-:W-:Y:S05]  /*10000*/  BSYNC.RECONVERGENT B0 ;  /* 0x0000000000007941 */ /* 0x000fea0003800200 */
.L_x_291:
        /* <DEDUP_REMOVED lines=9> */
[----:B------:R-:W-:Y:S01]  /*100a0*/  UMOV UR20, UR36 ;  /* 0x0000002400147c82 */ /* 0x000fe20008000000 */
[----:B------:R-:W-:Y:S01]  /*100b0*/  UMOV UR21, UR37 ;  /* 0x0000002500157c82 */ /* 0x000fe20008000000 */
[----:B------:R-:W-:-:S03]  /*100c0*/  UIADD3 UR10, UPT, UPT, UR10, 0x1, URZ ;  /* 0x000000010a0a7890 */ /* 0x000fc6000fffe0ff */
[----:B------:R2:W-:Y:S01]  /*100d0*/  UTMALDG.4D [UR16], [UR14], desc[UR12] ;  /* 0x00000c100e0075b4 */ /* 0x0005e20008019000 */
[----:B------:R-:W-:-:S04]  /*100e0*/  UISETP.NE.AND UP1, UPT, UR10, 0x3, UPT ;  /* 0x000000030a00788c */ /* 0x000fc8000bf25270 */
[----:B------:R-:W-:Y:S02]  /*100f0*/  USEL UR11, URZ, 0x1, UP1 ;  /* 0x00000001ff0b7887 */ /* 0x000fe40008800000 */
[----:B------:R-:W-:-:S04]  /*10100*/  USEL UR10, UR10, URZ, UP1 ;  /* 0x000000ff0a0a7287 */ /* 0x000fc80008800000 */
[----:B------:R-:W-:Y:S01]  /*10110*/  LOP3.LUT R2, R2, UR11, RZ, 0x3c, !PT ;  /* 0x0000000b02027c12 */ /* 0x000fe2000f8e3cff */
[----:B--2---:R-:W-:Y:S07]  /*10120*/  BRA.U !UP0, `(.L_x_293) ;  /* 0x0000000108047547 */ /* 0x004fee000b800000 */
[----:B------:R-:W-:Y:S05]  /*10130*/  BPT.TRAP 0x1 ;  /* 0x000000040000795c */ /* 0x000fea0000300000 */
.L_x_293:
[----:B------:R-:W-:Y:S01]  /*10140*/  ULEA UR25, UR10, UR8, 0x3 ;  /* 0x000000080a197291 */ /* 0x000fe2000f8e18ff */
[----:B------:R-:W-:-:S08]  /*10150*/  SHF.L.U32 R3, R2, 0x1f, RZ ;  /* 0x0000001f02037819 */ /* 0x000fd000000006ff */
[----:B------:R-:W2:Y:S02]  /*10160*/  SYNCS.PHASECHK.TRANS64.TRYWAIT P1, [UR25+0xe038], R3 ;  /* 0x00e03803ff0075a7 */ /* 0x000ea40008021119 */
[----:B--2---:R-:W-:Y:S05]  /*10170*/  @!P1 BRA `(.L_x_294) ;  /* 0x0000002400b09947 */ /* 0x004fea0003800000 */
.L_x_409:
[----:B-1----:R-:W-:-:S04]  /*10180*/  @!P0 MOV R0, 0x2000 ;  /* 0x0000200000008802 */ /* 0x002fc80000000f00 */
[----:B------:R1:W-:Y:S01]  /*10190*/  @!P0 SYNCS.ARRIVE.TRANS64 RZ, [UR25+0xe020], R0 ;  /* 0x00e02000ffff89a7 */ /* 0x0003e20008000019 */
[----:B------:R-:W-:Y:S05]  /*101a0*/  BRA.U !UP2, `(.L_x_295) ;  /* 0x000000010a047547 */ /* 0x000fea000b800000 */
[----:B------:R-:W-:Y:S05]  /*101b0*/  BPT.TRAP 0x1 ;  /* 0x000000040000795c */ /* 0x000fea0000300000 */
.L_x_295:
[----:B------:R-:W-:Y:S04]  /*101c0*/  BSSY.RECONVERGENT B0, `(.L_x_296) ;  /* 0x0000003000007945 */ /* 0x000fe80003800200 */
[----:B------:R-:W-:Y:S05]  /*101d0*/  @P2 BRA `(.L_x_297) ;  /* 0x0000000000042947 */ /* 0x000fea0003800000 */
[----:B------:R-:W-:Y:S05]  /*101e0*/  BPT.TRAP 0x1 ;  /* 0x000000040000795c */ /* 0x000fea0000300000 */
.L_x_297:
[----:B------:R-:W-:Y:S05]  /*101f0*/  BSYNC.RECONVERGENT B0 ;  /* 0x0000000000007941 */ /* 0x000fea0003800200 */
.L_x_296:
[----:B------:R-:W-:Y:S02]  /*10200*/  ULEA UR24, UR10, UR8, 0xd ;  /* 0x000000080a187291 */ /* 0x000fe4000f8e68ff */
[----:B------:R-:W-:Y:S02]  /*10210*/  UIADD3 UR14, UP1, UPT, UR4, 0x180, URZ ;  /* 0x00000180040e7890 */ /* 0x000fe4000ff3e0ff */
        /* <DEDUP_REMOVED lines=16> */
.L_x_298:
[----:B------:R-:W-:Y:S01]  /*10320*/  ULEA UR17, UR10, UR8, 0x3 ;  /* 0x000000080a117291 */ /* 0x000fe2000f8e18ff */
[----:B------:R-:W-:-:S08]  /*10330*/  SHF.L.U32 R3, R2, 0x1f, RZ ;  /* 0x0000001f02037819 */ /* 0x000fd000000006ff */
[----:B------:R-:W2:Y:S02]  /*10340*/  SYNCS.PHASECHK.TRANS64.TRYWAIT P1, [UR17+0xe038], R3 ;  /* 0x00e03803ff0075a7 */ /* 0x000ea40008021111 */
[----:B--2---:R-:W-:Y:S05]  /*10350*/  @!P1 BRA `(.L_x_299) ;  /* 0x0000002400509947 */ /* 0x004fea0003800000 */
.L_x_411:
[----:B-1----:R-:W-:-:S04]  /*10360*/  @!P0 MOV R0, 0x2000 ;  /* 0x0000200000008802 */ /* 0x002fc80000000f00 */
[----:B------:R1:W-:Y:S01]  /*10370*/  @!P0 SYNCS.ARRIVE.TRANS64 RZ, [UR17+0xe020], R0 ;  /* 0x00e02000ffff89a7 */ /* 0x0003e20008000011 */
[----:B------:R-:W-:Y:S05]  /*10380*/  BRA.U !UP2, `(.L_x_300) ;  /* 0x000000010a047547 */ /* 0x000fea000b800000 */
[----:B------:R-:W-:Y:S05]  /*10390*/  BPT.TRAP 0x1 ;  /* 0x000000040000795c */ /* 0x000fea0000300000 */
.L_x_300:
[----:B------:R-:W-:Y:S04]  /*103a0*/  BSSY.RECONVERGENT B0, `(.L_x_301) ;  /* 0x0000003000007945 */ /* 0x000fe80003800200 */
[----:B------:R-:W-:Y:S05]  /*103b0*/  @P2 BRA `(.L_x_302) ;  /* 0x0000000000042947 */ /* 0x000fea0003800000 */
[----:B------:R-:W-:Y:S05]  /*103c0*/  BPT.TRAP 0x1 ;  /* 0x000000040000795c */ /* 0x000fea0000300000 */
.L_x_302:
[----:B------:R-:W-:Y:S05]  /*103d0*/  BSYNC.RECONVERGENT B0 ;  /* 0x0000000000007941 */ /* 0x000fea0003800200 */
.L_x_301:
        /* <DEDUP_REMOVED lines=10> */
[----:B------:R-:W-:Y:S01]  /*10480*/  UMOV UR21, UR37 ;  /* 0x0000002500157c82 */ /* 0x000fe20008000000 */
[----:B------:R-:W-:-:S02]  /*10490*/  UIADD3 UR10, UPT, UPT, UR10, 0x1, URZ ;  /* 0x000000010a0a7890 */ /* 0x000fc4000fffe0ff */
[----:B------:R2:W-:Y:S02]  /*104a0*/  UTMALDG.4D [UR16], [UR14], desc[UR12] ;  /* 0x00000c100e0075b4 */ /* 0x0005e40008019000 */
[----:B------:R-:W-:-:S04]  /*104b0*/  UISETP.NE.AND UP1, UPT, UR10, 0x3, UPT ;  /* 0x000000030a00788c */ /* 0x000fc8000bf25270 */
[----:B------:R-:W-:Y:S02]  /*104c0*/  USEL UR11, URZ, 0x1, UP1 ;  /* 0x00000001ff0b7887 */ /* 0x000fe40008800000 */
[----:B------:R-:W-:-:S04]  /*104d0*/  USEL UR10, UR10, URZ, UP1 ;  /* 0x000000ff0a0a7287 */ /* 0x000fc80008800000 */
[----:B------:R-:W-:Y:S01]  /*104e0*/  LOP3.LUT R2, R2, UR11, RZ, 0x3c, !PT ;  /* 0x0000000b02027c12 */ /* 0x000fe2000f8e3cff */
[----:B--2---:R-:W-:Y:S07]  /*104f0*/  BRA.U !UP0, `(.L_x_303) ;  /* 0x0000000108047547 */ /* 0x004fee000b800000 */
[----:B------:R-:W-:Y:S05]  /*10500*/  BPT.TRAP 0x1 ;  /* 0x000000040000795c */ /* 0x000fea0000300000 */
.L_x_303:
[----:B------:R-:W-:Y:S01]  /*10510*/  ULEA UR17, UR10, UR8, 0x3 ;  /* 0x000000080a117291 */ /* 0x000fe2000f8e18ff */
[----:B------:R-:W-:-:S08]  /*10520*/  SHF.L.U32 R3, R2, 0x1f, RZ ;  /* 0x0000001f02037819 */ /* 0x000fd000000006ff */
[----:B------:R-:W2:Y:S02]  /*10530*/  SYNCS.PHASECHK.TRANS64.TRYWAIT P1, [UR17+0xe038], R3 ;  /* 0x00e03803ff0075a7 */ /* 0x000ea40008021111 */
[----:B--2---:R-:W-:Y:S05]  /*10540*/  @!P1 BRA `(.L_x_304) ;  /* 0x0000002000ec9947 */ /* 0x004fea0003800000 */
.L_x_413:
[----:B-1----:R-:W-:-:S04]  /*10550*/  @!P0 MOV R0, 0x2000 ;  /* 0x0000200000008802 */ /* 0x002fc80000000f00 */
[----:B------:R1:W-:Y:S01]  /*10560*/  @!P0 SYNCS.ARRIVE.TRANS64 RZ, [UR17+0xe020], R0 ;  /* 0x00e02000ffff89a7 */ /* 0x0003e20008000011 */
[----:B------:R-:W-:Y:S05]  /*10570*/  BRA.U !UP2, `(.L_x_305) ;  /* 0x000000010a047547 */ /* 0x000fea000b800000 */
[----:B------:R-:W-:Y:S05]  /*10580*/  BPT.TRAP 0x1 ;  /* 0x000000040000795c */ /* 0x000fea0000300000 */
.L_x_305:
[----:B------:R-:W-:Y:S04]  /*10590*/  BSSY.RECONVERGENT B0, `(.L_x_306) ;  /* 0x0000003000007945 */ /* 0x000fe80003800200 */
[----:B------:R-:W-:Y:S05]  /*105a0*/  @P2 BRA `(.L_x_307) ;  /* 0x0000000000042947 */ /* 0x000fea0003800000 */
[----:B------:R-:W-:Y:S05]  /*105b0*/  BPT.TRAP 0x1 ;  /* 0x000000040000795c */ /* 0x000fea0000300000 */
.L_x_307:
[----:B------:R-:W-:Y:S05]  /*105c0*/  BSYNC.RECONVERGENT B0 ;  /* 0x0000000000007941 */ /* 0x000fea0003800200 */
.L_x_306:
[----:B------:R-:W-:Y:S02]  /*105d0*/  ULEA UR16, UR10, UR8, 0xd ;  /* 0x000000080a107291 */ /* 0x000fe4000f8e68ff */
[----:B------:R-:W-:Y:S02]  /*105e0*/  UIADD3 UR14, UP1, UPT, UR4, 0x180, URZ ;  /* 0x00000180040e7890 */ /* 0x000fe4000ff3e0ff */
[----:B------:R-:W-:Y:S02]  /*105f0*/  UIADD3 UR19, UPT, UPT, UR27, 0x40, URZ ;  /* 0x000000401b137890 */ /* 0x000fe4000fffe0ff */
        /* <DEDUP_REMOVED lines=16> */
.L_x_308:
[----:B------:R-:W-:Y:S01]  /*10700*/  ULEA UR17, UR10, UR8, 0x3 ;  /* 0x000000080a117291 */ /* 0x000fe2000f8e18ff */
[----:B------:R-:W-:-:S08]  /*10710*/  SHF.L.U32 R3, R2, 0x1f, RZ ;  /* 0x0000001f02037819 */ /* 0x000fd000000006ff */
[----:B------:R-:W2:Y:S02]  /*10720*/  SYNCS.PHASECHK.TRANS64.TRYWAIT P1, [UR17+0xe038], R3 ;  /* 0x00e03803ff0075a7 */ /* 0x000ea40008021111 */
[----:B--2---:R-:W-:Y:S05]  /*10730*/  @!P1 BRA `(.L_x_309) ;  /* 0x0000002000889947 */ /* 0x004fea0003800000 */
.L_x_415:
[----:B-1----:R-:W-:-:S04]  /*10740*/  @!P0 MOV R0, 0x2000 ;  /* 0x0000200000008802 */ /* 0x002fc80000000f00 */
[----:B------:R1:W-:Y:S01]  /*10750*/  @!P0 SYNCS.ARRIVE.TRANS64 RZ, [UR17+0xe020], R0 ;  /* 0x00e02000ffff89a7 */ /* 0x0003e20008000011 */
[----:B------:R-:W-:Y:S05]  /*10760*/  BRA.U !UP2, `(.L_x_310) ;  /* 0x000000010a047547 */ /* 0x000fea000b800000 */
[----:B------:R-:W-:Y:S05]  /*10770*/  BPT.TRAP 0x1 ;  /* 0x000000040000795c */ /* 0x000fea0000300000 */
.L_x_310:
[----:B------:R-:W-:Y:S04]  /*10780*/  BSSY.RECONVERGENT B0, `(.L_x_311) ;  /* 0x0000003000007945 */ /* 0x000fe80003800200 */
[----:B------:R-:W-:Y:S05]  /*10790*/  @P2 BRA `(.L_x_312) ;  /* 0x0000000000042947 */ /* 0x000fea0003800000 */
[----:B------:R-:W-:Y:S05]  /*107a0*/  BPT.TRAP 0x1 ;  /* 0x000000040000795c */ /* 0x000fea0000300000 */
.L_x_312:
[----:B------:R-:W-:Y:S05]  /*107b0*/  BSYNC.RECONVERGENT B0 ;  /* 0x0000000000007941 */ /* 0x000fea0003800200 */
.L_x_311:
        /* <DEDUP_REMOVED lines=19> */
.L_x_313:
[----:B------:R-:W-:Y:S01]  /*108f0*/  ULEA UR17, UR10, UR8, 0x3 ;  /* 0x000000080a117291 */ /* 0x000fe2000f8e18ff */
[----:B------:R-:W-:-:S08]  /*10900*/  SHF.L.U32 R3, R2, 0x1f, RZ ;  /* 0x0000001f02037819 */ /* 0x000fd000000006ff */
[----:B------:R-:W2:Y:S02]  /*10910*/  SYNCS.PHASECHK.TRANS64.TRYWAIT P1, [UR17+0xe038], R3 ;  /* 0x00e03803ff0075a7 */ /* 0x000ea40008021111 */
[----:B--2---:R-:W-:Y:S05]  /*10920*/  @!P1 BRA `(.L_x_314) ;  /* 0x0000002000249947 */ /* 0x004fea0003800000 */
.L_x_417:
[----:B-1----:R-:W-:-:S04]  /*10930*/  @!P0 MOV R0, 0x2000 ;  /* 0x0000200000008802 */ /* 0x002fc80000000f00 */
[----:B------:R1:W-:Y:S01]  /*10940*/  @!P0 SYNCS.ARRIVE.TRANS64 RZ, [UR17+0xe020], R0 ;  /* 0x00e02000ffff89a7 */ /* 0x0003e20008000011 */
[----:B------:R-:W-:Y:S05]  /*10950*/  BRA.U !UP2, `(.L_x_315) ;  /* 0x000000010a047547 */ /* 0x000fea000b800000 */
[----:B------:R-:W-:Y:S05]  /*10960*/  BPT.TRAP 0x1 ;  /* 0x000000040000795c */ /* 0x000fea0000300000 */
.L_x_315:
[----:B------:R-:W-:Y:S04]  /*10970*/  BSSY.RECONVERGENT B0, `(.L_x_316) ;  /* 0x0000003000007945 */ /* 0x000fe80003800200 */
[----:B------:R-:W-:Y:S05]  /*10980*/  @P2 BRA `(.L_x_317) ;  /* 0x0000000000042947 */ /* 0x000fea0003800000 */
[----:B------:R-:W-:Y:S05]  /*10990*/  BPT.TRAP 0x1 ;  /* 0x000000040000795c */ /* 0x000fea0000300000 */
.L_x_317:
[----:B------:R-:W-:Y:S05]  /*109a0*/  BSYNC.RECONVERGENT B0 ;  /* 0x0000000000007941 */ /* 0x000fea0003800200 */
.L_x_316:
        /* <DEDUP_REMOVED lines=19> */
.L_x_318:
[----:B------:R-:W-:Y:S01]  /*10ae0*/  ULEA UR17, UR10, UR8, 0x3 ;  /* 0x000000080a117291 */ /* 0x000fe2000f8e18ff */
[----:B------:R-:W-:-:S08]  /*10af0*/  SHF.L.U32 R3, R2, 0x1f, RZ ;  /* 0x0000001f02037819 */ /* 0x000fd000000006ff */
[----:B------:R-:W2:Y:S02]  /*10b00*/  SYNCS.PHASECHK.TRANS64.TRYWAIT P1, [UR17+0xe038], R3 ;  /* 0x00e03803ff0075a7 */ /* 0x000ea40008021111 */
[----:B--2---:R-:W-:Y:S05]  /*10b10*/  @!P1 BRA `(.L_x_319) ;  /* 0x0000001c00c09947 */ /* 0x004fea0003800000 */
.L_x_419:
[----:B-1----:R-:W-:-:S04]  /*10b20*/  @!P0 MOV R0, 0x2000 ;  /* 0x0000200000008802 */ /* 0x002fc80000000f00 */
[----:B------:R1:W-:Y:S01]  /*10b30*/  @!P0 SYNCS.ARRIVE.TRANS64 RZ, [UR17+0xe020], R0 ;  /* 0x00e02000ffff89a7 */ /* 0x0003e20008000011 */
[----:B------:R-:W-:Y:S05]  /*10b40*/  BRA.U !UP2, `(.L_x_320) ;  /* 0x000000010a047547 */ /* 0x000fea000b800000 */
[----:B------:R-:W-:Y:S05]  /*10b50*/  BPT.TRAP 0x1 ;  /* 0x000000040000795c */ /* 0x000fea0000300000 */
.L_x_320:
[----:B------:R-:W-:Y:S04]  /*10b60*/  BSSY.RECONVERGENT B0, `(.L_x_321) ;  /* 0x0000003000007945 */ /* 0x000fe80003800200 */
[----:B------:R-:W-:Y:S05]  /*10b70*/  @P2 BRA `(.L_x_322) ;  /* 0x0000000000042947 */ /* 0x000fea0003800000 */
[----:B------:R-:W-:Y:S05]  /*10b80*/  BPT.TRAP 0x1 ;  /* 0x000000040000795c */ /* 0x000fea0000300000 */
.L_x_322:
[----:B------:R-:W-:Y:S05]  /*10b90*/  BSYNC.RECONVERGENT B0 ;  /* 0x0000000000007941 */ /* 0x000fea0003800200 */
.L_x_321:
        /* <DEDUP_REMOVED lines=13> */
[----:B------:R-:W-:Y:S02]  /*10c70*/  UIADD3 UR9, UPT, UPT, UR9, 0x4, URZ ;  /* 0x0000000409097890 */ /* 0x000fe4000fffe0ff */
[----:B------:R-:W-:Y:S02]  /*10c80*/  UISETP.NE.AND UP1, UPT, UR10, 0x3, UPT ;  /* 0x000000030a00788c */ /* 0x000fe4000bf25270 */
[----:B------:R-:W-:Y:S02]  /*10c90*/  UIADD3 UR7, UPT, UPT, UR7, 0x4, URZ ;  /* 0x0000000407077890 */ /* 0x000fe4000fffe0ff */
[----:B------:R-:W-:Y:S02]  /*10ca0*/  USEL UR11, URZ, 0x1, UP1 ;  /* 0x00000001ff0b7887 */ /* 0x000fe40008800000 */
[----:B------:R-:W-:Y:S02]  /*10cb0*/  USEL UR10, UR10, URZ, UP1 ;  /* 0x000000ff0a0a7287 */ /* 0x000fe40008800000 */
[----:B------:R-:W-:-:S02]  /*10cc0*/  UISETP.NE.AND UP1, UPT, UR9, URZ, UPT ;  /* 0x000000ff0900728c */ /* 0x000fc4000bf25270 */
[----:B------:R-:W-:Y:S01]  /*10cd0*/  LOP3.LUT R2, R2, UR11, RZ, 0x3c, !PT ;  /* 0x0000000b02027c12 */ /* 0x000fe2000f8e3cff */
[----:B------:R-:W-:-:S06]  /*10ce0*/  UIADD3 UR27, UPT, UPT, UR27, 0x100, URZ ;  /* 0x000001001b1b7890 */ /* 0x000fcc000fffe0ff */
[----:B---3--:R-:W-:Y:S06]  /*10cf0*/  BRA.U UP1, `(.L_x_323) ;  /* 0xfffffff1010c7547 */ /* 0x008fec000b83ffff */
[----:B------:R-:W-:Y:S02]  /*10d00*/  UIADD3 UR9, UPT, UPT, UR7, 0x1, URZ ;  /* 0x0000000107097890 */ /* 0x000fe4000fffe0ff */
.L_x_282:
[----:B------:R-:W-:-:S13]  /*10d10*/  ISETP.NE.AND P1, PT, RZ, UR6, PT ;  /* 0x00000006ff007c0c */ /* 0x000fda000bf25270 */
[----:B--2---:R-:W-:Y:S05]  /*10d20*/  @!P1 EXIT ;  /* 0x000000000000994d */ /* 0x004fea0003800000 */
[----:B------:R-:W-:Y:S02]  /*10d30*/  UIADD3 UR7, UPT, UPT, -UR6, URZ, URZ ;  /* 0x000000ff06077290 */ /* 0x000fe4000fffe1ff */
[----:B------:R-:W-:-:S12]  /*10d40*/  USHF.L.U32 UR27, UR9, 0x6, URZ ;  /* 0x00000006091b7899 */ /* 0x000fd800080006ff */
.L_x_334:
[----:B------:R-:W-:Y:S05]  /*10d50*/  BRA.U !UP0, `(.L_x_324) ;  /* 0x0000000108047547 */ /* 0x000fea000b800000 */
[----:B------:R-:W-:Y:S05]  /*10d60*/  BPT.TRAP 0x1 ;  /* 0x000000040000795c */ /* 0x000fea0000300000 */
.L_x_324:
[----:B------:R-:W-:Y:S01]  /*10d70*/  ULEA UR25, UR10, UR8, 0x3 ;  /* 0x000000080a197291 */ /* 0x000fe2000f8e18ff */
[----:B------:R-:W-:-:S08]  /*10d80*/  SHF.L.U32 R3, R2, 0x1f, RZ ;  /* 0x0000001f02037819 */ /* 0x000fd000000006ff */
[----:B------:R-:W2:Y:S02]  /*10d90*/  SYNCS.PHASECHK.TRANS64.TRYWAIT P1, [UR25+0xe038], R3 ;  /* 0x00e03803ff0075a7 */ /* 0x000ea40008021119 */
[----:B--2---:R-:W-:Y:S05]  /*10da0*/  @!P1 BRA `(.L_x_325) ;  /* 0x0000001c00349947 */ /* 0x004fea0003800000 */
.L_x_421:
[----:B-1----:R-:W-:-:S04]  /*10db0*/  @!P0 MOV R0, 0x2000 ;  /* 0x0000200000008802 */ /* 0x002fc80000000f00 */
[----:B------:R1:W-:Y:S01]  /*10dc0*/  @!P0 SYNCS.ARRIVE.TRANS64 RZ, [UR25+0xe020], R0 ;  /* 0x00e02000ffff89a7 */ /* 0x0003e20008000019 */
[----:B------:R-:W-:Y:S05]  /*10dd0*/  BRA.U !UP2, `(.L_x_326) ;  /* 0x000000010a047547 */ /* 0x000fea000b800000 */
[----:B------:R-:W-:Y:S05]  /*10de0*/  BPT.TRAP 0x1 ;  /* 0x000000040000795c */ /* 0x000fea0000300000 */
.L_x_326:
[----:B------:R-:W-:Y:S04]  /*10df0*/  BSSY.RECONVERGENT B0, `(.L_x_327) ;  /* 0x0000003000007945 */ /* 0x000fe80003800200 */
[----:B------:R-:W-:Y:S05]  /*10e00*/  @P2 BRA `(.L_x_328) ;  /* 0x0000000000042947 */ /* 0x000fea0003800000 */
[----:B------:R-:W-:Y:S05]  /*10e10*/  BPT.TRAP 0x1 ;  /* 0x000000040000795c */ /* 0x000fea0000300000 */
.L_x_328:
[----:B------:R-:W-:Y:S05]  /*10e20*/  BSYNC.RECONVERGENT B0 ;  /* 0x0000000000007941 */ /* 0x000fea0003800200 */
.L_x_327:
        /* <DEDUP_REMOVED lines=18> */
.L_x_329:
[----:B------:R-:W-:Y:S01]  /*10f50*/  ULEA UR17, UR6, UR8, 0x3 ;  /* 0x0000000806117291 */ /* 0x000fe2000f8e18ff */
[----:B------:R-:W-:-:S08]  /*10f60*/  SHF.L.U32 R3, R2, 0x1f, RZ ;  /* 0x0000001f02037819 */ /* 0x000fd000000006ff */
[----:B------:R-:W2:Y:S02]  /*10f70*/  SYNCS.PHASECHK.TRANS64.TRYWAIT P1, [UR17+0xe038], R3 ;  /* 0x00e03803ff0075a7 */ /* 0x000ea40008021111 */
[----:B--2---:R-:W-:Y:S05]  /*10f80*/  @!P1 BRA `(.L_x_330) ;  /* 0x0000001800d49947 */ /* 0x004fea0003800000 */
.L_x_423:
[----:B-1----:R-:W-:-:S04]  /*10f90*/  @!P0 MOV R0, 0x2000 ;  /* 0x0000200000008802 */ /* 0x002fc80000000f00 */
[----:B------:R1:W-:Y:S01]  /*10fa0*/  @!P0 SYNCS.ARRIVE.TRANS64 RZ, [UR17+0xe020], R0 ;  /* 0x00e02000ffff89a7 */ /* 0x0003e20008000011 */
[----:B------:R-:W-:Y:S05]  /*10fb0*/  BRA.U !UP2, `(.L_x_331) ;  /* 0x000000010a047547 */ /* 0x000fea000b800000 */
[----:B------:R-:W-:Y:S05]  /*10fc0*/  BPT.TRAP 0x1 ;  /* 0x000000040000795c */ /* 0x000fea0000300000 */
.L_x_331:
[----:B------:R-:W-:Y:S04]  /*10fd0*/  BSSY.RECONVERGENT B0, `(.L_x_332) ;  /* 0x0000003000007945 */ /* 0x000fe80003800200 */
[----:B------:R-:W-:Y:S05]  /*10fe0*/  @P2 BRA `(.L_x_333) ;  /* 0x0000000000042947 */ /* 0x000fea0003800000 */
[----:B------:R-:W-:Y:S05]  /*10ff0*/  BPT.TRAP 0x1 ;  /* 0x000000040000795c */ /* 0x000fea0000300000 */
.L_x_333:
[----:B------:R-:W-:Y:S05]  /*11000*/  BSYNC.RECONVERGENT B0 ;  /* 0x0000000000007941 */ /* 0x000fea0003800200 */
.L_x_332:
        /* <DEDUP_REMOVED lines=12> */
[----:B------:R2:W-:Y:S01]  /*110d0*/  UTMALDG.4D [UR16], [UR14], desc[UR12] ;  /* 0x00000c100e0075b4 */ /* 0x0005e20008019000 */
[----:B------:R-:W-:Y:S02]  /*110e0*/  UIADD3 UR7, UPT, UPT, UR7, 0x1, URZ ;  /* 0x0000000107077890 */ /* 0x000fe4000fffe0ff */
[----:B------:R-:W-:Y:S02]  /*110f0*/  UISETP.NE.AND UP1, UPT, UR10, 0x3, UPT ;  /* 0x000000030a00788c */ /* 0x000fe4000bf25270 */
[----:B------:R-:W-:Y:S02]  /*11100*/  UIADD3 UR27, UPT, UPT, UR27, 0x40, URZ ;  /* 0x000000401b1b7890 */ /* 0x000fe4000fffe0ff */
[----:B------:R-:W-:Y:S02]  /*11110*/  USEL UR6, URZ, 0x1, UP1 ;  /* 0x00000001ff067887 */ /* 0x000fe40008800000 */
[----:B------:R-:W-:Y:S02]  /*11120*/  USEL UR10, UR10, URZ, UP1 ;  /* 0x000000ff0a0a7287 */ /* 0x000fe40008800000 */
[----:B------:R-:W-:-:S02]  /*11130*/  UISETP.NE.AND UP1, UPT, UR7, URZ, UPT ;  /* 0x000000ff0700728c */ /* 0x000fc4000bf25270 */
[----:B------:R-:W-:-:S07]  /*11140*/  LOP3.LUT R2, R2, UR6, RZ, 0x3c, !PT ;  /* 0x0000000602027c12 */ /* 0x000fce000f8e3cff */
[----:B--2---:R-:W-:Y:S05]  /*11150*/  BRA.U UP1, `(.L_x_334) ;  /* 0xfffffff901fc7547 */ /* 0x004fea000b83ffff */
[----:B------:R-:W-:Y:S05]  /*11160*/  EXIT ;  /* 0x000000000000794d */ /* 0x000fea0003800000 */
.L_x_442:
[----:B------:R-:W-:-:S08]  /*11170*/  NOP ;  /* 0x0000000000007918 */ /* 0x000fd00000000000 */
[----:B------:R-:W1:-:S00]  /*11180*/  USETMAXREG.DEALLOC.CTAPOOL 0x20 ;  /* 0x00000020000079c8 */ /* 0x000e4000080e0500 */
[----:B------:R-:W2:Y:S08]  /*11190*/  S2UR UR18, SR_CTAID.X ;  /* 0x00000000001279c3 */ /* 0x000eb00000002500 */
[----:B-1----:R-:W1:Y:S01]  /*111a0*/  LDC R0, c[0x0][0x380] ;  /* 0x0000e000ff007b82 */ /* 0x002e620000000800 */
[----:B--2---:R-:W-:-:S06]  /*111b0*/  USHF.L.U32 UR18, UR18, 0x8, URZ ;  /* 0x0000000812127899 */ /* 0x004fcc00080006ff */
[----:B-1----:R-:W-:-:S13]  /*111c0*/  ISETP.LE.U32.AND P0, PT, R0, UR18, PT ;  /* 0x0000001200007c0c */ /* 0x002fda000bf03070 */
[----:B------:R-:W-:Y:S05]  /*111d0*/  @P0 EXIT ;  /* 0x000000000000094d */ /* 0x000fea0003800000 */
[----:B------:R-:W1:Y:S01]  /*111e0*/  LDCU UR19, c[0x0][0x38c] ;  /* 0x00007180ff1377ac */ /* 0x000e620008000800 */
[----:B------:R-:W2:Y:S01]  /*111f0*/  S2UR UR4, SR_CTAID.Y ;  /* 0x00000000000479c3 */ /* 0x000ea20000002600 */
[----:B------:R-:W-:Y:S01]  /*11200*/  UMOV UR6, URZ ;  /* 0x000000ff00067c82 */ /* 0x000fe20008000000 */
[----:B------:R-:W-:Y:S01]  /*11210*/  ELECT P0, URZ, PT ;  /* 0x0000000000ff782f */ /* 0x000fe20003800000 */
[----:B-1----:R-:W1:Y:S01]  /*11220*/  I2F.U32.RP R2, UR19 ;  /* 0x0000001300027d06 */ /* 0x002e620008209000 */
[----:B------:R-:W-:-:S07]  /*11230*/  UISETP.NE.U32.AND UP0, UPT, UR19, URZ, UPT ;  /* 0x000000ff1300728c */ /* 0x000fce000bf05070 */
[----:B-1----:R-:W1:Y:S02]  /*11240*/  MUFU.RCP R0, R2 ;  /* 0x0000000200007308 */ /* 0x002e640000001000 */
[----:B-1----:R-:W-:-:S06]  /*11250*/  VIADD R0, R0, 0xffffffe ;  /* 0x0ffffffe00007836 */ /* 0x002fcc0000000000 */
[----:B------:R-:W1:Y:S02]  /*11260*/  F2I.FTZ.U32.TRUNC.NTZ R0, R0 ;  /* 0x0000000000007305 */ /* 0x000e64000021f000 */
[----:B-1----:R-:W-:-:S13]  /*11270*/  R2UR UR7, R0 ;  /* 0x00000000000772ca */ /* 0x002fda00000e0000 */
[----:B------:R-:W-:-:S04]  /*11280*/  UIADD3 UR5, UPT, UPT, URZ, -UR7, URZ ;  /* 0x80000007ff057290 */ /* 0x000fc8000fffe0ff */
[----:B------:R-:W-:-:S04]  /*11290*/  UIMAD UR5, UR5, UR19, URZ ;  /* 0x00000013050572a4 */ /* 0x000fc8000f8e02ff */
[----:B------:R-:W-:-:S04]  /*112a0*/  UIMAD.WIDE.U32 UR6, UR7, UR5, UR6 ;  /* 0x00000005070672a5 */ /* 0x000fc8000f8e0006 */
[----:B--2---:R-:W-:-:S07]  /*112b0*/  UIMAD.WIDE.U32 UR20, UR7, UR4, URZ ;  /* 0x00000004071472a5 */ /* 0x004fce000f8e00ff */
[----:B------:R-:W-:Y:S02]  /*112c0*/  UMOV UR20, UR21 ;  /* 0x0000001500147c82 */ /* 0x000fe40008000000 */
[----:B------:R-:W-:Y:S02]  /*112d0*/  UIADD3 UR5, UPT, UPT, -UR20, URZ, URZ ;  /* 0x000000ff14057290 */ /* 0x000fe4000fffe1ff */
[----:B------:R-:W1:Y:S02]  /*112e0*/  S2UR UR21, SR_CTAID.Z ;  /* 0x00000000001579c3 */ /* 0x000e640000002700 */
        /* <DEDUP_REMOVED lines=9> */
[----:B-1----:R-:W-:Y:S11]  /*11380*/  BRA.U UP6, `(.L_x_335) ;  /* 0x0000000106047547 */ /* 0x002ff6000b800000 */
[----:B------:R-:W-:Y:S05]  /*11390*/  BPT.TRAP 0x1 ;  /* 0x000000040000795c */ /* 0x000fea0000300000 */
.L_x_335:
[----:B------:R-:W1:Y:S01]  /*113a0*/  S2UR UR4, SR_CgaCtaId ;  /* 0x00000000000479c3 */ /* 0x000e620000008800 */
[----:B------:R-:W-:Y:S01]  /*113b0*/  UMOV UR16, 0x400 ;  /* 0x0000040000107882 */ /* 0x000fe20000000000 */
[----:B------:R-:W-:Y:S01]  /*113c0*/  SHF.L.U32 R3, RZ, 0x1f, RZ ;  /* 0x0000001fff037819 */ /* 0x000fe200000006ff */
[----:B-1----:R-:W-:-:S09]  /*113d0*/  ULEA UR16, UR4, UR16, 0x18 ;  /* 0x0000001004107291 */ /* 0x002fd2000f8ec0ff */
[----:B------:R-:W1:Y:S02]  /*113e0*/  SYNCS.PHASECHK.TRANS64.TRYWAIT P0, [UR16+0xe0b0], R3 ;  /* 0x00e0b003ff0075a7 */ /* 0x000e640008001110 */
[----:B-1----:R-:W-:Y:S05]  /*113f0*/  @!P0 BRA `(.L_x_336) ;  /* 0x0000001400d08947 */ /* 0x002fea0003800000 */
.L_x_425:
[----:B------:R-:W2:Y:S01]  /*11400*/  LDCU.64 UR6, c[0x0][0x348] ;  /* 0x00006900ff0677ac */ /* 0x000ea20008000a00 */
[----:B------:R-:W-:Y:S01]  /*11410*/  UMOV UR17, URZ ;  /* 0x000000ff00117c82 */ /* 0x000fe20008000000 */
[----:B--2---:R-:W-:-:S04]  /*11420*/  UIADD3 UR6, UP0, UPT, UR6, 0x400, URZ ;  /* 0x0000040006067890 */ /* 0x004fc8000ff1e0ff */
[----:B------:R-:W-:-:S09]  /*11430*/  UIADD3.X UR7, UPT, UPT, URZ, UR7, URZ, UP0, !UPT ;  /* 0x00000007ff077290 */ /* 0x000fd200087fe4ff */
[----:B------:R2:W-:Y:S01]  /*11440*/  UTMASTG.5D [UR16], [UR6] ;  /* 0x00000010060073b5 */ /* 0x0005e20008020000 */
[----:B------:R0:W-:Y:S01]  /*11450*/  UTMACMDFLUSH ;  /* 0x00000000000079b7 */ /* 0x0001e20000000000 */
[----:B--2---:R-:W-:Y:S05]  /*11460*/  BRA.U UP6, `(.L_x_337) ;  /* 0x0000000106047547 */ /* 0x004fea000b800000 */
[----:B------:R-:W-:Y:S05]  /*11470*/  BPT.TRAP 0x1 ;  /* 0x000000040000795c */ /* 0x000fea0000300000 */
.L_x_337:
[----:B------:R-:W2:Y:S02]  /*11480*/  SYNCS.PHASECHK.TRANS64.TRYWAIT P0, [UR16+0xe0b8], R3 ;  /* 0x00e0b803ff0075a7 */ /* 0x000ea40008001110 */
[----:B--2---:R-:W-:Y:S05]  /*11490*/  @!P0 BRA `(.L_x_338) ;  /* 0x0000001400c08947 */ /* 0x004fea0003800000 */
.L_x_427:
[----:B------:R-:W2:Y:S01]  /*114a0*/  LDCU.64 UR6, c[0x0][0x348] ;  /* 0x00006900ff0677ac */ /* 0x000ea20008000a00 */
[----:B------:R-:W-:Y:S02]  /*114b0*/  UIADD3 UR10, UPT, UPT, UR18, 0x80, URZ ;  /* 0x00000080120a7890 */ /* 0x000fe4000fffe0ff */
[----:B------:R-:W-:Y:S01]  /*114c0*/  UIADD3 UR8, UPT, UPT, UR16, 0x4000, URZ ;  /* 0x0000400010087890 */ /* 0x000fe2000fffe0ff */
[----:B------:R-:W-:Y:S01]  /*114d0*/  UMOV UR9, URZ ;  /* 0x000000ff00097c82 */ /* 0x000fe20008000000 */
[----:B------:R-:W-:Y:S01]  /*114e0*/  UMOV UR11, UR19 ;  /* 0x00000013000b7c82 */ /* 0x000fe20008000000 */
[----:B------:R-:W-:Y:S01]  /*114f0*/  UMOV UR12, UR20 ;  /* 0x00000014000c7c82 */ /* 0x000fe20008000000 */
[----:B------:R-:W-:Y:S01]  /*11500*/  UMOV UR13, UR21 ;  /* 0x00000015000d7c82 */ /* 0x000fe20008000000 */
[----:B--2---:R-:W-:-:S04]  /*11510*/  UIADD3 UR6, UP0, UPT, UR6, 0x400, URZ ;  /* 0x0000040006067890 */ /* 0x004fc8000ff1e0ff */
[----:B------:R-:W-:-:S09]  /*11520*/  UIADD3.X UR7, UPT, UPT, URZ, UR7, URZ, UP0, !UPT ;  /* 0x00000007ff077290 */ /* 0x000fd200087fe4ff */
[----:B------:R2:W-:Y:S01]  /*11530*/  UTMASTG.5D [UR8], [UR6] ;  /* 0x00000008060073b5 */ /* 0x0005e20008020000 */
[----:B------:R0:W-:Y:S01]  /*11540*/  UTMACMDFLUSH ;  /* 0x00000000000079b7 */ /* 0x0001e20000000000 */
[----:B------:R-:W-:-:S04]  /*11550*/  DEPBAR.LE SB0, 0x1 ;  /* 0x000080400000791a */ /* 0x000fc80000000000 */
[----:B--2---:R-:W-:Y:S05]  /*11560*/  BRA.U UP6, `(.L_x_339) ;  /* 0x0000000106047547 */ /* 0x004fea000b800000 */
[----:B------:R-:W-:Y:S05]  /*11570*/  BPT.TRAP 0x1 ;  /* 0x000000040000795c */ /* 0x000fea0000300000 */
.L_x_339:
[----:B------:R-:W-:-:S04]  /*11580*/  UIADD3 UR5, UPT, UPT, UR16, 0xe0c0, URZ ;  /* 0x0000e0c010057890 */ /* 0x000fc8000fffe0ff */
[----:B------:R-:W-:-:S09]  /*11590*/  UPRMT UR5, UR4, 0x654, UR5 ;  /* 0x0000065404057896 */ /* 0x000fd20008000005 */
[----:B------:R-:W-:Y:S01]  /*115a0*/  SYNCS.ARRIVE.TRANS64.RED.A1T0 RZ, [UR5], RZ ;  /* 0x000000ffffff79a7 */ /* 0x000fe20008100405 */
[----:B------:R-:W-:-:S04]  /*115b0*/  DEPBAR.LE SB0, 0x0 ;  /* 0x000080000000791a */ /* 0x000fc80000000000 */
[----:B------:R-:W-:Y:S05]  /*115c0*/  BRA.U UP6, `(.L_x_340) ;  /* 0x0000000106047547 */ /* 0x000fea000b800000 */
[----:B------:R-:W-:Y:S05]  /*115d0*/  BPT.TRAP 0x1 ;  /* 0x000000040000795c */ /* 0x000fea0000300000 */
.L_x_340:
[----:B------:R-:W-:Y:S01]  /*115e0*/  UIADD3 UR5, UPT, UPT, UR16, 0xe0c8, URZ ;  /* 0x0000e0c810057890 */ /* 0x000fe2000fffe0ff */
[----:B------:R-:W-:Y:S02]  /*115f0*/  IMAD.MOV.U32 R2, RZ, RZ, 0xffff ;  /* 0x0000ffffff027424 */ /* 0x000fe400078e00ff */
[----:B-1----:R-:W-:Y:S01]  /*11600*/  IMAD.MOV.U32 R0, RZ, RZ, 0x1 ;  /* 0x00000001ff007424 */ /* 0x002fe200078e00ff */
[----:B------:R-:W-:-:S09]  /*11610*/  UPRMT UR5, UR4, 0x654, UR5 ;  /* 0x0000065404057896 */ /* 0x000fd20008000005 */
[----:B------:R-:W-:Y:S01]  /*11620*/  SYNCS.ARRIVE.TRANS64.RED.A1T0 RZ, [UR5], RZ ;  /* 0x000000ffffff79a7 */ /* 0x000fe20008100405 */
[----:B------:R-:W1:Y:S01]  /*11630*/  LDS R3, [UR16+0xe0e0] ;  /* 0x00e0e010ff037984 */ /* 0x000e620008000800 */
[----:B------:R-:W-:Y:S02]  /*11640*/  UMOV UR6, 0x40 ;  /* 0x0000004000067882 */ /* 0x000fe40000000000 */
[----:B------:R-:W-:Y:S01]  /*11650*/  ULEA UR6, UR4, UR6, 0x18 ;  /* 0x0000000604067291 */ /* 0x000fe2000f8ec0ff */
[----:B------:R-:W-:-:S08]  /*11660*/  NOP ;  /* 0x0000000000007918 */ /* 0x000fd00000000000 */
[----:B------:R-:W2:Y:S01]  /*11670*/  LDS R5, [UR6+0x14] ;  /* 0x00001406ff057984 */ /* 0x000ea20008000800 */
[----:B-1----:R-:W-:-:S04]  /*11680*/  LOP3.LUT R3, R3, 0xffff, RZ, 0xc0, !PT ;  /* 0x0000ffff03037812 */ /* 0x002fc800078ec0ff */
[----:B------:R-:W-:-:S04]  /*11690*/  SHF.R.U32.HI R3, RZ, 0x5, R3 ;  /* 0x00000005ff037819 */ /* 0x000fc80000011603 */
[-C--:B------:R-:W-:Y:S02]  /*116a0*/  SHF.L.U32 R2, R2, R3.reuse, RZ ;  /* 0x0000000302027219 */ /* 0x080fe400000006ff */
[----:B------:R-:W-:Y:S02]  /*116b0*/  SHF.L.U32 R3, R0, R3, RZ ;  /* 0x0000000300037219 */ /* 0x000fe400000006ff */
[----:B--2---:R-:W-:-:S04]  /*116c0*/  LOP3.LUT R5, R5, R2, RZ, 0xc0, !PT ;  /* 0x0000000205057212 */ /* 0x004fc800078ec0ff */
[----:B------:R-:W-:-:S13]  /*116d0*/  ISETP.NE.AND P0, PT, R5, R2, PT ;  /* 0x000000020500720c */ /* 0x000fda0003f05270 */
[----:B------:R-:W-:Y:S05]  /*116e0*/  @P0 BRA `(.L_x_341) ;  /* 0x00000000005c0947 */ /* 0x000fea0003800000 */
[----:B------:R-:W1:Y:S02]  /*116f0*/  LDS R0, [UR6+0x18] ;  /* 0x00001806ff007984 */ /* 0x000e640008000800 */
[----:B-1----:R-:W-:-:S04]  /*11700*/  LOP3.LUT R0, R0, R3, RZ, 0xc0, !PT ;  /* 0x0000000300007212 */ /* 0x002fc800078ec0ff */
[----:B------:R-:W-:-:S13]  /*11710*/  ISETP.NE.AND P0, PT, R0, R3, PT ;  /* 0x000000030000720c */ /* 0x000fda0003f05270 */
[----:B------:R-:W-:Y:S05]  /*11720*/  @P0 BRA `(.L_x_342) ;  /* 0x0000000000400947 */ /* 0x000fea0003800000 */
[----:B------:R-:W-:Y:S01]  /*11730*/  R2UR UR8, R2 ;  /* 0x00000000020872ca */ /* 0x000fe200000e0000 */
[----:B------:R-:W-:Y:S01]  /*11740*/  VOTEU.ANY UR7, UPT, PT ;  /* 0x0000000000077886 */ /* 0x000fe200038e0100 */
[----:B------:R-:W1:Y:S01]  /*11750*/  S2R R2, SR_LANEID ;  /* 0x0000000000027919 */ /* 0x000e620000000000 */
[----:B------:R-:W-:Y:S01]  /*11760*/  LOP3.LUT R4, RZ, R3, RZ, 0x33, !PT ;  /* 0x00000003ff047212 */ /* 0x000fe200078e33ff */
[----:B------:R-:W-:-:S03]  /*11770*/  UFLO.U32 UR7, UR7 ;  /* 0x00000007000772bd */ /* 0x000fc600080e0000 */
[----:B------:R-:W2:Y:S06]  /*11780*/  REDUX UR4, R4 ;  /* 0x00000000040473c4 */ /* 0x000eac0000000000 */
[----:B------:R-:W-:-:S06]  /*11790*/  ULOP3.LUT UR8, URZ, UR8, URZ, 0x33, !UPT ;  /* 0x00000008ff087292 */ /* 0x000fcc000f8e33ff */
[----:B------:R-:W-:-:S04]  /*117a0*/  IMAD.U32 R0, RZ, RZ, UR8 ;  /* 0x00000008ff007e24 */ /* 0x000fc8000f8e00ff */
[----:B------:R-:W3:Y:S02]  /*117b0*/  REDUX UR5, R0 ;  /* 0x00000000000573c4 */ /* 0x000ee40000000000 */
[----:B------:R4:W-:Y:S01]  /*117c0*/  UTCATOMSWS.AND URZ, UR8 ;  /* 0x0000000800ff79e3 */ /* 0x0009e20008000000 */
[----:B-1----:R-:W-:Y:S01]  /*117d0*/  ISETP.EQ.U32.AND P0, PT, R2, UR7, PT ;  /* 0x0000000702007c0c */ /* 0x002fe2000bf02070 */
[----:B--2---:R-:W-:Y:S02]  /*117e0*/  IMAD.U32 R2, RZ, RZ, UR4 ;  /* 0x00000004ff027e24 */ /* 0x004fe4000f8e00ff */
[----:B---3--:R-:W-:-:S10]  /*117f0*/  IMAD.U32 R3, RZ, RZ, UR5 ;  /* 0x00000005ff037e24 */ /* 0x008fd4000f8e00ff */
[----:B------:R4:W-:Y:S04]  /*11800*/  @P0 ATOMS.AND RZ, [UR6+0x14], R3 ;  /* 0x00001403ffff098c */ /* 0x0009e8000a800006 */
[----:B------:R4:W-:Y:S01]  /*11810*/  @P0 ATOMS.AND RZ, [UR6+0x18], R2 ;  /* 0x00001802ffff098c */ /* 0x0009e2000a800006 */
[----:B------:R-:W-:Y:S05]  /*11820*/  BRA `(.L_x_343) ;  /* 0x0000000000147947 */ /* 0x000fea0003800000 */
.L_x_342:
[----:B------:R-:W-:Y:S02]  /*11830*/  MOV R2, 0x11850 ;  /* 0x0001185000027802 */ /* 0x000fe40000000f00 */
[----:B------:R-:W-:Y:S05]  /*11840*/  CALL.REL.NOINC `($__internal_0_$__cuda_sm10x_tcgen05_guardrail_trap_col_being_dealloced_not_returned_by_alloc) ;  /* 0x0000001000ec7944 */ /* 0x000fea0003c00000 */
[----:B------:R-:W-:Y:S05]  /*11850*/  BRA `(.L_x_343) ;  /* 0x0000000000087947 */ /* 0x000fea0003800000 */
.L_x_341:
[----:B------:R-:W-:Y:S02]  /*11860*/  MOV R2, 0x11880 ;  /* 0x0001188000027802 */ /* 0x000fe40000000f00 */
[----:B------:R-:W-:Y:S05]  /*11870*/  CALL.REL.NOINC `($__internal_2_$__cuda_sm10x_tcgen05_guardrail_trap_unallocated_columns_being_dealloced) ;  /* 0x0000001000f87944 */ /* 0x000fea0003c00000 */
.L_x_343:
[----:B------:R-:W-:Y:S01]  /*11880*/  NOP ;  /* 0x0000000000007918 */ /* 0x000fe20000000000 */
[----:B----4-:R-:W-:Y:S05]  /*11890*/  EXIT ;  /* 0x000000000000794d */ /* 0x010fea0003800000 */
.L_x_35:
[----:B------:R-:W-:-:S07]  /*118a0*/  MOV R0, UR4 ;  /* 0x0000000400007c02 */ /* 0x000fce0008000f00 */
.L_x_344:
[----:B-1----:R1:W2:Y:S02]  /*118b0*/  SYNCS.PHASECHK.TRANS64.TRYWAIT P0, [R0+URZ+0xe000], R3 ;  /* 0x00e00003000075a7 */ /* 0x0022a400080011ff */
[----:B--2---:R-:W-:Y:S05]  /*118c0*/  @!P0 NANOSLEEP.SYNCS 0x989680 ;  /* 0x009896800000895d */ /* 0x004fea0003900000 */
[----:B------:R-:W2:Y:S02]  /*118d0*/  @!P0 SYNCS.PHASECHK.TRANS64 P0, [R0+URZ+0xe000], R3 ;  /* 0x00e00003000085a7 */ /* 0x000ea400080010ff */
[----:B--2---:R-:W-:Y:S05]  /*118e0*/  @!P0 BRA `(.L_x_344) ;  /* 0xfffffffc00f08947 */ /* 0x004fea000383ffff */
[----:B------:R-:W-:Y:S05]  /*118f0*/  BRA `(.L_x_345) ;  /* 0xffffff0000947947 */ /* 0x000fea000383ffff */
.L_x_37:
[----:B-1----:R-:W-:-:S07]  /*11900*/  MOV R0, UR4 ;  /* 0x0000000400007c02 */ /* 0x002fce0008000f00 */
.L_x_346:
[----:B-1----:R1:W2:Y:S02]  /*11910*/  SYNCS.PHASECHK.TRANS64.TRYWAIT P0, [R0+URZ+0xe020], R3 ;  /* 0x00e02003000075a7 */ /* 0x0022a400080011ff */
[----:B--2---:R-:W-:Y:S05]  /*11920*/  @!P0 NANOSLEEP.SYNCS 0x989680 ;  /* 0x009896800000895d */ /* 0x004fea0003900000 */
[----:B------:R-:W2:Y:S02]  /*11930*/  @!P0 SYNCS.PHASECHK.TRANS64 P0, [R0+URZ+0xe020], R3 ;  /* 0x00e02003000085a7 */ /* 0x000ea400080010ff */
[----:B--2---:R-:W-:Y:S05]  /*11940*/  @!P0 BRA `(.L_x_346) ;  /* 0xfffffffc00f08947 */ /* 0x004fea000383ffff */
[----:B------:R-:W-:Y:S05]  /*11950*/  BRA `(.L_x_347) ;  /* 0xffffff0000907947 */ /* 0x000fea000383ffff */
.L_x_39:
[----:B------:R-:W-:-:S07]  /*11960*/  MOV R5, UR4 ;  /* 0x0000000400057c02 */ /* 0x000fce0008000f00 */
.L_x_348:
[----:B--2---:R2:W3:Y:S02]  /*11970*/  SYNCS.PHASECHK.TRANS64.TRYWAIT P0, [R5+URZ+0xe058], R2 ;  /* 0x00e05802050075a7 */ /* 0x0044e400080011ff */
[----:B---3--:R-:W-:Y:S05]  /*11980*/  @!P0 NANOSLEEP.SYNCS 0x989680 ;  /* 0x009896800000895d */ /* 0x008fea0003900000 */
[----:B------:R-:W3:Y:S02]  /*11990*/  @!P0 SYNCS.PHASECHK.TRANS64 P0, [R5+URZ+0xe058], R2 ;  /* 0x00e05802050085a7 */ /* 0x000ee400080010ff */
[----:B---3--:R-:W-:Y:S05]  /*119a0*/  @!P0 BRA `(.L_x_348) ;  /* 0xfffffffc00f08947 */ /* 0x008fea000383ffff */
[----:B------:R-:W-:Y:S05]  /*119b0*/  BRA `(.L_x_349) ;  /* 0xffffff0000947947 */ /* 0x000fea000383ffff */
.L_x_43:
[----:B------:R-:W-:-:S07]  /*119c0*/  MOV R0, UR4 ;  /* 0x0000000400007c02 */ /* 0x000fce0008000f00 */
.L_x_350:
[----:B-1----:R1:W3:Y:S02]  /*119d0*/  SYNCS.PHASECHK.TRANS64.TRYWAIT P0, [R0+URZ+0xe008], R3 ;  /* 0x00e00803000075a7 */ /* 0x0022e400080011ff */
[----:B---3--:R-:W-:Y:S05]  /*119e0*/  @!P0 NANOSLEEP.SYNCS 0x989680 ;  /* 0x009896800000895d */ /* 0x008fea0003900000 */
[----:B------:R-:W3:Y:S02]  /*119f0*/  @!P0 SYNCS.PHASECHK.TRANS64 P0, [R0+URZ+0xe008], R3 ;  /* 0x00e00803000085a7 */ /* 0x000ee400080010ff */
[----:B---3--:R-:W-:Y:S05]  /*11a00*/  @!P0 BRA `(.L_x_350) ;  /* 0xfffffffc00f08947 */ /* 0x008fea000383ffff */
[----:B------:R-:W-:Y:S05]  /*11a10*/  BRA `(.L_x_351) ;  /* 0xffffff0400207947 */ /* 0x000fea000383ffff */
.L_x_45:
[----:B--2---:R-:W-:-:S07]  /*11a20*/  MOV R5, UR4 ;  /* 0x0000000400057c02 */ /* 0x004fce0008000f00 */
.L_x_352:
[----:B--2---:R2:W3:Y:S02]  /*11a30*/  SYNCS.PHASECHK.TRANS64.TRYWAIT P0, [R5+URZ+0xe068], R2 ;  /* 0x00e06802050075a7 */ /* 0x0044e400080011ff */
[----:B---3--:R-:W-:Y:S05]  /*11a40*/  @!P0 NANOSLEEP.SYNCS 0x989680 ;  /* 0x009896800000895d */ /* 0x008fea0003900000 */
[----:B------:R-:W3:Y:S02]  /*11a50*/  @!P0 SYNCS.PHASECHK.TRANS64 P0, [R5+URZ+0xe068], R2 ;  /* 0x00e06802050085a7 */ /* 0x000ee400080010ff */
[----:B---3--:R-:W-:Y:S05]  /*11a60*/  @!P0 BRA `(.L_x_352) ;  /* 0xfffffffc00f08947 */ /* 0x008fea000383ffff */
[----:B------:R-:W-:Y:S05]  /*11a70*/  BRA `(.L_x_353) ;  /* 0xffffff04001c7947 */ /* 0x000fea000383ffff */
.L_x_49:
[----:B------:R-:W-:-:S07]  /*11a80*/  MOV R0, UR4 ;  /* 0x0000000400007c02 */ /* 0x000fce0008000f00 */
.L_x_354:
[----:B---3--:R3:W4:Y:S02]  /*11a90*/  SYNCS.PHASECHK.TRANS64.TRYWAIT P0, [R0+URZ+0xe028], R3 ;  /* 0x00e02803000075a7 */ /* 0x00872400080011ff */
[----:B----4-:R-:W-:Y:S05]  /*11aa0*/  @!P0 NANOSLEEP.SYNCS 0x989680 ;  /* 0x009896800000895d */ /* 0x010fea0003900000 */
[----:B------:R-:W4:Y:S02]  /*11ab0*/  @!P0 SYNCS.PHASECHK.TRANS64 P0, [R0+URZ+0xe028], R3 ;  /* 0x00e02803000085a7 */ /* 0x000f2400080010ff */
[----:B----4-:R-:W-:Y:S05]  /*11ac0*/  @!P0 BRA `(.L_x_354) ;  /* 0xfffffffc00f08947 */ /* 0x010fea000383ffff */
[----:B------:R-:W-:Y:S05]  /*11ad0*/  BRA `(.L_x_355) ;  /* 0xffffff0400a87947 */ /* 0x000fea000383ffff */
.L_x_51:
[----:B--2---:R-:W-:-:S07]  /*11ae0*/  MOV R5, UR4 ;  /* 0x0000000400057c02 */ /* 0x004fce0008000f00 */
.L_x_356:
[----:B--2---:R2:W4:Y:S02]  /*11af0*/  SYNCS.PHASECHK.TRANS64.TRYWAIT P0, [R5+URZ+0xe0a0], R2 ;  /* 0x00e0a002050075a7 */ /* 0x00452400080011ff */
[----:B----4-:R-:W-:Y:S05]  /*11b00*/  @!P0 NANOSLEEP.SYNCS 0x989680 ;  /* 0x009896800000895d */ /* 0x010fea0003900000 */
[----:B------:R-:W4:Y:S02]  /*11b10*/  @!P0 SYNCS.PHASECHK.TRANS64 P0, [R5+URZ+0xe0a0], R2 ;  /* 0x00e0a002050085a7 */ /* 0x000f2400080010ff */
[----:B----4-:R-:W-:Y:S05]  /*11b20*/  @!P0 BRA `(.L_x_356) ;  /* 0xfffffffc00f08947 */ /* 0x010fea000383ffff */
[----:B------:R-:W-:Y:S05]  /*11b30*/  BRA `(.L_x_357) ;  /* 0xffffff0400a07947 */ /* 0x000fea000383ffff */
.L_x_53:
[----:B---3--:R-:W-:-:S07]  /*11b40*/  MOV R0, UR4 ;  /* 0x0000000400007c02 */ /* 0x008fce0008000f00 */
.L_x_358:
[----:B---3--:R3:W4:Y:S02]  /*11b50*/  SYNCS.PHASECHK.TRANS64.TRYWAIT P0, [R0+URZ+0xe058], R3 ;  /* 0x00e05803000075a7 */ /* 0x00872400080011ff */
[----:B----4-:R-:W-:Y:S05]  /*11b60*/  @!P0 NANOSLEEP.SYNCS 0x989680 ;  /* 0x009896800000895d */ /* 0x010fea0003900000 */
[----:B------:R-:W4:Y:S02]  /*11b70*/  @!P0 SYNCS.PHASECHK.TRANS64 P0, [R0+URZ+0xe058], R3 ;  /* 0x00e05803000085a7 */ /* 0x000f2400080010ff */
[----:B----4-:R-:W-:Y:S05]  /*11b80*/  @!P0 BRA `(.L_x_358) ;  /* 0xfffffffc00f08947 */ /* 0x010fea000383ffff */
[----:B------:R-:W-:Y:S05]  /*11b90*/  BRA `(.L_x_359) ;  /* 0xffffff0400987947 */ /* 0x000fea000383ffff */
.L_x_57:
[----:B------:R-:W-:Y:S07]  /*11ba0*/  MOV R0, UR8 ;  /* 0x0000000800007c02 */ /* 0x000fee0008000f00 */
.L_x_360:
[----:B--2---:R2:W3:Y:S02]  /*11bb0*/  SYNCS.PHASECHK.TRANS64.TRYWAIT P0, [R0+URZ+0xe020], R3 ;  /* 0x00e02003000075a7 */ /* 0x0044e400080011ff */
[----:B---3--:R-:W-:Y:S05]  /*11bc0*/  @!P0 NANOSLEEP.SYNCS 0x989680 ;  /* 0x009896800000895d */ /* 0x008fea0003900000 */
[----:B------:R-:W3:Y:S02]  /*11bd0*/  @!P0 SYNCS.PHASECHK.TRANS64 P0, [R0+URZ+0xe020], R3 ;  /* 0x00e02003000085a7 */ /* 0x000ee400080010ff */
[----:B---3--:R-:W-:Y:S05]  /*11be0*/  @!P0 BRA `(.L_x_360) ;  /* 0xfffffffc00f08947 */ /* 0x008fea000383ffff */
[----:B------:R-:W-:Y:S05]  /*11bf0*/  BRA `(.L_x_361) ;  /* 0xffffff0800807947 */ /* 0x000fea000383ffff */
.L_x_60:
[----:B------:R-:W-:Y:S07]  /*11c00*/  MOV R0, UR4 ;  /* 0x0000000400007c02 */ /* 0x000fee0008000f00 */
.L_x_362:
[----:B--2---:R2:W3:Y:S02]  /*11c10*/  SYNCS.PHASECHK.TRANS64.TRYWAIT P0, [R0+URZ+0xe0a8], R3 ;  /* 0x00e0a803000075a7 */ /* 0x0044e400080011ff */
[----:B---3--:R-:W-:Y:S05]  /*11c20*/  @!P0 NANOSLEEP.SYNCS 0x989680 ;  /* 0x009896800000895d */ /* 0x008fea0003900000 */
[----:B------:R-:W3:Y:S02]  /*11c30*/  @!P0 SYNCS.PHASECHK.TRANS64 P0, [R0+URZ+0xe0a8], R3 ;  /* 0x00e0a803000085a7 */ /* 0x000ee400080010ff */
[----:B---3--:R-:W-:Y:S05]  /*11c40*/  @!P0 BRA `(.L_x_362) ;  /* 0xfffffffc00f08947 */ /* 0x008fea000383ffff */
[----:B------:R-:W-:Y:S05]  /*11c50*/  BRA `(.L_x_363) ;  /* 0xffffff0c00287947 */ /* 0x000fea000383ffff */
.L_x_62:
[----:B------:R-:W-:Y:S07]  /*11c60*/  MOV R0, UR4 ;  /* 0x0000000400007c02 */ /* 0x000fee0008000f00 */
.L_x_364:
[----:B--2---:R2:W3:Y:S02]  /*11c70*/  SYNCS.PHASECHK.TRANS64.TRYWAIT P0, [R0+URZ+0xe068], R3 ;  /* 0x00e06803000075a7 */ /* 0x0044e400080011ff */
[----:B---3--:R-:W-:Y:S05]  /*11c80*/  @!P0 NANOSLEEP.SYNCS 0x989680 ;  /* 0x009896800000895d */ /* 0x008fea0003900000 */
[----:B------:R-:W3:Y:S02]  /*11c90*/  @!P0 SYNCS.PHASECHK.TRANS64 P0, [R0+URZ+0xe068], R3 ;  /* 0x00e06803000085a7 */ /* 0x000ee400080010ff */
[----:B---3--:R-:W-:Y:S05]  /*11ca0*/  @!P0 BRA `(.L_x_364) ;  /* 0xfffffffc00f08947 */ /* 0x008fea000383ffff */
[----:B------:R-:W-:Y:S05]  /*11cb0*/  BRA `(.L_x_365) ;  /* 0xffffff0c00247947 */ /* 0x000fea000383ffff */
.L_x_68:
[----:B------:R-:W-:Y:S07]  /*11cc0*/  MOV R0, UR8 ;  /* 0x0000000800007c02 */ /* 0x000fee0008000f00 */
.L_x_366:
[----:B--2---:R2:W3:Y:S02]  /*11cd0*/  SYNCS.PHASECHK.TRANS64.TRYWAIT P0, [R0+URZ+0xe020], R3 ;  /* 0x00e02003000075a7 */ /* 0x0044e400080011ff */
[----:B---3--:R-:W-:Y:S05]  /*11ce0*/  @!P0 NANOSLEEP.SYNCS 0x989680 ;  /* 0x009896800000895d */ /* 0x008fea0003900000 */
[----:B------:R-:W3:Y:S02]  /*11cf0*/  @!P0 SYNCS.PHASECHK.TRANS64 P0, [R0+URZ+0xe020], R3 ;  /* 0x00e02003000085a7 */ /* 0x000ee400080010ff */
[----:B---3--:R-:W-:Y:S05]  /*11d00*/  @!P0 BRA `(.L_x_366) ;  /* 0xfffffffc00f08947 */ /* 0x008fea000383ffff */
[----:B------:R-:W-:Y:S05]  /*11d10*/  BRA `(.L_x_367) ;  /* 0xffffff1000a07947 */ /* 0x000fea000383ffff */
.L_x_70:
[----:B------:R-:W-:Y:S07]  /*11d20*/  MOV R0, UR4 ;  /* 0x0000000400007c02 */ /* 0x000fee0008000f00 */
.L_x_368:
[----:B--2---:R2:W3:Y:S02]  /*11d30*/  SYNCS.PHASECHK.TRANS64.TRYWAIT P0, [R0+URZ+0xe0a0], R3 ;  /* 0x00e0a003000075a7 */ /* 0x0044e400080011ff */
[----:B---3--:R-:W-:Y:S05]  /*11d40*/  @!P0 NANOSLEEP.SYNCS 0x989680 ;  /* 0x009896800000895d */ /* 0x008fea0003900000 */
[----:B------:R-:W3:Y:S02]  /*11d50*/  @!P0 SYNCS.PHASECHK.TRANS64 P0, [R0+URZ+0xe0a0], R3 ;  /* 0x00e0a003000085a7 */ /* 0x000ee400080010ff */
[----:B---3--:R-:W-:Y:S05]  /*11d60*/  @!P0 BRA `(.L_x_368) ;  /* 0xfffffffc00f08947 */ /* 0x008fea000383ffff */
[----:B------:R-:W-:Y:S05]  /*11d70*/  BRA `(.L_x_369) ;  /* 0xffffff10009c7947 */ /* 0x000fea000383ffff */
.L_x_72:
[----:B------:R-:W-:Y:S07]  /*11d80*/  MOV R0, UR4 ;  /* 0x0000000400007c02 */ /* 0x000fee0008000f00 */
.L_x_370:
[----:B--2---:R2:W3:Y:S02]  /*11d90*/  SYNCS.PHASECHK.TRANS64.TRYWAIT P0, [R0+URZ+0xe058], R3 ;  /* 0x00e05803000075a7 */ /* 0x0044e400080011ff */
[----:B---3--:R-:W-:Y:S05]  /*11da0*/  @!P0 NANOSLEEP.SYNCS 0x989680 ;  /* 0x009896800000895d */ /* 0x008fea0003900000 */
[----:B------:R-:W3:Y:S02]  /*11db0*/  @!P0 SYNCS.PHASECHK.TRANS64 P0, [R0+URZ+0xe058], R3 ;  /* 0x00e05803000085a7 */ /* 0x000ee400080010ff */
[----:B---3--:R-:W-:Y:S05]  /*11dc0*/  @!P0 BRA `(.L_x_370) ;  /* 0xfffffffc00f08947 */ /* 0x008fea000383ffff */
[----:B------:R-:W-:Y:S05]  /*11dd0*/  BRA `(.L_x_371) ;  /* 0xffffff1000987947 */ /* 0x000fea000383ffff */
.L_x_80:
[----:B------:R-:W-:-:S07]  /*11de0*/  MOV R0, UR4 ;  /* 0x0000000400007c02 */ /* 0x000fce0008000f00 */
.L_x_372:
[----:B--2---:R2:W3:Y:S02]  /*11df0*/  SYNCS.PHASECHK.TRANS64.TRYWAIT P0, [R0+URZ+0xe0a8], R3 ;  /* 0x00e0a803000075a7 */ /* 0x0044e400080011ff */
[----:B---3--:R-:W-:Y:S05]  /*11e00*/  @!P0 NANOSLEEP.SYNCS 0x989680 ;  /* 0x009896800000895d */ /* 0x008fea0003900000 */
[----:B------:R-:W3:Y:S02]  /*11e10*/  @!P0 SYNCS.PHASECHK.TRANS64 P0, [R0+URZ+0xe0a8], R3 ;  /* 0x00e0a803000085a7 */ /* 0x000ee400080010ff */
[----:B---3--:R-:W-:Y:S05]  /*11e20*/  @!P0 BRA `(.L_x_372) ;  /* 0xfffffffc00f08947 */ /* 0x008fea000383ffff */
[----:B------:R-:W-:Y:S05]  /*11e30*/  BRA `(.L_x_373) ;  /* 0xffffff1400987947 */ /* 0x000fea000383ffff */
.L_x_82:
[----:B--2---:R-:W-:-:S07]  /*11e40*/  MOV R0, UR4 ;  /* 0x0000000400007c02 */ /* 0x004fce0008000f00 */
.L_x_374:
[----:B--2---:R2:W3:Y:S02]  /*11e50*/  SYNCS.PHASECHK.TRANS64.TRYWAIT P0, [R0+URZ+0xe068], R5 ;  /* 0x00e06805000075a7 */ /* 0x0044e400080011ff */
[----:B---3--:R-:W-:Y:S05]  /*11e60*/  @!P0 NANOSLEEP.SYNCS 0x989680 ;  /* 0x009896800000895d */ /* 0x008fea0003900000 */
[----:B------:R-:W3:Y:S02]  /*11e70*/  @!P0 SYNCS.PHASECHK.TRANS64 P0, [R0+URZ+0xe068], R5 ;  /* 0x00e06805000085a7 */ /* 0x000ee400080010ff */
[----:B---3--:R-:W-:Y:S05]  /*11e80*/  @!P0 BRA `(.L_x_374) ;  /* 0xfffffffc00f08947 */ /* 0x008fea000383ffff */
[----:B------:R-:W-:Y:S05]  /*11e90*/  BRA `(.L_x_375) ;  /* 0xffffff1400947947 */ /* 0x000fea000383ffff */
.L_x_89:
[----:B-1----:R1:W2:Y:S02]  /*11ea0*/  SYNCS.PHASECHK.TRANS64.TRYWAIT P0, [R17+URZ+0xe0c0], R0 ;  /* 0x00e0c000110075a7 */ /* 0x0022a400080011ff */
[----:B--2---:R-:W-:Y:S05]  /*11eb0*/  @!P0 NANOSLEEP.SYNCS 0x989680 ;  /* 0x009896800000895d */ /* 0x004fea0003900000 */
[----:B------:R-:W2:Y:S02]  /*11ec0*/  @!P0 SYNCS.PHASECHK.TRANS64 P0, [R17+URZ+0xe0c0], R0 ;  /* 0x00e0c000110085a7 */ /* 0x000ea400080010ff */
[----:B--2---:R-:W-:Y:S05]  /*11ed0*/  @!P0 BRA `(.L_x_89) ;  /* 0xfffffffc00f08947 */ /* 0x004fea000383ffff */
[----:B------:R-:W-:Y:S05]  /*11ee0*/  BRA `(.L_x_376) ;  /* 0xffffff1800c47947 */ /* 0x000fea000383ffff */
.L_x_155:
[----:B-1----:R1:W5:Y:S02]  /*11ef0*/  SYNCS.PHASECHK.TRANS64.TRYWAIT P0, [R17+URZ+0xe0c8], R4 ;  /* 0x00e0c804110075a7 */ /* 0x00236400080011ff */
[----:B-----5:R-:W-:Y:S05]  /*11f00*/  @!P0 NANOSLEEP.SYNCS 0x989680 ;  /* 0x009896800000895d */ /* 0x020fea0003900000 */
[----:B------:R-:W5:Y:S02]  /*11f10*/  @!P0 SYNCS.PHASECHK.TRANS64 P0, [R17+URZ+0xe0c8], R4 ;  /* 0x00e0c804110085a7 */ /* 0x000f6400080010ff */
[----:B-----5:R-:W-:Y:S05]  /*11f20*/  @!P0 BRA `(.L_x_155) ;  /* 0xfffffffc00f08947 */ /* 0x020fea000383ffff */
[----:B------:R-:W-:Y:S05]  /*11f30*/  BRA `(.L_x_377) ;  /* 0xffffff5400a87947 */ /* 0x000fea000383ffff */
.L_x_160:
[----:B-1----:R-:W-:-:S04]  /*11f40*/  MOV R0, UR39 ;  /* 0x0000002700007c02 */ /* 0x002fc80008000f00 */
[----:B------:R1:W2:Y:S03]  /*11f50*/  SYNCS.PHASECHK.TRANS64.TRYWAIT P0, [R0+URZ+0xe070], R3 ;  /* 0x00e07003000075a7 */ /* 0x0002a600080011ff */
[----:B--2---:R-:W-:Y:S05]  /*11f60*/  @!P0 NANOSLEEP.SYNCS 0x989680 ;  /* 0x009896800000895d */ /* 0x004fea0003900000 */
[----:B------:R-:W2:Y:S02]  /*11f70*/  @!P0 SYNCS.PHASECHK.TRANS64 P0, [R0+URZ+0xe070], R3 ;  /* 0x00e07003000085a7 */ /* 0x000ea400080010ff */
[----:B--2---:R-:W-:Y:S05]  /*11f80*/  @!P0 BRA `(.L_x_160) ;  /* 0xfffffffc00ec8947 */ /* 0x004fea000383ffff */
[----:B------:R-:W-:Y:S05]  /*11f90*/  BRA `(.L_x_378) ;  /* 0xffffff5800887947 */ /* 0x000fea000383ffff */
.L_x_163:
[----:B-1----:R-:W-:-:S04]  /*11fa0*/  MOV R0, UR39 ;  /* 0x0000002700007c02 */ /* 0x002fc80008000f00 */
[----:B------:R1:W2:Y:S03]  /*11fb0*/  SYNCS.PHASECHK.TRANS64.TRYWAIT P0, [R0+URZ+0xe080], R3 ;  /* 0x00e08003000075a7 */ /* 0x0002a600080011ff */
[----:B--2---:R-:W-:Y:S05]  /*11fc0*/  @!P0 NANOSLEEP.SYNCS 0x989680 ;  /* 0x009896800000895d */ /* 0x004fea0003900000 */
[----:B------:R-:W2:Y:S02]  /*11fd0*/  @!P0 SYNCS.PHASECHK.TRANS64 P0, [R0+URZ+0xe080], R3 ;  /* 0x00e08003000085a7 */ /* 0x000ea400080010ff */
[----:B--2---:R-:W-:Y:S05]  /*11fe0*/  @!P0 BRA `(.L_x_163) ;  /* 0xfffffffc00ec8947 */ /* 0x004fea000383ffff */
[----:B------:R-:W-:Y:S05]  /*11ff0*/  BRA `(.L_x_379) ;  /* 0xffffff5800a07947 */ /* 0x000fea000383ffff */
.L_x_166:
[----:B-1----:R-:W-:-:S04]  /*12000*/  MOV R0, UR39 ;  /* 0x0000002700007c02 */ /* 0x002fc80008000f00 */
[----:B------:R1:W2:Y:S03]  /*12010*/  SYNCS.PHASECHK.TRANS64.TRYWAIT P0, [R0+URZ+0xe070], R3 ;  /* 0x00e07003000075a7 */ /* 0x0002a600080011ff */
[----:B--2---:R-:W-:Y:S05]  /*12020*/  @!P0 NANOSLEEP.SYNCS 0x989680 ;  /* 0x009896800000895d */ /* 0x004fea0003900000 */
[----:B------:R-:W2:Y:S02]  /*12030*/  @!P0 SYNCS.PHASECHK.TRANS64 P0, [R0+URZ+0xe070], R3 ;  /* 0x00e07003000085a7 */ /* 0x000ea400080010ff */
[----:B--2---:R-:W-:Y:S05]  /*12040*/  @!P0 BRA `(.L_x_166) ;  /* 0xfffffffc00ec8947 */ /* 0x004fea000383ffff */
[----:B------:R-:W-:Y:S05]  /*12050*/  BRA `(.L_x_380) ;  /* 0xffffff5c002c7947 */ /* 0x000fea000383ffff */
.L_x_168:
[----:B-1----:R-:W-:-:S04]  /*12060*/  MOV R0, UR39 ;  /* 0x0000002700007c02 */ /* 0x002fc80008000f00 */
[----:B------:R1:W2:Y:S03]  /*12070*/  SYNCS.PHASECHK.TRANS64.TRYWAIT P0, [R0+URZ+0xe090], R3 ;  /* 0x00e09003000075a7 */ /* 0x0002a600080011ff */
[----:B--2---:R-:W-:Y:S05]  /*12080*/  @!P0 NANOSLEEP.SYNCS 0x989680 ;  /* 0x009896800000895d */ /* 0x004fea0003900000 */
[----:B------:R-:W2:Y:S02]  /*12090*/  @!P0 SYNCS.PHASECHK.TRANS64 P0, [R0+URZ+0xe090], R3 ;  /* 0x00e09003000085a7 */ /* 0x000ea400080010ff */
[----:B--2---:R-:W-:Y:S05]  /*120a0*/  @!P0 BRA `(.L_x_168) ;  /* 0xfffffffc00ec8947 */ /* 0x004fea000383ffff */
[----:B------:R-:W-:Y:S05]  /*120b0*/  BRA `(.L_x_381) ;  /* 0xffffff5c006c7947 */ /* 0x000fea000383ffff */
.L_x_181:
[----:B-1----:R-:W-:-:S04]  /*120c0*/  MOV R0, UR39 ;  /* 0x0000002700007c02 */ /* 0x002fc80008000f00 */
[----:B------:R1:W4:Y:S03]  /*120d0*/  SYNCS.PHASECHK.TRANS64.TRYWAIT P1, [R0+URZ+0xe080], R3 ;  /* 0x00e08003000075a7 */ /* 0x00032600080211ff */
[----:B----4-:R-:W-:Y:S05]  /*120e0*/  @!P1 NANOSLEEP.SYNCS 0x989680 ;  /* 0x009896800000995d */ /* 0x010fea0003900000 */
[----:B------:R-:W4:Y:S02]  /*120f0*/  @!P1 SYNCS.PHASECHK.TRANS64 P1, [R0+URZ+0xe080], R3 ;  /* 0x00e08003000095a7 */ /* 0x000f2400080210ff */
[----:B----4-:R-:W-:Y:S05]  /*12100*/  @!P1 BRA `(.L_x_181) ;  /* 0xfffffffc00ec9947 */ /* 0x010fea000383ffff */
[----:B------:R-:W-:Y:S05]  /*12110*/  BRA `(.L_x_382) ;  /* 0xffffff6800e87947 */ /* 0x000fea000383ffff */
.L_x_184:
[----:B-1----:R-:W-:-:S04]  /*12120*/  MOV R0, UR39 ;  /* 0x0000002700007c02 */ /* 0x002fc80008000f00 */
[----:B------:R1:W4:Y:S03]  /*12130*/  SYNCS.PHASECHK.TRANS64.TRYWAIT P0, [R0+URZ+0xe098], R3 ;  /* 0x00e09803000075a7 */ /* 0x00032600080011ff */
[----:B----4-:R-:W-:Y:S05]  /*12140*/  @!P0 NANOSLEEP.SYNCS 0x989680 ;  /* 0x009896800000895d */ /* 0x010fea0003900000 */
[----:B------:R-:W4:Y:S02]  /*12150*/  @!P0 SYNCS.PHASECHK.TRANS64 P0, [R0+URZ+0xe098], R3 ;  /* 0x00e09803000085a7 */ /* 0x000f2400080010ff */
[----:B----4-:R-:W-:Y:S05]  /*12160*/  @!P0 BRA `(.L_x_184) ;  /* 0xfffffffc00ec8947 */ /* 0x010fea000383ffff */
[----:B------:R-:W-:Y:S05]  /*12170*/  BRA `(.L_x_383) ;  /* 0xffffff6c00707947 */ /* 0x000fea000383ffff */
.L_x_199:
[----:B-1----:R-:W-:-:S04]  /*12180*/  MOV R0, UR40 ;  /* 0x0000002800007c02 */ /* 0x002fc80008000f00 */
[----:B------:R1:W5:Y:S03]  /*12190*/  SYNCS.PHASECHK.TRANS64.TRYWAIT P0, [R0+URZ+0xe070], R3 ;  /* 0x00e07003000075a7 */ /* 0x00036600080011ff */
[----:B-----5:R-:W-:Y:S05]  /*121a0*/  @!P0 NANOSLEEP.SYNCS 0x989680 ;  /* 0x009896800000895d */ /* 0x020fea0003900000 */
[----:B------:R-:W5:Y:S02]  /*121b0*/  @!P0 SYNCS.PHASECHK.TRANS64 P0, [R0+URZ+0xe070], R3 ;  /* 0x00e07003000085a7 */ /* 0x000f6400080010ff */
[----:B-----5:R-:W-:Y:S05]  /*121c0*/  @!P0 BRA `(.L_x_199) ;  /* 0xfffffffc00ec8947 */ /* 0x020fea000383ffff */
[----:B------:R-:W-:Y:S05]  /*121d0*/  BRA `(.L_x_384) ;  /* 0xffffff7c00147947 */ /* 0x000fea000383ffff */
.L_x_202:
[----:B-1----:R-:W-:-:S04]  /*121e0*/  MOV R0, UR40 ;  /* 0x0000002800007c02 */ /* 0x002fc80008000f00 */
[----:B------:R1:W5:Y:S03]  /*121f0*/  SYNCS.PHASECHK.TRANS64.TRYWAIT P0, [R0+URZ+0xe090], R3 ;  /* 0x00e09003000075a7 */ /* 0x00036600080011ff */
[----:B-----5:R-:W-:Y:S05]  /*12200*/  @!P0 NANOSLEEP.SYNCS 0x989680 ;  /* 0x009896800000895d */ /* 0x020fea0003900000 */
[----:B------:R-:W5:Y:S02]  /*12210*/  @!P0 SYNCS.PHASECHK.TRANS64 P0, [R0+URZ+0xe090], R3 ;  /* 0x00e09003000085a7 */ /* 0x000f6400080010ff */
[----:B-----5:R-:W-:Y:S05]  /*12220*/  @!P0 BRA `(.L_x_202) ;  /* 0xfffffffc00ec8947 */ /* 0x020fea000383ffff */
[----:B------:R-:W-:Y:S05]  /*12230*/  BRA `(.L_x_385) ;  /* 0xffffff7c00307947 */ /* 0x000fea000383ffff */
.L_x_204:
[----:B-1----:R-:W-:-:S04]  /*12240*/  MOV R0, UR40 ;  /* 0x0000002800007c02 */ /* 0x002fc80008000f00 */
[----:B------:R1:W2:Y:S03]  /*12250*/  SYNCS.PHASECHK.TRANS64.TRYWAIT P0, [R0+URZ+0xe0c0], R5 ;  /* 0x00e0c005000075a7 */ /* 0x0002a600080011ff */
[----:B--2---:R-:W-:Y:S05]  /*12260*/  @!P0 NANOSLEEP.SYNCS 0x989680 ;  /* 0x009896800000895d */ /* 0x004fea0003900000 */
[----:B------:R-:W2:Y:S02]  /*12270*/  @!P0 SYNCS.PHASECHK.TRANS64 P0, [R0+URZ+0xe0c0], R5 ;  /* 0x00e0c005000085a7 */ /* 0x000ea400080010ff */
[----:B--2---:R-:W-:Y:S05]  /*12280*/  @!P0 BRA `(.L_x_204) ;  /* 0xfffffffc00ec8947 */ /* 0x004fea000383ffff */
[----:B------:R-:W-:Y:S05]  /*12290*/  BRA `(.L_x_386) ;  /* 0xffffff7c00387947 */ /* 0x000fea000383ffff */
.L_x_216:
[----:B---3--:R-:W-:-:S04]  /*122a0*/  MOV R0, UR40 ;  /* 0x0000002800007c02 */ /* 0x008fc80008000f00 */
[----:B------:R3:W1:Y:S03]  /*122b0*/  SYNCS.PHASECHK.TRANS64.TRYWAIT P1, [R0+URZ+0xe080], R3 ;  /* 0x00e08003000075a7 */ /* 0x00066600080211ff */
[----:B-1----:R-:W-:Y:S05]  /*122c0*/  @!P1 NANOSLEEP.SYNCS 0x989680 ;  /* 0x009896800000995d */ /* 0x002fea0003900000 */
[----:B------:R-:W1:Y:S02]  /*122d0*/  @!P1 SYNCS.PHASECHK.TRANS64 P1, [R0+URZ+0xe080], R3 ;  /* 0x00e08003000095a7 */ /* 0x000e6400080210ff */
[----:B-1----:R-:W-:Y:S05]  /*122e0*/  @!P1 BRA `(.L_x_216) ;  /* 0xfffffffc00ec9947 */ /* 0x002fea000383ffff */
[----:B------:R-:W-:Y:S05]  /*122f0*/  BRA `(.L_x_387) ;  /* 0xffffff9000147947 */ /* 0x000fea000383ffff */
.L_x_220:
[----:B-1----:R-:W-:-:S04]  /*12300*/  MOV R0, UR40 ;  /* 0x0000002800007c02 */ /* 0x002fc80008000f00 */
[----:B------:R1:W3:Y:S03]  /*12310*/  SYNCS.PHASECHK.TRANS64.TRYWAIT P0, [R0+URZ+0xe098], R3 ;  /* 0x00e09803000075a7 */ /* 0x0002e600080011ff */
[----:B---3--:R-:W-:Y:S05]  /*12320*/  @!P0 NANOSLEEP.SYNCS 0x989680 ;  /* 0x009896800000895d */ /* 0x008fea0003900000 */
[----:B------:R-:W3:Y:S02]  /*12330*/  @!P0 SYNCS.PHASECHK.TRANS64 P0, [R0+URZ+0xe098], R3 ;  /* 0x00e09803000085a7 */ /* 0x000ee400080010ff */
[----:B---3--:R-:W-:Y:S05]  /*12340*/  @!P0 BRA `(.L_x_220) ;  /* 0xfffffffc00ec8947 */ /* 0x008fea000383ffff */
[----:B------:R-:W-:Y:S05]  /*12350*/  BRA `(.L_x_388) ;  /* 0xffffff90007c7947 */ /* 0x000fea000383ffff */
.L_x_222:
[----:B-1----:R-:W-:-:S04]  /*12360*/  MOV R0, UR40 ;  /* 0x0000002800007c02 */ /* 0x002fc80008000f00 */
[----:B------:R1:W3:Y:S03]  /*12370*/  SYNCS.PHASECHK.TRANS64.TRYWAIT P0, [R0+URZ+0xe0c8], R3 ;  /* 0x00e0c803000075a7 */ /* 0x0002e600080011ff */
[----:B---3--:R-:W-:Y:S05]  /*12380*/  @!P0 NANOSLEEP.SYNCS 0x989680 ;  /* 0x009896800000895d */ /* 0x008fea0003900000 */
[----:B------:R-:W3:Y:S02]  /*12390*/  @!P0 SYNCS.PHASECHK.TRANS64 P0, [R0+URZ+0xe0c8], R3 ;  /* 0x00e0c803000085a7 */ /* 0x000ee400080010ff */
[----:B---3--:R-:W-:Y:S05]  /*123a0*/  @!P0 BRA `(.L_x_222) ;  /* 0xfffffffc00ec8947 */ /* 0x008fea000383ffff */
[----:B------:R-:W-:Y:S05]  /*123b0*/  BRA `(.L_x_389) ;  /* 0xffffff9000847947 */ /* 0x000fea000383ffff */
.L_x_234:
[----:B-1----:R-:W-:-:S04]  /*123c0*/  MOV R0, UR55 ;  /* 0x0000003700007c02 */ /* 0x002fc80008000f00 */
[----:B------:R1:W2:Y:S03]  /*123d0*/  SYNCS.PHASECHK.TRANS64.TRYWAIT P0, [R0+URZ], R3 ;  /* 0x00000003000075a7 */ /* 0x0002a600080011ff */
[----:B--2---:R-:W-:Y:S05]  /*123e0*/  @!P0 NANOSLEEP.SYNCS 0x989680 ;  /* 0x009896800000895d */ /* 0x004fea0003900000 */
[----:B------:R-:W2:Y:S02]  /*123f0*/  @!P0 SYNCS.PHASECHK.TRANS64 P0, [R0+URZ], R3 ;  /* 0x00000003000085a7 */ /* 0x000ea400080010ff */
[----:B--2---:R-:W-:Y:S05]  /*12400*/  @!P0 BRA `(.L_x_234) ;  /* 0xfffffffc00ec8947 */ /* 0x004fea000383ffff */
[----:B------:R-:W-:Y:S05]  /*12410*/  BRA `(.L_x_390) ;  /* 0xffffffa400747947 */ /* 0x000fea000383ffff */
.L_x_237:
[----:B-1----:R-:W-:-:S04]  /*12420*/  MOV R0, UR43 ;  /* 0x0000002b00007c02 */ /* 0x002fc80008000f00 */
[----:B------:R1:W2:Y:S03]  /*12430*/  SYNCS.PHASECHK.TRANS64.TRYWAIT P1, [R0+URZ], R3 ;  /* 0x00000003000075a7 */ /* 0x0002a600080211ff */
[----:B--2---:R-:W-:Y:S05]  /*12440*/  @!P1 NANOSLEEP.SYNCS 0x989680 ;  /* 0x009896800000995d */ /* 0x004fea0003900000 */
[----:B------:R-:W2:Y:S02]  /*12450*/  @!P1 SYNCS.PHASECHK.TRANS64 P1, [R0+URZ], R3 ;  /* 0x00000003000095a7 */ /* 0x000ea400080210ff */
[----:B--2---:R-:W-:Y:S05]  /*12460*/  @!P1 BRA `(.L_x_237) ;  /* 0xfffffffc00ec9947 */ /* 0x004fea000383ffff */
[----:B------:R-:W-:Y:S05]  /*12470*/  BRA `(.L_x_391) ;  /* 0xffffffa800187947 */ /* 0x000fea000383ffff */
.L_x_242:
[----:B-1----:R-:W-:-:S04]  /*12480*/  MOV R4, UR52 ;  /* 0x0000003400047c02 */ /* 0x002fc80008000f00 */
[----:B------:R1:W2:Y:S03]  /*12490*/  SYNCS.PHASECHK.TRANS64.TRYWAIT P2, [R4+URZ], R3 ;  /* 0x00000003040075a7 */ /* 0x0002a600080411ff */
[----:B--2---:R-:W-:Y:S05]  /*124a0*/  @!P2 NANOSLEEP.SYNCS 0x989680 ;  /* 0x009896800000a95d */ /* 0x004fea0003900000 */
[----:B------:R-:W2:Y:S02]  /*124b0*/  @!P2 SYNCS.PHASECHK.TRANS64 P2, [R4+URZ], R3 ;  /* 0x000000030400a5a7 */ /* 0x000ea400080410ff */
[----:B--2---:R-:W-:Y:S05]  /*124c0*/  @!P2 BRA `(.L_x_242) ;  /* 0xfffffffc00eca947 */ /* 0x004fea000383ffff */
[----:B------:R-:W-:Y:S05]  /*124d0*/  BRA `(.L_x_392) ;  /* 0xffffffb000087947 */ /* 0x000fea000383ffff */
.L_x_246:
[----:B--2---:R-:W-:-:S04]  /*124e0*/  MOV R3, UR55 ;  /* 0x0000003700037c02 */ /* 0x004fc80008000f00 */
[----:B------:R2:W3:Y:S03]  /*124f0*/  SYNCS.PHASECHK.TRANS64.TRYWAIT P2, [R3+URZ], R0 ;  /* 0x00000000030075a7 */ /* 0x0004e600080411ff */
[----:B---3--:R-:W-:Y:S05]  /*12500*/  @!P2 NANOSLEEP.SYNCS 0x989680 ;  /* 0x009896800000a95d */ /* 0x008fea0003900000 */
[----:B------:R-:W3:Y:S02]  /*12510*/  @!P2 SYNCS.PHASECHK.TRANS64 P2, [R3+URZ], R0 ;  /* 0x000000000300a5a7 */ /* 0x000ee400080410ff */
[----:B---3--:R-:W-:Y:S05]  /*12520*/  @!P2 BRA `(.L_x_246) ;  /* 0xfffffffc00eca947 */ /* 0x008fea000383ffff */
[----:B------:R-:W-:Y:S05]  /*12530*/  BRA `(.L_x_393) ;  /* 0xffffffc400807947 */ /* 0x000fea000383ffff */
.L_x_251:
[----:B--2---:R-:W-:-:S04]  /*12540*/  MOV R0, UR43 ;  /* 0x0000002b00007c02 */ /* 0x004fc80008000f00 */
[----:B------:R2:W3:Y:S03]  /*12550*/  SYNCS.PHASECHK.TRANS64.TRYWAIT P1, [R0+URZ], R3 ;  /* 0x00000003000075a7 */ /* 0x0004e600080211ff */
[----:B---3--:R-:W-:Y:S05]  /*12560*/  @!P1 NANOSLEEP.SYNCS 0x989680 ;  /* 0x009896800000995d */ /* 0x008fea0003900000 */
[----:B------:R-:W3:Y:S02]  /*12570*/  @!P1 SYNCS.PHASECHK.TRANS64 P1, [R0+URZ], R3 ;  /* 0x00000003000095a7 */ /* 0x000ee400080210ff */
[----:B---3--:R-:W-:Y:S05]  /*12580*/  @!P1 BRA `(.L_x_251) ;  /* 0xfffffffc00ec9947 */ /* 0x008fea000383ffff */
[----:B------:R-:W-:Y:S05]  /*12590*/  BRA `(.L_x_394) ;  /* 0xffffffc8002c7947 */ /* 0x000fea000383ffff */
.L_x_256:
[----:B-1----:R-:W-:-:S04]  /*125a0*/  MOV R0, UR55 ;  /* 0x0000003700007c02 */ /* 0x002fc80008000f00 */
[----:B------:R1:W2:Y:S03]  /*125b0*/  SYNCS.PHASECHK.TRANS64.TRYWAIT P0, [R0+URZ], R3 ;  /* 0x00000003000075a7 */ /* 0x0002a600080011ff */
[----:B--2---:R-:W-:Y:S05]  /*125c0*/  @!P0 NANOSLEEP.SYNCS 0x989680 ;  /* 0x009896800000895d */ /* 0x004fea0003900000 */
[----:B------:R-:W2:Y:S02]  /*125d0*/  @!P0 SYNCS.PHASECHK.TRANS64 P0, [R0+URZ], R3 ;  /* 0x00000003000085a7 */ /* 0x000ea400080010ff */
[----:B--2---:R-:W-:Y:S05]  /*125e0*/  @!P0 BRA `(.L_x_256) ;  /* 0xfffffffc00ec8947 */ /* 0x004fea000383ffff */
[----:B------:R-:W-:Y:S05]  /*125f0*/  BRA `(.L_x_395) ;  /* 0xffffffc800c87947 */ /* 0x000fea000383ffff */
.L_x_260:
[----:B------:R-:W-:-:S07]  /*12600*/  MOV R0, UR8 ;  /* 0x0000000800007c02 */ /* 0x000fce0008000f00 */
.L_x_396:
[----:B-1----:R1:W2:Y:S02]  /*12610*/  SYNCS.PHASECHK.TRANS64.TRYWAIT P1, [R0+URZ+0xe010], R3 ;  /* 0x00e01003000075a7 */ /* 0x0022a400080211ff */
[----:B--2---:R-:W-:Y:S05]  /*12620*/  @!P1 NANOSLEEP.SYNCS 0x989680 ;  /* 0x009896800000995d */ /* 0x004fea0003900000 */
[----:B------:R-:W2:Y:S02]  /*12630*/  @!P1 SYNCS.PHASECHK.TRANS64 P1, [R0+URZ+0xe010], R3 ;  /* 0x00e01003000095a7 */ /* 0x000ea400080210ff */
[----:B--2---:R-:W-:Y:S05]  /*12640*/  @!P1 BRA `(.L_x_396) ;  /* 0xfffffffc00f09947 */ /* 0x004fea000383ffff */
[----:B------:R-:W-:Y:S05]  /*12650*/  BRA `(.L_x_397) ;  /* 0xffffffcc00b87947 */ /* 0x000fea000383ffff */
.L_x_266:
[----:B-1----:R-:W-:-:S07]  /*12660*/  MOV R0, UR8 ;  /* 0x0000000800007c02 */ /* 0x002fce0008000f00 */
.L_x_398:
[----:B-1----:R1:W2:Y:S02]  /*12670*/  SYNCS.PHASECHK.TRANS64.TRYWAIT P1, [R0+URZ+0xe038], R3 ;  /* 0x00e03803000075a7 */ /* 0x0022a400080211ff */
[----:B--2---:R-:W-:Y:S05]  /*12680*/  @!P1 NANOSLEEP.SYNCS 0x989680 ;  /* 0x009896800000995d */ /* 0x004fea0003900000 */
[----:B------:R-:W2:Y:S02]  /*12690*/  @!P1 SYNCS.PHASECHK.TRANS64 P1, [R0+URZ+0xe038], R3 ;  /* 0x00e03803000095a7 */ /* 0x000ea400080210ff */
[----:B--2---:R-:W-:Y:S05]  /*126a0*/  @!P1 BRA `(.L_x_398) ;  /* 0xfffffffc00f09947 */ /* 0x004fea000383ffff */
[----:B------:R-:W-:Y:S05]  /*126b0*/  BRA `(.L_x_399) ;  /* 0xffffffd0000c7947 */ /* 0x000fea000383ffff */
.L_x_272:
[----:B-1----:R-:W-:-:S07]  /*126c0*/  MOV R0, UR8 ;  /* 0x0000000800007c02 */ /* 0x002fce0008000f00 */
.L_x_400:
[----:B-1----:R1:W2:Y:S02]  /*126d0*/  SYNCS.PHASECHK.TRANS64.TRYWAIT P1, [R0+URZ+0xe018], R3 ;  /* 0x00e01803000075a7 */ /* 0x0022a400080211ff */
[----:B--2---:R-:W-:Y:S05]  /*126e0*/  @!P1 NANOSLEEP.SYNCS 0x989680 ;  /* 0x009896800000995d */ /* 0x004fea0003900000 */
[----:B------:R-:W2:Y:S02]  /*126f0*/  @!P1 SYNCS.PHASECHK.TRANS64 P1, [R0+URZ+0xe018], R3 ;  /* 0x00e01803000095a7 */ /* 0x000ea400080210ff */
[----:B--2---:R-:W-:Y:S05]  /*12700*/  @!P1 BRA `(.L_x_400) ;  /* 0xfffffffc00f09947 */ /* 0x004fea000383ffff */
[----:B------:R-:W-:Y:S05]  /*12710*/  BRA `(.L_x_401) ;  /* 0xffffffd000687947 */ /* 0x000fea000383ffff */
.L_x_278:
[----:B-1----:R-:W-:-:S07]  /*12720*/  MOV R0, UR8 ;  /* 0x0000000800007c02 */ /* 0x002fce0008000f00 */
.L_x_402:
[----:B-1----:R1:W2:Y:S02]  /*12730*/  SYNCS.PHASECHK.TRANS64.TRYWAIT P1, [R0+URZ+0xe040], R3 ;  /* 0x00e04003000075a7 */ /* 0x0022a400080211ff */
[----:B--2---:R-:W-:Y:S05]  /*12740*/  @!P1 NANOSLEEP.SYNCS 0x989680 ;  /* 0x009896800000995d */ /* 0x004fea0003900000 */
[----:B------:R-:W2:Y:S02]  /*12750*/  @!P1 SYNCS.PHASECHK.TRANS64 P1, [R0+URZ+0xe040], R3 ;  /* 0x00e04003000095a7 */ /* 0x000ea400080210ff */
[----:B--2---:R-:W-:Y:S05]  /*12760*/  @!P1 BRA `(.L_x_402) ;  /* 0xfffffffc00f09947 */ /* 0x004fea000383ffff */
[----:B------:R-:W-:Y:S05]  /*12770*/  BRA `(.L_x_403) ;  /* 0xffffffd000c07947 */ /* 0x000fea000383ffff */
.L_x_284:
[----:B-1----:R-:W-:-:S07]  /*12780*/  MOV R0, UR33 ;  /* 0x0000002100007c02 */ /* 0x002fce0008000f00 */
.L_x_404:
[----:B-1----:R1:W3:Y:S02]  /*12790*/  SYNCS.PHASECHK.TRANS64.TRYWAIT P1, [R0+URZ+0xe038], R3 ;  /* 0x00e03803000075a7 */ /* 0x0022e400080211ff */
[----:B---3--:R-:W-:Y:S05]  /*127a0*/  @!P1 NANOSLEEP.SYNCS 0x989680 ;  /* 0x009896800000995d */ /* 0x008fea0003900000 */
[----:B------:R-:W3:Y:S02]  /*127b0*/  @!P1 SYNCS.PHASECHK.TRANS64 P1, [R0+URZ+0xe038], R3 ;  /* 0x00e03803000095a7 */ /* 0x000ee400080210ff */
[----:B---3--:R-:W-:Y:S05]  /*127c0*/  @!P1 BRA `(.L_x_404) ;  /* 0xfffffffc00f09947 */ /* 0x008fea000383ffff */
[----:B------:R-:W-:Y:S05]  /*127d0*/  BRA `(.L_x_405) ;  /* 0xffffffd400787947 */ /* 0x000fea000383ffff */
.L_x_289:
[----:B-1----:R-:W-:-:S07]  /*127e0*/  MOV R0, UR17 ;  /* 0x0000001100007c02 */ /* 0x002fce0008000f00 */
.L_x_406:
[----:B-1----:R1:W2:Y:S02]  /*127f0*/  SYNCS.PHASECHK.TRANS64.TRYWAIT P1, [R0+URZ+0xe038], R3 ;  /* 0x00e03803000075a7 */ /* 0x0022a400080211ff */
[----:B--2---:R-:W-:Y:S05]  /*12800*/  @!P1 NANOSLEEP.SYNCS 0x989680 ;  /* 0x009896800000995d */ /* 0x004fea0003900000 */
[----:B------:R-:W2:Y:S02]  /*12810*/  @!P1 SYNCS.PHASECHK.TRANS64 P1, [R0+URZ+0xe038], R3 ;  /* 0x00e03803000095a7 */ /* 0x000ea400080210ff */
[----:B--2---:R-:W-:Y:S05]  /*12820*/  @!P1 BRA `(.L_x_406) ;  /* 0xfffffffc00f09947 */ /* 0x004fea000383ffff */
[----:B------:R-:W-:Y:S05]  /*12830*/  BRA `(.L_x_407) ;  /* 0xffffffd400d47947 */ /* 0x000fea000383ffff */
.L_x_294:
[----:B-1----:R-:W-:-:S07]  /*12840*/  MOV R0, UR25 ;  /* 0x0000001900007c02 */ /* 0x002fce0008000f00 */
.L_x_408:
[----:B-1----:R1:W2:Y:S02]  /*12850*/  SYNCS.PHASECHK.TRANS64.TRYWAIT P1, [R0+URZ+0xe038], R3 ;  /* 0x00e03803000075a7 */ /* 0x0022a400080211ff */
[----:B--2---:R-:W-:Y:S05]  /*12860*/  @!P1 NANOSLEEP.SYNCS 0x989680 ;  /* 0x009896800000995d */ /* 0x004fea0003900000 */
[----:B------:R-:W2:Y:S02]  /*12870*/  @!P1 SYNCS.PHASECHK.TRANS64 P1, [R0+URZ+0xe038], R3 ;  /* 0x00e03803000095a7 */ /* 0x000ea400080210ff */
[----:B--2---:R-:W-:Y:S05]  /*12880*/  @!P1 BRA `(.L_x_408) ;  /* 0xfffffffc00f09947 */ /* 0x004fea000383ffff */
[----:B------:R-:W-:Y:S05]  /*12890*/  BRA `(.L_x_409) ;  /* 0xffffffd800387947 */ /* 0x000fea000383ffff */
.L_x_299:
[----:B-1----:R-:W-:-:S07]  /*128a0*/  MOV R0, UR17 ;  /* 0x0000001100007c02 */ /* 0x002fce0008000f00 */
.L_x_410:
[----:B-1----:R1:W2:Y:S02]  /*128b0*/  SYNCS.PHASECHK.TRANS64.TRYWAIT P1, [R0+URZ+0xe038], R3 ;  /* 0x00e03803000075a7 */ /* 0x0022a400080211ff */
[----:B--2---:R-:W-:Y:S05]  /*128c0*/  @!P1 NANOSLEEP.SYNCS 0x989680 ;  /* 0x009896800000995d */ /* 0x004fea0003900000 */
[----:B------:R-:W2:Y:S02]  /*128d0*/  @!P1 SYNCS.PHASECHK.TRANS64 P1, [R0+URZ+0xe038], R3 ;  /* 0x00e03803000095a7 */ /* 0x000ea400080210ff */
[----:B--2---:R-:W-:Y:S05]  /*128e0*/  @!P1 BRA `(.L_x_410) ;  /* 0xfffffffc00f09947 */ /* 0x004fea000383ffff */
[----:B------:R-:W-:Y:S05]  /*128f0*/  BRA `(.L_x_411) ;  /* 0xffffffd800987947 */ /* 0x000fea000383ffff */
.L_x_304:
[----:B-1----:R-:W-:-:S07]  /*12900*/  MOV R0, UR17 ;  /* 0x0000001100007c02 */ /* 0x002fce0008000f00 */
.L_x_412:
[----:B-1----:R1:W2:Y:S02]  /*12910*/  SYNCS.PHASECHK.TRANS64.TRYWAIT P1, [R0+URZ+0xe038], R3 ;  /* 0x00e03803000075a7 */ /* 0x0022a400080211ff */
[----:B--2---:R-:W-:Y:S05]  /*12920*/  @!P1 NANOSLEEP.SYNCS 0x989680 ;  /* 0x009896800000995d */ /* 0x004fea0003900000 */
[----:B------:R-:W2:Y:S02]  /*12930*/  @!P1 SYNCS.PHASECHK.TRANS64 P1, [R0+URZ+0xe038], R3 ;  /* 0x00e03803000095a7 */ /* 0x000ea400080210ff */
[----:B--2---:R-:W-:Y:S05]  /*12940*/  @!P1 BRA `(.L_x_412) ;  /* 0xfffffffc00f09947 */ /* 0x004fea000383ffff */
[----:B------:R-:W-:Y:S05]  /*12950*/  BRA `(.L_x_413) ;  /* 0xffffffd800fc7947 */ /* 0x000fea000383ffff */
.L_x_309:
[----:B-1----:R-:W-:-:S07]  /*12960*/  MOV R0, UR17 ;  /* 0x0000001100007c02 */ /* 0x002fce0008000f00 */
.L_x_414:
[----:B-1----:R1:W2:Y:S02]  /*12970*/  SYNCS.PHASECHK.TRANS64.TRYWAIT P1, [R0+URZ+0xe038], R3 ;  /* 0x00e03803000075a7 */ /* 0x0022a400080211ff */
[----:B--2---:R-:W-:Y:S05]  /*12980*/  @!P1 NANOSLEEP.SYNCS 0x989680 ;  /* 0x009896800000995d */ /* 0x004fea0003900000 */
[----:B------:R-:W2:Y:S02]  /*12990*/  @!P1 SYNCS.PHASECHK.TRANS64 P1, [R0+URZ+0xe038], R3 ;  /* 0x00e03803000095a7 */ /* 0x000ea400080210ff */
[----:B--2---:R-:W-:Y:S05]  /*129a0*/  @!P1 BRA `(.L_x_414) ;  /* 0xfffffffc00f09947 */ /* 0x004fea000383ffff */
[----:B------:R-:W-:Y:S05]  /*129b0*/  BRA `(.L_x_415) ;  /* 0xffffffdc00607947 */ /* 0x000fea000383ffff */
.L_x_314:
[----:B-1----:R-:W-:-:S07]  /*129c0*/  MOV R0, UR17 ;  /* 0x0000001100007c02 */ /* 0x002fce0008000f00 */
.L_x_416:
[----:B-1----:R1:W2:Y:S02]  /*129d0*/  SYNCS.PHASECHK.TRANS64.TRYWAIT P1, [R0+URZ+0xe038], R3 ;  /* 0x00e03803000075a7 */ /* 0x0022a400080211ff */
[----:B--2---:R-:W-:Y:S05]  /*129e0*/  @!P1 NANOSLEEP.SYNCS 0x989680 ;  /* 0x009896800000995d */ /* 0x004fea0003900000 */
[----:B------:R-:W2:Y:S02]  /*129f0*/  @!P1 SYNCS.PHASECHK.TRANS64 P1, [R0+URZ+0xe038], R3 ;  /* 0x00e03803000095a7 */ /* 0x000ea400080210ff */
[----:B--2---:R-:W-:Y:S05]  /*12a00*/  @!P1 BRA `(.L_x_416) ;  /* 0xfffffffc00f09947 */ /* 0x004fea000383ffff */
[----:B------:R-:W-:Y:S05]  /*12a10*/  BRA `(.L_x_417) ;  /* 0xffffffdc00c47947 */ /* 0x000fea000383ffff */
.L_x_319:
[----:B-1----:R-:W-:-:S07]  /*12a20*/  MOV R0, UR17 ;  /* 0x0000001100007c02 */ /* 0x002fce0008000f00 */
.L_x_418:
[----:B-1----:R1:W2:Y:S02]  /*12a30*/  SYNCS.PHASECHK.TRANS64.TRYWAIT P1, [R0+URZ+0xe038], R3 ;  /* 0x00e03803000075a7 */ /* 0x0022a400080211ff */
[----:B--2---:R-:W-:Y:S05]  /*12a40*/  @!P1 NANOSLEEP.SYNCS 0x989680 ;  /* 0x009896800000995d */ /* 0x004fea0003900000 */
[----:B------:R-:W2:Y:S02]  /*12a50*/  @!P1 SYNCS.PHASECHK.TRANS64 P1, [R0+URZ+0xe038], R3 ;  /* 0x00e03803000095a7 */ /* 0x000ea400080210ff */
[----:B--2---:R-:W-:Y:S05]  /*12a60*/  @!P1 BRA `(.L_x_418) ;  /* 0xfffffffc00f09947 */ /* 0x004fea000383ffff */
[----:B------:R-:W-:Y:S05]  /*12a70*/  BRA `(.L_x_419) ;  /* 0xffffffe000287947 */ /* 0x000fea000383ffff */
.L_x_325:
[----:B-1----:R-:W-:-:S07]  /*12a80*/  MOV R0, UR25 ;  /* 0x0000001900007c02 */ /* 0x002fce0008000f00 */
.L_x_420:
[----:B-1----:R1:W2:Y:S02]  /*12a90*/  SYNCS.PHASECHK.TRANS64.TRYWAIT P1, [R0+URZ+0xe038], R3 ;  /* 0x00e03803000075a7 */ /* 0x0022a400080211ff */
[----:B--2---:R-:W-:Y:S05]  /*12aa0*/  @!P1 NANOSLEEP.SYNCS 0x989680 ;  /* 0x009896800000995d */ /* 0x004fea0003900000 */
[----:B------:R-:W2:Y:S02]  /*12ab0*/  @!P1 SYNCS.PHASECHK.TRANS64 P1, [R0+URZ+0xe038], R3 ;  /* 0x00e03803000095a7 */ /* 0x000ea400080210ff */
[----:B--2---:R-:W-:Y:S05]  /*12ac0*/  @!P1 BRA `(.L_x_420) ;  /* 0xfffffffc00f09947 */ /* 0x004fea000383ffff */
[----:B------:R-:W-:Y:S05]  /*12ad0*/  BRA `(.L_x_421) ;  /* 0xffffffe000b47947 */ /* 0x000fea000383ffff */
.L_x_330:
[----:B-1----:R-:W-:-:S07]  /*12ae0*/  MOV R0, UR17 ;  /* 0x0000001100007c02 */ /* 0x002fce0008000f00 */
.L_x_422:
[----:B-1----:R1:W2:Y:S02]  /*12af0*/  SYNCS.PHASECHK.TRANS64.TRYWAIT P1, [R0+URZ+0xe038], R3 ;  /* 0x00e03803000075a7 */ /* 0x0022a400080211ff */
[----:B--2---:R-:W-:Y:S05]  /*12b00*/  @!P1 NANOSLEEP.SYNCS 0x989680 ;  /* 0x009896800000995d */ /* 0x004fea0003900000 */
[----:B------:R-:W2:Y:S02]  /*12b10*/  @!P1 SYNCS.PHASECHK.TRANS64 P1, [R0+URZ+0xe038], R3 ;  /* 0x00e03803000095a7 */ /* 0x000ea400080210ff */
[----:B--2---:R-:W-:Y:S05]  /*12b20*/  @!P1 BRA `(.L_x_422) ;  /* 0xfffffffc00f09947 */ /* 0x004fea000383ffff */
[----:B------:R-:W-:Y:S05]  /*12b30*/  BRA `(.L_x_423) ;  /* 0xffffffe400147947 */ /* 0x000fea000383ffff */
.L_x_336:
[----:B------:R-:W-:-:S07]  /*12b40*/  MOV R0, UR16 ;  /* 0x0000001000007c02 */ /* 0x000fce0008000f00 */
.L_x_424:
[----:B-1----:R1:W2:Y:S02]  /*12b50*/  SYNCS.PHASECHK.TRANS64.TRYWAIT P0, [R0+URZ+0xe0b0], R3 ;  /* 0x00e0b003000075a7 */ /* 0x0022a400080011ff */
[----:B--2---:R-:W-:Y:S05]  /*12b60*/  @!P0 NANOSLEEP.SYNCS 0x989680 ;  /* 0x009896800000895d */ /* 0x004fea0003900000 */
[----:B------:R-:W2:Y:S02]  /*12b70*/  @!P0 SYNCS.PHASECHK.TRANS64 P0, [R0+URZ+0xe0b0], R3 ;  /* 0x00e0b003000085a7 */ /* 0x000ea400080010ff */
[----:B--2---:R-:W-:Y:S05]  /*12b80*/  @!P0 BRA `(.L_x_424) ;  /* 0xfffffffc00f08947 */ /* 0x004fea000383ffff */
[----:B------:R-:W-:Y:S05]  /*12b90*/  BRA `(.L_x_425) ;  /* 0xffffffe800187947 */ /* 0x000fea000383ffff */
.L_x_338:
[----:B-1----:R-:W-:-:S07]  /*12ba0*/  MOV R0, UR16 ;  /* 0x0000001000007c02 */ /* 0x002fce0008000f00 */
.L_x_426:
[----:B-1----:R1:W2:Y:S02]  /*12bb0*/  SYNCS.PHASECHK.TRANS64.TRYWAIT P0, [R0+URZ+0xe0b8], R3 ;  /* 0x00e0b803000075a7 */ /* 0x0022a400080011ff */
[----:B--2---:R-:W-:Y:S05]  /*12bc0*/  @!P0 NANOSLEEP.SYNCS 0x989680 ;  /* 0x009896800000895d */ /* 0x004fea0003900000 */
[----:B------:R-:W2:Y:S02]  /*12bd0*/  @!P0 SYNCS.PHASECHK.TRANS64 P0, [R0+URZ+0xe0b8], R3 ;  /* 0x00e0b803000085a7 */ /* 0x000ea400080010ff */
[----:B--2---:R-:W-:Y:S05]  /*12be0*/  @!P0 BRA `(.L_x_426) ;  /* 0xfffffffc00f08947 */ /* 0x004fea000383ffff */
[----:B------:R-:W-:Y:S05]  /*12bf0*/  BRA `(.L_x_427) ;  /* 0xffffffe800287947 */ /* 0x000fea000383ffff */
        .weak           $__internal_0_$__cuda_sm10x_tcgen05_guardrail_trap_col_being_dealloced_not_returned_by_alloc
        .type           $__internal_0_$__cuda_sm10x_tcgen05_guardrail_trap_col_being_dealloced_not_returned_by_alloc,@function
        .size           $__internal_0_$__cuda_sm10x_tcgen05_guardrail_trap_col_being_dealloced_not_returned_by_alloc,($__internal_1_$__cuda_sm10x_tcgen05_guardrail_trap_phase_invalid_during_alloc - $__internal_0_$__cuda_sm10x_tcgen05_guardrail_trap_col_being_dealloced_not_returned_by_alloc)
$__internal_0_$__cuda_sm10x_tcgen05_guardrail_trap_col_being_dealloced_not_returned_by_alloc:
[----:B------:R-:W-:Y:S05]  /*12c00*/  BPT.TRAP 0x1 ;  /* 0x000000040000795c */ /* 0x000fea0000300000 */
[----:B------:R-:W-:-:S04]  /*12c10*/  HFMA2 R3, -RZ, RZ, 0, 0 ;  /* 0x00000000ff037431 */ /* 0x000fc800000001ff */
[----:B------:R-:W-:Y:S05]  /*12c20*/  RET.REL.NODEC R2 `(_ZN7cutlass13device_kernelINS_4fmha6kernel36Sm100FmhaFwdKernelTmaWarpspecializedIN4cute5tupleIJiiiNS5_IJNS5_IJiiEEEiEEEEEENS1_10collective38Sm100FmhaFwdMainloopTmaWarpspecializedINS_10bfloat16_tEffNS5_IJNS4_1CILi256EEENSC_ILi64EEESE_EEENS5_IJiNSC_ILi1EEES7_EEENS5_IJiSG_NS5_IJNS5_IJNSC_ILi0EEEiEEEiEEEEEESL_NS9_6NoMaskENS5_IJNSC_ILi2EEESG_SG_EEENSC_ILb0EEEEENS9_38Sm100FmhaFwdEpilogueTmaWarpspecializedINS_6half_tEfNS5_IJNSC_ILi128EEESE_SE_EEESH_NS5_IJSG_S7_EEESP_EENS2_23IndividualTileSchedulerENS2_41Sm100FmhaCtxKernelWarpspecializedScheduleEEEEEvNT_6ParamsE) ;  /* 0xfffffed002f47950 */ /* 0x000fea0003c3ffff */
        .weak           $__internal_1_$__cuda_sm10x_tcgen05_guardrail_trap_phase_invalid_during_alloc
        .type           $__internal_1_$__cuda_sm10x_tcgen05_guardrail_trap_phase_invalid_during_alloc,@function
        .size           $__internal_1_$__cuda_sm10x_tcgen05_guardrail_trap_phase_invalid_during_alloc,($__internal_2_$__cuda_sm10x_tcgen05_guardrail_trap_unallocated_columns_being_dealloced - $__internal_1_$__cuda_sm10x_tcgen05_guardrail_trap_phase_invalid_during_alloc)
$__internal_1_$__cuda_sm10x_tcgen05_guardrail_trap_phase_invalid_during_alloc:
[----:B------:R-:W-:Y:S05]  /*12c30*/  BPT.TRAP 0x1 ;  /* 0x000000040000795c */ /* 0x000fea0000300000 */
[----:B------:R-:W-:-:S04]  /*12c40*/  MOV R3, 0x0 ;  /* 0x0000000000037802 */ /* 0x000fc80000000f00 */
[----:B------:R-:W-:Y:S05]  /*12c50*/  RET.REL.NODEC R2 `(_ZN7cutlass13device_kernelINS_4fmha6kernel36Sm100FmhaFwdKernelTmaWarpspecializedIN4cute5tupleIJiiiNS5_IJNS5_IJiiEEEiEEEEEENS1_10collective38Sm100FmhaFwdMainloopTmaWarpspecializedINS_10bfloat16_tEffNS5_IJNS4_1CILi256EEENSC_ILi64EEESE_EEENS5_IJiNSC_ILi1EEES7_EEENS5_IJiSG_NS5_IJNS5_IJNSC_ILi0EEEiEEEiEEEEEESL_NS9_6NoMaskENS5_IJNSC_ILi2EEESG_SG_EEENSC_ILb0EEEEENS9_38Sm100FmhaFwdEpilogueTmaWarpspecializedINS_6half_tEfNS5_IJNSC_ILi128EEESE_SE_EEESH_NS5_IJSG_S7_EEESP_EENS2_23IndividualTileSchedulerENS2_41Sm100FmhaCtxKernelWarpspecializedScheduleEEEEEvNT_6ParamsE) ;  /* 0xfffffed002e87950 */ /* 0x000fea0003c3ffff */
        .weak           $__internal_2_$__cuda_sm10x_tcgen05_guardrail_trap_unallocated_columns_being_dealloced
        .type           $__internal_2_$__cuda_sm10x_tcgen05_guardrail_trap_unallocated_columns_being_dealloced,@function
        .size           $__internal_2_$__cuda_sm10x_tcgen05_guardrail_trap_unallocated_columns_being_dealloced,($__internal_3_$__cuda_sm3x_div_rn_noftz_f32_slowpath - $__internal_2_$__cuda_sm10x_tcgen05_guardrail_trap_unallocated_columns_being_dealloced)
$__internal_2_$__cuda_sm10x_tcgen05_guardrail_trap_unallocated_columns_being_dealloced:
[----:B------:R-:W-:Y:S05]  /*12c60*/  BPT.TRAP 0x1 ;  /* 0x000000040000795c */ /* 0x000fea0000300000 */
[----:B------:R-:W-:-:S04]  /*12c70*/  HFMA2 R3, -RZ, RZ, 0, 0 ;  /* 0x00000000ff037431 */ /* 0x000fc800000001ff */
[----:B------:R-:W-:Y:S05]  /*12c80*/  RET.REL.NODEC R2 `(_ZN7cutlass13device_kernelINS_4fmha6kernel36Sm100FmhaFwdKernelTmaWarpspecializedIN4cute5tupleIJiiiNS5_IJNS5_IJiiEEEiEEEEEENS1_10collective38Sm100FmhaFwdMainloopTmaWarpspecializedINS_10bfloat16_tEffNS5_IJNS4_1CILi256EEENSC_ILi64EEESE_EEENS5_IJiNSC_ILi1EEES7_EEENS5_IJiSG_NS5_IJNS5_IJNSC_ILi0EEEiEEEiEEEEEESL_NS9_6NoMaskENS5_IJNSC_ILi2EEESG_SG_EEENSC_ILb0EEEEENS9_38Sm100FmhaFwdEpilogueTmaWarpspecializedINS_6half_tEfNS5_IJNSC_ILi128EEESE_SE_EEESH_NS5_IJSG_S7_EEESP_EENS2_23IndividualTileSchedulerENS2_41Sm100FmhaCtxKernelWarpspecializedScheduleEEEEEvNT_6ParamsE) ;  /* 0xfffffed002dc7950 */ /* 0x000fea0003c3ffff */
        .weak           $__internal_3_$__cuda_sm3x_div_rn_noftz_f32_slowpath
        .type           $__internal_3_$__cuda_sm3x_div_rn_noftz_f32_slowpath,@function
        .size           $__internal_3_$__cuda_sm3x_div_rn_noftz_f32_slowpath,(.L_x_444 - $__internal_3_$__cuda_sm3x_div_rn_noftz_f32_slowpath)
$__internal_3_$__cuda_sm3x_div_rn_noftz_f32_slowpath:
[----:B------:R-:W-:Y:S01]  /*12c90*/  SHF.R.U32.HI R3, RZ, 0x17, R22 ;  /* 0x00000017ff037819 */ /* 0x000fe20000011616 */
[----:B------:R-:W-:Y:S01]  /*12ca0*/  BSSY.RECONVERGENT B1, `(.L_x_428) ;  /* 0x0000065000017945 */ /* 0x000fe20003800200 */
[--C-:B------:R-:W-:Y:S01]  /*12cb0*/  SHF.R.U32.HI R8, RZ, 0x17, R34.reuse ;  /* 0x00000017ff087819 */ /* 0x100fe20000011622 */
[----:B------:R-:W-:Y:S01]  /*12cc0*/  IMAD.MOV.U32 R7, RZ, RZ, R34 ;  /* 0x000000ffff077224 */ /* 0x000fe200078e0022 */
[----:B------:R-:W-:Y:S01]  /*12cd0*/  LOP3.LUT R3, R3, 0xff, RZ, 0xc0, !PT ;  /* 0x000000ff03037812 */ /* 0x000fe200078ec0ff */
[----:B------:R-:W-:Y:S01]  /*12ce0*/  IMAD.MOV.U32 R6, RZ, RZ, R22 ;  /* 0x000000ffff067224 */ /* 0x000fe200078e0016 */
[----:B------:R-:W-:-:S03]  /*12cf0*/  LOP3.LUT R8, R8, 0xff, RZ, 0xc0, !PT ;  /* 0x000000ff08087812 */ /* 0x000fc600078ec0ff */
[----:B------:R-:W-:Y:S02]  /*12d00*/  VIADD R0, R3, 0xffffffff ;  /* 0xffffffff03007836 */ /* 0x000fe40000000000 */
[----:B------:R-:W-:-:S03]  /*12d10*/  VIADD R5, R8, 0xffffffff ;  /* 0xffffffff08057836 */ /* 0x000fc60000000000 */
[----:B------:R-:W-:-:S04]  /*12d20*/  ISETP.GT.U32.AND P0, PT, R0, 0xfd, PT ;  /* 0x000000fd0000780c */ /* 0x000fc80003f04070 */
[----:B------:R-:W-:-:S13]  /*12d30*/  ISETP.GT.U32.OR P0, PT, R5, 0xfd, P0 ;  /* 0x000000fd0500780c */ /* 0x000fda0000704470 */
[----:B------:R-:W-:Y:S01]  /*12d40*/  @!P0 IMAD.MOV.U32 R10, RZ, RZ, RZ ;  /* 0x000000ffff0a8224 */ /* 0x000fe200078e00ff */
[----:B------:R-:W-:Y:S06]  /*12d50*/  @!P0 BRA `(.L_x_429) ;  /* 0x00000000005c8947 */ /* 0x000fec0003800000 */
[----:B------:R-:W-:Y:S02]  /*12d60*/  FSETP.GTU.FTZ.AND P1, PT, |R34|, +INF , PT ;  /* 0x7f8000002200780b */ /* 0x000fe40003f3c200 */
[----:B------:R-:W-:-:S04]  /*12d70*/  FSETP.GTU.FTZ.AND P0, PT, |R22|, +INF , PT ;  /* 0x7f8000001600780b */ /* 0x000fc80003f1c200 */
[----:B------:R-:W-:-:S13]  /*12d80*/  PLOP3.LUT P0, PT, P1, P0, PT, 0xf8, 0x8f ;  /* 0x00000000008f781c */ /* 0x000fda0000f01f70 */
[----:B------:R-:W-:Y:S05]  /*12d90*/  @P0 BRA `(.L_x_430) ;  /* 0x0000000400500947 */ /* 0x000fea0003800000 */
[----:B------:R-:W-:-:S13]  /*12da0*/  LOP3.LUT P0, RZ, R6, 0x7fffffff, R7, 0xc8, !PT ;  /* 0x7fffffff06ff7812 */ /* 0x000fda000780c807 */
[----:B------:R-:W-:Y:S05]  /*12db0*/  @!P0 BRA `(.L_x_431) ;  /* 0x0000000400408947 */ /* 0x000fea0003800000 */
[----:B------:R-:W-:Y:S02]  /*12dc0*/  FSETP.NEU.FTZ.AND P0, PT, |R34|, +INF , PT ;  /* 0x7f8000002200780b */ /* 0x000fe40003f1d200 */
[----:B------:R-:W-:Y:S02]  /*12dd0*/  FSETP.NEU.FTZ.AND P1, PT, |R22|, +INF , PT ;  /* 0x7f8000001600780b */ /* 0x000fe40003f3d200 */
[----:B------:R-:W-:-:S11]  /*12de0*/  FSETP.NEU.FTZ.AND P2, PT, |R34|, +INF , PT ;  /* 0x7f8000002200780b */ /* 0x000fd60003f5d200 */
[----:B------:R-:W-:Y:S05]  /*12df0*/  @!P1 BRA !P0, `(.L_x_431) ;  /* 0x0000000400309947 */ /* 0x000fea0004000000 */
[----:B------:R-:W-:-:S04]  /*12e00*/  LOP3.LUT P0, RZ, R7, 0x7fffffff, RZ, 0xc0, !PT ;  /* 0x7fffffff07ff7812 */ /* 0x000fc8000780c0ff */
[----:B------:R-:W-:-:S13]  /*12e10*/  PLOP3.LUT P0, PT, P1, P0, PT, 0x2f, 0xf2 ;  /* 0x0000000000f2781c */ /* 0x000fda0000f00577 */
[----:B------:R-:W-:Y:S05]  /*12e20*/  @P0 BRA `(.L_x_432) ;  /* 0x00000004001c0947 */ /* 0x000fea0003800000 */
[----:B------:R-:W-:-:S04]  /*12e30*/  LOP3.LUT P0, RZ, R6, 0x7fffffff, RZ, 0xc0, !PT ;  /* 0x7fffffff06ff7812 */ /* 0x000fc8000780c0ff */
[----:B------:R-:W-:-:S13]  /*12e40*/  PLOP3.LUT P0, PT, P2, P0, PT, 0x2f, 0xf2 ;  /* 0x0000000000f2781c */ /* 0x000fda0001700577 */
[----:B------:R-:W-:Y:S05]  /*12e50*/  @P0 BRA `(.L_x_433) ;  /* 0x0000000400040947 */ /* 0x000fea0003800000 */
[----:B------:R-:W-:Y:S02]  /*12e60*/  ISETP.GE.AND P1, PT, R5, RZ, PT ;  /* 0x000000ff0500720c */ /* 0x000fe40003f26270 */
[----:B------:R-:W-:-:S11]  /*12e70*/  ISETP.GE.AND P0, PT, R0, RZ, PT ;  /* 0x000000ff0000720c */ /* 0x000fd60003f06270 */
[----:B------:R-:W-:Y:S01]  /*12e80*/  @P1 MOV R10, RZ ;  /* 0x000000ff000a1202 */ /* 0x000fe20000000f00 */
[----:B------:R-:W-:Y:S01]  /*12e90*/  @!P1 FFMA R7, R34, 1.84467440737095516160e+19, RZ ;  /* 0x5f80000022079823 */ /* 0x000fe200000000ff */
[----:B------:R-:W-:Y:S01]  /*12ea0*/  @!P1 MOV R10, 0xffffffc0 ;  /* 0xffffffc0000a9802 */ /* 0x000fe20000000f00 */
[----:B------:R-:W-:-:S03]  /*12eb0*/  @!P0 FFMA R6, R22, 1.84467440737095516160e+19, RZ ;  /* 0x5f80000016068823 */ /* 0x000fc600000000ff */
[----:B------:R-:W-:-:S07]  /*12ec0*/  @!P0 IADD3 R10, PT, PT, R10, 0x40, RZ ;  /* 0x000000400a0a8810 */ /* 0x000fce0007ffe0ff */
.L_x_429:
[----:B------:R-:W-:Y:S01]  /*12ed0*/  LEA R11, R3, 0xc0800000, 0x17 ;  /* 0xc0800000030b7811 */ /* 0x000fe200078eb8ff */
[----:B------:R-:W-:Y:S01]  /*12ee0*/  BSSY.RECONVERGENT B0, `(.L_x_434) ;  /* 0x0000036000007945 */ /* 0x000fe20003800200 */
[----:B------:R-:W-:Y:S02]  /*12ef0*/  IADD3 R8, PT, PT, R8, -0x7f, RZ ;  /* 0xffffff8108087810 */ /* 0x000fe40007ffe0ff */
[----:B------:R-:W-:-:S03]  /*12f00*/  IADD3 R11, PT, PT, -R11, R6, RZ ;  /* 0x000000060b0b7210 */ /* 0x000fc60007ffe1ff */
[----:B------:R-:W-:Y:S01]  /*12f10*/  IMAD R9, R8, -0x800000, R7 ;  /* 0xff80000008097824 */ /* 0x000fe200078e0207 */
[----:B------:R-:W1:Y:S01]  /*12f20*/  MUFU.RCP R5, R11 ;  /* 0x0000000b00057308 */ /* 0x000e620000001000 */
[----:B------:R-:W-:-:S04]  /*12f30*/  FADD.FTZ R6, -R11, -RZ ;  /* 0x800000ff0b067221 */ /* 0x000fc80000010100 */
[----:B-1----:R-:W-:-:S04]  /*12f40*/  FFMA R0, R5, R6, 1 ;  /* 0x3f80000005007423 */ /* 0x002fc80000000006 */
[----:B------:R-:W-:-:S04]  /*12f50*/  FFMA R0, R5, R0, R5 ;  /* 0x0000000005007223 */ /* 0x000fc80000000005 */
[----:B------:R-:W-:-:S04]  /*12f60*/  FFMA R7, R9, R0, RZ ;  /* 0x0000000009077223 */ /* 0x000fc800000000ff */
[----:B------:R-:W-:-:S04]  /*12f70*/  FFMA R5, R6, R7, R9 ;  /* 0x0000000706057223 */ /* 0x000fc80000000009 */
[----:B------:R-:W-:-:S04]  /*12f80*/  FFMA R5, R0, R5, R7 ;  /* 0x0000000500057223 */ /* 0x000fc80000000007 */
[----:B------:R-:W-:Y:S01]  /*12f90*/  FFMA R6, R6, R5, R9 ;  /* 0x0000000506067223 */ /* 0x000fe20000000009 */
[----:B------:R-:W-:-:S03]  /*12fa0*/  IADD3 R9, PT, PT, R8, 0x7f, -R3 ;  /* 0x0000007f08097810 */ /* 0x000fc60007ffe803 */
[----:B------:R-:W-:Y:S01]  /*12fb0*/  FFMA R7, R0, R6, R5 ;  /* 0x0000000600077223 */ /* 0x000fe20000000005 */
[----:B------:R-:W-:-:S04]  /*12fc0*/  IADD3 R10, PT, PT, R9, R10, RZ ;  /* 0x0000000a090a7210 */ /* 0x000fc80007ffe0ff */
[----:B------:R-:W-:-:S04]  /*12fd0*/  SHF.R.U32.HI R3, RZ, 0x17, R7 ;  /* 0x00000017ff037819 */ /* 0x000fc80000011607 */
[----:B------:R-:W-:-:S04]  /*12fe0*/  LOP3.LUT R3, R3, 0xff, RZ, 0xc0, !PT ;  /* 0x000000ff03037812 */ /* 0x000fc800078ec0ff */
[----:B------:R-:W-:-:S04]  /*12ff0*/  IADD3 R3, PT, PT, R3, R10, RZ ;  /* 0x0000000a03037210 */ /* 0x000fc80007ffe0ff */
[----:B------:R-:W-:-:S04]  /*13000*/  IADD3 R8, PT, PT, R3, -0x1, RZ ;  /* 0xffffffff03087810 */ /* 0x000fc80007ffe0ff */
[----:B------:R-:W-:-:S13]  /*13010*/  ISETP.GE.U32.AND P0, PT, R8, 0xfe, PT ;  /* 0x000000fe0800780c */ /* 0x000fda0003f06070 */
[----:B------:R-:W-:Y:S05]  /*13020*/  @!P0 BRA `(.L_x_435) ;  /* 0x0000000000808947 */ /* 0x000fea0003800000 */
[----:B------:R-:W-:-:S13]  /*13030*/  ISETP.GT.AND P0, PT, R3, 0xfe, PT ;  /* 0x000000fe0300780c */ /* 0x000fda0003f04270 */
[----:B------:R-:W-:Y:S05]  /*13040*/  @P0 BRA `(.L_x_436) ;  /* 0x00000000006c0947 */ /* 0x000fea0003800000 */
[----:B------:R-:W-:-:S13]  /*13050*/  ISETP.GE.AND P0, PT, R3, 0x1, PT ;  /* 0x000000010300780c */ /* 0x000fda0003f06270 */
[----:B------:R-:W-:Y:S05]  /*13060*/  @P0 BRA `(.L_x_437) ;  /* 0x0000000000740947 */ /* 0x000fea0003800000 */
[----:B------:R-:W-:Y:S02]  /*13070*/  ISETP.GE.AND P0, PT, R3, -0x18, PT ;  /* 0xffffffe80300780c */ /* 0x000fe40003f06270 */
[----:B------:R-:W-:-:S11]  /*13080*/  LOP3.LUT R7, R7, 0x80000000, RZ, 0xc0, !PT ;  /* 0x8000000007077812 */ /* 0x000fd600078ec0ff */
[----:B------:R-:W-:Y:S05]  /*13090*/  @!P0 BRA `(.L_x_437) ;  /* 0x0000000000688947 */ /* 0x000fea0003800000 */
[CCC-:B------:R-:W-:Y:S01]  /*130a0*/  FFMA.RZ R8, R0.reuse, R6.reuse, R5.reuse ;  /* 0x0000000600087223 */ /* 0x1c0fe2000000c005 */
[CCC-:B------:R-:W-:Y:S01]  /*130b0*/  FFMA.RP R9, R0.reuse, R6.reuse, R5.reuse ;  /* 0x0000000600097223 */ /* 0x1c0fe20000008005 */
[----:B------:R-:W-:Y:S01]  /*130c0*/  FFMA.RM R6, R0, R6, R5 ;  /* 0x0000000600067223 */ /* 0x000fe20000004005 */
[C---:B------:R-:W-:Y:S01]  /*130d0*/  VIADD R0, R3.reuse, 0x20 ;  /* 0x0000002003007836 */ /* 0x040fe20000000000 */
[C---:B------:R-:W-:Y:S02]  /*130e0*/  ISETP.NE.AND P0, PT, R3.reuse, RZ, PT ;  /* 0x000000ff0300720c */ /* 0x040fe40003f05270 */
[----:B------:R-:W-:Y:S02]  /*130f0*/  LOP3.LUT R8, R8, 0x7fffff, RZ, 0xc0, !PT ;  /* 0x007fffff08087812 */ /* 0x000fe400078ec0ff */
[----:B------:R-:W-:Y:S01]  /*13100*/  ISETP.NE.AND P1, PT, R3, RZ, PT ;  /* 0x000000ff0300720c */ /* 0x000fe20003f25270 */
[----:B------:R-:W-:Y:S01]  /*13110*/  IMAD.MOV R3, RZ, RZ, -R3 ;  /* 0x000000ffff037224 */ /* 0x000fe200078e0a03 */
[----:B------:R-:W-:-:S02]  /*13120*/  LOP3.LUT R5, R8, 0x800000, RZ, 0xfc, !PT ;  /* 0x0080000008057812 */ /* 0x000fc400078efcff */
[----:B------:R-:W-:Y:S02]  /*13130*/  FSETP.NEU.FTZ.AND P2, PT, R9, R6, PT ;  /* 0x000000060900720b */ /* 0x000fe40003f5d000 */
[----:B------:R-:W-:Y:S02]  /*13140*/  SHF.L.U32 R0, R5, R0, RZ ;  /* 0x0000000005007219 */ /* 0x000fe400000006ff */
[----:B------:R-:W-:Y:S02]  /*13150*/  SEL R6, R3, RZ, P0 ;  /* 0x000000ff03067207 */ /* 0x000fe40000000000 */
[----:B------:R-:W-:Y:S02]  /*13160*/  ISETP.NE.AND P1, PT, R0, RZ, P1 ;  /* 0x000000ff0000720c */ /* 0x000fe40000f25270 */
[----:B------:R-:W-:Y:S02]  /*13170*/  SHF.R.U32.HI R5, RZ, R6, R5 ;  /* 0x00000006ff057219 */ /* 0x000fe40000011605 */
[----:B------:R-:W-:-:S02]  /*13180*/  PLOP3.LUT P1, PT, P2, P1, PT, 0xf8, 0x8f ;  /* 0x00000000008f781c */ /* 0x000fc40001723f70 */
[----:B------:R-:W-:Y:S02]  /*13190*/  SHF.R.U32.HI R3, RZ, 0x1, R5 ;  /* 0x00000001ff037819 */ /* 0x000fe40000011605 */
[----:B------:R-:W-:-:S04]  /*131a0*/  SEL R0, RZ, 0x1, !P1 ;  /* 0x00000001ff007807 */ /* 0x000fc80004800000 */
[----:B------:R-:W-:-:S04]  /*131b0*/  LOP3.LUT R0, R0, 0x1, R3, 0xf8, !PT ;  /* 0x0000000100007812 */ /* 0x000fc800078ef803 */
[----:B------:R-:W-:-:S05]  /*131c0*/  LOP3.LUT R0, R0, R5, RZ, 0xc0, !PT ;  /* 0x0000000500007212 */ /* 0x000fca00078ec0ff */
[----:B------:R-:W-:-:S05]  /*131d0*/  IMAD.IADD R0, R3, 0x1, R0 ;  /* 0x0000000103007824 */ /* 0x000fca00078e0200 */
[----:B------:R-:W-:Y:S01]  /*131e0*/  LOP3.LUT R7, R0, R7, RZ, 0xfc, !PT ;  /* 0x0000000700077212 */ /* 0x000fe200078efcff */
[----:B------:R-:W-:Y:S05]  /*131f0*/  BRA `(.L_x_437) ;  /* 0x0000000000107947 */ /* 0x000fea0003800000 */
.L_x_436:
[----:B------:R-:W-:-:S04]  /*13200*/  LOP3.LUT R7, R7, 0x80000000, RZ, 0xc0, !PT ;  /* 0x8000000007077812 */ /* 0x000fc800078ec0ff */
[----:B------:R-:W-:Y:S01]  /*13210*/  LOP3.LUT R7, R7, 0x7f800000, RZ, 0xfc, !PT ;  /* 0x7f80000007077812 */ /* 0x000fe200078efcff */
[----:B------:R-:W-:Y:S05]  /*13220*/  BRA `(.L_x_437) ;  /* 0x0000000000047947 */ /* 0x000fea0003800000 */
.L_x_435:
[----:B------:R-:W-:Y:S02]  /*13230*/  LEA R7, R10, R7, 0x17 ;  /* 0x000000070a077211 */ /* 0x000fe400078eb8ff */
.L_x_437:
[----:B------:R-:W-:Y:S05]  /*13240*/  BSYNC.RECONVERGENT B0 ;  /* 0x0000000000007941 */ /* 0x000fea0003800200 */
.L_x_434:
[----:B------:R-:W-:Y:S01]  /*13250*/  MOV R32, R7 ;  /* 0x0000000700207202 */ /* 0x000fe20000000f00 */
[----:B------:R-:W-:Y:S05]  /*13260*/  BRA `(.L_x_438) ;  /* 0x0000000000207947 */ /* 0x000fea0003800000 */
.L_x_433:
[----:B------:R-:W-:-:S04]  /*13270*/  LOP3.LUT R6, R6, 0x80000000, R7, 0x48, !PT ;  /* 0x8000000006067812 */ /* 0x000fc800078e4807 */
[----:B------:R-:W-:Y:S01]  /*13280*/  LOP3.LUT R32, R6, 0x7f800000, RZ, 0xfc, !PT ;  /* 0x7f80000006207812 */ /* 0x000fe200078efcff */
[----:B------:R-:W-:Y:S05]  /*13290*/  BRA `(.L_x_438) ;  /* 0x0000000000147947 */ /* 0x000fea0003800000 */
.L_x_432:
[----:B------:R-:W-:Y:S01]  /*132a0*/  LOP3.LUT R32, R6, 0x80000000, R7, 0x48, !PT ;  /* 0x8000000006207812 */ /* 0x000fe200078e4807 */
[----:B------:R-:W-:Y:S05]  /*132b0*/  BRA `(.L_x_438) ;  /* 0x00000000000c7947 */ /* 0x000fea0003800000 */
.L_x_431:
[----:B------:R-:W1:Y:S01]  /*132c0*/  MUFU.RSQ R32, -QNAN ;  /* 0xffc0000000207908 */ /* 0x000e620000001400 */
[----:B------:R-:W-:Y:S05]  /*132d0*/  BRA `(.L_x_438) ;  /* 0x0000000000047947 */ /* 0x000fea0003800000 */
.L_x_430:
[----:B------:R-:W-:-:S07]  /*132e0*/  FADD.FTZ R32, R34, R22 ;  /* 0x0000001622207221 */ /* 0x000fce0000010000 */
.L_x_438:
[----:B------:R-:W-:Y:S05]  /*132f0*/  BSYNC.RECONVERGENT B1 ;  /* 0x0000000000017941 */ /* 0x000fea0003800200 */
.L_x_428:
[----:B------:R-:W-:-:S04]  /*13300*/  HFMA2 R5, -RZ, RZ, 0, 0 ;  /* 0x00000000ff057431 */ /* 0x000fc800000001ff */
[----:B-1----:R-:W-:Y:S05]  /*13310*/  RET.REL.NODEC R4 `(_ZN7cutlass13device_kernelINS_4fmha6kernel36Sm100FmhaFwdKernelTmaWarpspecializedIN4cute5tupleIJiiiNS5_IJNS5_IJiiEEEiEEEEEENS1_10collective38Sm100FmhaFwdMainloopTmaWarpspecializedINS_10bfloat16_tEffNS5_IJNS4_1CILi256EEENSC_ILi64EEESE_EEENS5_IJiNSC_ILi1EEES7_EEENS5_IJiSG_NS5_IJNS5_IJNSC_ILi0EEEiEEEiEEEEEESL_NS9_6NoMaskENS5_IJNSC_ILi2EEESG_SG_EEENSC_ILb0EEEEENS9_38Sm100FmhaFwdEpilogueTmaWarpspecializedINS_6half_tEfNS5_IJNSC_ILi128EEESE_SE_EEESH_NS5_IJSG_S7_EEESP_EENS2_23IndividualTileSchedulerENS2_41Sm100FmhaCtxKernelWarpspecializedScheduleEEEEEvNT_6ParamsE) ;  /* 0xfffffecc04387950 */ /* 0x002fea0003c3ffff */
.L_x_439:
[----:B------:R-:W-:-:S00]  /*13320*/  BRA `(.L_x_439) ;  /* 0xfffffffc00fc7947 */ /* 0x000fc0000383ffff */
[----:B------:R-:W-:-:S00]  /*13330*/  NOP ;  /* 0x0000000000007918 */ /* 0x000fc00000000000 */
        /* <DEDUP_REMOVED lines=12> */
.L_x_444:


//--------------------- .nv.global.init           --------------------------
	.section	.nv.global.init,"aw",@progbits
.nv.global.init:
	.type		$str$23,@object
	.size		$str$23,($str$37 - $str$23)
$str$23:
        /*0000*/ 	.byte	0x0a, 0x00
	.type		$str$37,@object
	.size		$str$37,($str$32 - $str$37)
$str$37:
        /*0002*/ 	.byte	0x3a, 0x00
	.type		$str$32,@object
	.size		$str$32,($str$29 - $str$32)
$str$32:
        /*0004*/ 	.byte	0x5f, 0x00
	.type		$str$29,@object
	.size		$str$29,($str$28 - $str$29)
$str$29:
        /*0006*/ 	.byte	0x25, 0x64, 0x00
	.type		$str$28,@object
	.size		$str$28,($str$30 - $str$28)
$str$28:
        /*0009*/ 	.byte	0x25, 0x63, 0x00
	.type		$str$30,@object
	.size		$str$30,($str$31 - $str$30)
$str$30:
        /*000c*/ 	.byte	0x25, 0x73, 0x00
	.type		$str$31,@object
	.size		$str$31,($str$35 - $str$31)
$str$31:
        /*000f*/ 	.byte	0x20, 0x6f, 0x20, 0x00
	.type		$str$35,@object
	.size		$str$35,($str$22 - $str$35)
$str$35:
        /*0013*/ 	.byte	0x70, 0x74, 0x72, 0x5b, 0x00
	.type		$str$22,@object
	.size		$str$22,($str$34 - $str$22)
$str$22:
        /*0018*/ 	.byte	0x73, 0x4f, 0x3a, 0x20, 0x00
	.type		$str$34,@object
	.size		$str$34,($str$36 - $str$34)
$str$34:
        /*001d*/ 	.byte	0x73, 0x6d, 0x65, 0x6d, 0x5f, 0x00
	.type		$str$36,@object
	.size		$str$36,($str$33 - $str$36)
$str$36:
        /*0023*/ 	.byte	0x62, 0x5d, 0x28, 0x25, 0x70, 0x29, 0x00
	.type		$str$33,@object
	.size		$str$33,($str$27 - $str$33)
$str$33:
        /*002a*/ 	.byte	0x53, 0x77, 0x3c, 0x25, 0x64, 0x2c, 0x25, 0x64, 0x2c, 0x25, 0x64, 0x3e, 0x00
	.type		$str$27,@object
	.size		$str$27,($str$26 - $str$27)
$str$27:
        /*0037*/ 	.byte	0x2f, 0x74, 0x6d, 0x70, 0x2f, 0x63, 0x75, 0x74, 0x6c, 0x61, 0x73, 0x73, 0x5f, 0x73, 0x77, 0x65
        /*0047*/ 	.byte	0x65, 0x70, 0x5f, 0x73, 0x72, 0x63, 0x2f, 0x69, 0x6e, 0x63, 0x6c, 0x75, 0x64, 0x65, 0x2f, 0x63
        /*0057*/ 	.byte	0x75, 0x74, 0x65, 0x2f, 0x61, 0x74, 0x6f, 0x6d, 0x2f, 0x63, 0x6f, 0x70, 0x79, 0x5f, 0x74, 0x72
        /*0067*/ 	.byte	0x61, 0x69, 0x74, 0x73, 0x5f, 0x73, 0x6d, 0x31, 0x30, 0x30, 0x2e, 0x68, 0x70, 0x70, 0x00
	.type		$str$26,@object
	.size		$str$26,(__unnamed_4 - $str$26)
$str$26:
        /*0076*/ 	.byte	0x28, 0x28, 0x75, 0x69, 0x6e, 0x74, 0x33, 0x32, 0x5f, 0x74, 0x28, 0x74, 0x68, 0x72, 0x65, 0x61
        /*0086*/ 	.byte	0x64, 0x49, 0x64, 0x78, 0x2e, 0x78, 0x29, 0x20, 0x2f, 0x20, 0x33, 0x32, 0x29, 0x20, 0x25, 0x20
        /*0096*/ 	.byte	0x34, 0x29, 0x20, 0x3d, 0x3d, 0x20, 0x28, 0x28, 0x28, 0x74, 0x6d, 0x65, 0x6d, 0x5f, 0x61, 0x64
        /*00a6*/ 	.byte	0x64, 0x72, 0x20, 0x3e, 0x3e, 0x20, 0x31, 0x36, 0x29, 0x20, 0x2f, 0x20, 0x33, 0x32, 0x29, 0x20
        /*00b6*/ 	.byte	0x25, 0x20, 0x34, 0x29, 0x00
	.type		__unnamed_4,@object
	.size		__unnamed_4,(__unnamed_1 - __unnamed_4)
__unnamed_4:
        /*00bb*/ 	.byte	0x63, 0x6f, 0x6e, 0x73, 0x74, 0x65, 0x78, 0x70, 0x72, 0x20, 0x76, 0x6f, 0x69, 0x64, 0x20, 0x63
        /* <DEDUP_REMOVED lines=36> */
        /*030b*/ 	.byte	0x30, 0x3e, 0x3e, 0x3e, 0x3e, 0x5d, 0x00
	.type		__unnamed_1,@object
	.size		__unnamed_1,(__unnamed_5 - __unnamed_1)
__unnamed_1:
        /* <DEDUP_REMOVED lines=37> */
        /*0562*/ 	.byte	0x3a, 0x43, 0x3c, 0x30, 0x3e, 0x3e, 0x3e, 0x3e, 0x5d, 0x00
	.type		__unnamed_5,@object
	.size		__unnamed_5,(__unnamed_6 - __unnamed_5)
__unnamed_5:
        /* <DEDUP_REMOVED lines=38> */
	.type		__unnamed_6,@object
	.size		__unnamed_6,(__unnamed_7 - __unnamed_6)
__unnamed_6:
        /* <DEDUP_REMOVED lines=37> */
        /*0a16*/ 	.byte	0x74, 0x65, 0x3a, 0x3a, 0x43, 0x3c, 0x30, 0x3e, 0x3e, 0x3e, 0x3e, 0x5d, 0x00
	.type		__unnamed_7,@object
	.size		__unnamed_7,(__unnamed_2 - __unnamed_7)
__unnamed_7:
        /* <DEDUP_REMOVED lines=37> */
        /*0c73*/ 	.byte	0x63, 0x75, 0x74, 0x65, 0x3a, 0x3a, 0x43, 0x3c, 0x30, 0x3e, 0x3e, 0x3e, 0x3e, 0x5d, 0x00
	.type		__unnamed_2,@object
	.size		__unnamed_2,(__unnamed_3 - __unnamed_2)
__unnamed_2:
        /* <DEDUP_REMOVED lines=38> */
	.type		__unnamed_3,@object
	.size		__unnamed_3,(.L_3 - __unnamed_3)
__unnamed_3:
        /* <DEDUP_REMOVED lines=38> */
        /*1142*/ 	.byte	0x3e, 0x3e, 0x5d, 0x00
.L_3:


//--------------------- .nv.shared._ZN7cutlass13device_kernelINS_4fmha6kernel36Sm100FmhaFwdKernelTmaWarpspecializedIN4cute5tupleIJiiiNS5_IJNS5_IJiiEEEiEEEEEENS1_10collective38Sm100FmhaFwdMainloopTmaWarpspecializedINS_10bfloat16_tEffNS5_IJNS4_1CILi256EEENSC_ILi64EEESE_EEENS5_IJiNSC_ILi1EEES7_EEENS5_IJiSG_NS5_IJNS5_IJNSC_ILi0EEEiEEEiEEEEEESL_NS9_6NoMaskENS5_IJNSC_ILi2EEESG_SG_EEENSC_ILb0EEEEENS9_38Sm100FmhaFwdEpilogueTmaWarpspecializedINS_6half_tEfNS5_IJNSC_ILi128EEESE_SE_EEESH_NS5_IJSG_S7_EEESP_EENS2_23IndividualTileSchedulerENS2_41Sm100FmhaCtxKernelWarpspecializedScheduleEEEEEvNT_6ParamsE --------------------------
	.section	.nv.shared._ZN7cutlass13device_kernelINS_4fmha6kernel36Sm100FmhaFwdKernelTmaWarpspecializedIN4cute5tupleIJiiiNS5_IJNS5_IJiiEEEiEEEEEENS1_10collective38Sm100FmhaFwdMainloopTmaWarpspecializedINS_10bfloat16_tEffNS5_IJNS4_1CILi256EEENSC_ILi64EEESE_EEENS5_IJiNSC_ILi1EEES7_EEENS5_IJiSG_NS5_IJNS5_IJNSC_ILi0EEEiEEEiEEEEEESL_NS9_6NoMaskENS5_IJNSC_ILi2EEESG_SG_EEENSC_ILb0EEEEENS9_38Sm100FmhaFwdEpilogueTmaWarpspecializedINS_6half_tEfNS5_IJNSC_ILi128EEESE_SE_EEESH_NS5_IJSG_S7_EEESP_EENS2_23IndividualTileSchedulerENS2_41Sm100FmhaCtxKernelWarpspecializedScheduleEEEEEvNT_6ParamsE,"aw",@nobits
	.sectionflags	@""
	.align	16
	.zero		1024


//--------------------- .nv.shared.reserved.0     --------------------------
	.section	.nv.shared.reserved.0,"aw",@nobits
	.weak		__nv_reservedSMEM_offset_0_alias
	.size		__nv_reservedSMEM_offset_0_alias, 0, 64
	.other		__nv_reservedSMEM_offset_0_alias,@"STO_CUDA_RESERVED_SHARED STV_DEFAULT"
__nv_reservedSMEM_offset_0_alias:
	.zero		0
.nv.shared.reserved.0:
	.zero		64
	.weak		__nv_reservedSMEM_tcgen05_partition
	.type		__nv_reservedSMEM_tcgen05_partition,@object
	.size		__nv_reservedSMEM_tcgen05_partition,(.L_0 - __nv_reservedSMEM_tcgen05_partition)
__nv_reservedSMEM_tcgen05_partition:
	.zero		32
.L_0:


//--------------------- .nv.global                --------------------------
	.section	.nv.global,"aw",@nobits
.nv.global:
	.type		_ZN39_INTERNAL_fcfcda2a_4_k_cu_be9c992e_34874cute1_E,@object
	.size		_ZN39_INTERNAL_fcfcda2a_4_k_cu_be9c992e_34874cute1_E,(_ZN39_INTERNAL_fcfcda2a_4_k_cu_be9c992e_34874cuda3std3__45__cpo6cbeginE - _ZN39_INTERNAL_fcfcda2a_4_k_cu_be9c992e_34874cute1_E)
_ZN39_INTERNAL_fcfcda2a_4_k_cu_be9c992e_34874cute1_E:
	.zero		1
	.type		_ZN39_INTERNAL_fcfcda2a_4_k_cu_be9c992e_34874cuda3std3__45__cpo6cbeginE,@object
	.size		_ZN39_INTERNAL_fcfcda2a_4_k_cu_be9c992e_34874cuda3std3__45__cpo6cbeginE,(_ZN39_INTERNAL_fcfcda2a_4_k_cu_be9c992e_34874cuda3std3__48in_placeE - _ZN39_INTERNAL_fcfcda2a_4_k_cu_be9c992e_34874cuda3std3__45__cpo6cbeginE)
_ZN39_INTERNAL_fcfcda2a_4_k_cu_be9c992e_34874cuda3std3__45__cpo6cbeginE:
	.zero		1
	.type		_ZN39_INTERNAL_fcfcda2a_4_k_cu_be9c992e_34874cuda3std3__48in_placeE,@object
	.size		_ZN39_INTERNAL_fcfcda2a_4_k_cu_be9c992e_34874cuda3std3__48in_placeE,(_ZN39_INTERNAL_fcfcda2a_4_k_cu_be9c992e_34874cuda3std6ranges3__45__cpo9iter_moveE - _ZN39_INTERNAL_fcfcda2a_4_k_cu_be9c992e_34874cuda3std3__48in_placeE)
_ZN39_INTERNAL_fcfcda2a_4_k_cu_be9c992e_34874cuda3std3__48in_placeE:
	.zero		1
	.type		_ZN39_INTERNAL_fcfcda2a_4_k_cu_be9c992e_34874cuda3std6ranges3__45__cpo9iter_moveE,@object
	.size		_ZN39_INTERNAL_fcfcda2a_4_k_cu_be9c992e_34874cuda3std6ranges3__45__cpo9iter_moveE,(_ZN39_INTERNAL_fcfcda2a_4_k_cu_be9c992e_34874cuda3std3__45__cpo5beginE - _ZN39_INTERNAL_fcfcda2a_4_k_cu_be9c992e_34874cuda3std6ranges3__45__cpo9iter_moveE)
_ZN39_INTERNAL_fcfcda2a_4_k_cu_be9c992e_34874cuda3std6ranges3__45__cpo9iter_moveE:
	.zero		1
	.type		_ZN39_INTERNAL_fcfcda2a_4_k_cu_be9c992e_34874cuda3std3__45__cpo5beginE,@object
	.size		_ZN39_INTERNAL_fcfcda2a_4_k_cu_be9c992e_34874cuda3std3__45__cpo5beginE,(_ZN39_INTERNAL_fcfcda2a_4_k_cu_be9c992e_34874cuda3std3__441_GLOBAL__N__fcfcda2a_4_k_cu_be9c992e_34876ignoreE - _ZN39_INTERNAL_fcfcda2a_4_k_cu_be9c992e_34874cuda3std3__45__cpo5beginE)
_ZN39_INTERNAL_fcfcda2a_4_k_cu_be9c992e_34874cuda3std3__45__cpo5beginE:
	.zero		1
	.type		_ZN39_INTERNAL_fcfcda2a_4_k_cu_be9c992e_34874cuda3std3__441_GLOBAL__N__fcfcda2a_4_k_cu_be9c992e_34876ignoreE,@object
	.size		_ZN39_INTERNAL_fcfcda2a_4_k_cu_be9c992e_34874cuda3std3__441_GLOBAL__N__fcfcda2a_4_k_cu_be9c992e_34876ignoreE,(_ZN39_INTERNAL_fcfcda2a_4_k_cu_be9c992e_34874cute7productE - _ZN39_INTERNAL_fcfcda2a_4_k_cu_be9c992e_34874cuda3std3__441_GLOBAL__N__fcfcda2a_4_k_cu_be9c992e_34876ignoreE)
_ZN39_INTERNAL_fcfcda2a_4_k_cu_be9c992e_34874cuda3std3__441_GLOBAL__N__fcfcda2a_4_k_cu_be9c992e_34876ignoreE:
	.zero		1
	.type		_ZN39_INTERNAL_fcfcda2a_4_k_cu_be9c992e_34874cute7productE,@object
	.size		_ZN39_INTERNAL_fcfcda2a_4_k_cu_be9c992e_34874cute7productE,(_ZN39_INTERNAL_fcfcda2a_4_k_cu_be9c992e_34874cuda3std3__45__cpo3endE - _ZN39_INTERNAL_fcfcda2a_4_k_cu_be9c992e_34874cute7productE)
_ZN39_INTERNAL_fcfcda2a_4_k_cu_be9c992e_34874cute7productE:
	.zero		1
	.type		_ZN39_INTERNAL_fcfcda2a_4_k_cu_be9c992e_34874cuda3std3__45__cpo3endE,@object
	.size		_ZN39_INTERNAL_fcfcda2a_4_k_cu_be9c992e_34874cuda3std3__45__cpo3endE,(_ZN39_INTERNAL_fcfcda2a_4_k_cu_be9c992e_34874cuda3std3__419piecewise_constructE - _ZN39_INTERNAL_fcfcda2a_4_k_cu_be9c992e_34874cuda3std3__45__cpo3endE)
_ZN39_INTERNAL_fcfcda2a_4_k_cu_be9c992e_34874cuda3std3__45__cpo3endE:
	.zero		1
	.type		_ZN39_INTERNAL_fcfcda2a_4_k_cu_be9c992e_34874cuda3std3__419piecewise_constructE,@object
	.size		_ZN39_INTERNAL_fcfcda2a_4_k_cu_be9c992e_34874cuda3std3__419piecewise_constructE,(_ZN39_INTERNAL_fcfcda2a_4_k_cu_be9c992e_34874cuda3std3__45__cpo4cendE - _ZN39_INTERNAL_fcfcda2a_4_k_cu_be9c992e_34874cuda3std3__419piecewise_constructE)
_ZN39_INTERNAL_fcfcda2a_4_k_cu_be9c992e_34874cuda3std3__419piecewise_constructE:
	.zero		1
	.type		_ZN39_INTERNAL_fcfcda2a_4_k_cu_be9c992e_34874cuda3std3__45__cpo4cendE,@object
	.size		_ZN39_INTERNAL_fcfcda2a_4_k_cu_be9c992e_34874cuda3std3__45__cpo4cendE,(_ZN39_INTERNAL_fcfcda2a_4_k_cu_be9c992e_34874cuda3std6ranges3__45__cpo4swapE - _ZN39_INTERNAL_fcfcda2a_4_k_cu_be9c992e_34874cuda3std3__45__cpo4cendE)
_ZN39_INTERNAL_fcfcda2a_4_k_cu_be9c992e_34874cuda3std3__45__cpo4cendE:
	.zero		1
	.type		_ZN39_INTERNAL_fcfcda2a_4_k_cu_be9c992e_34874cuda3std6ranges3__45__cpo4swapE,@object
	.size		_ZN39_INTERNAL_fcfcda2a_4_k_cu_be9c992e_34874cuda3std6ranges3__45__cpo4swapE,(.L_15 - _ZN39_INTERNAL_fcfcda2a_4_k_cu_be9c992e_34874cuda3std6ranges3__45__cpo4swapE)
_ZN39_INTERNAL_fcfcda2a_4_k_cu_be9c992e_34874cuda3std6ranges3__45__cpo4swapE:
	.zero		1
.L_15:


//--------------------- .nv.constant0._ZN7cutlass13device_kernelINS_4fmha6kernel36Sm100FmhaFwdKernelTmaWarpspecializedIN4cute5tupleIJiiiNS5_IJNS5_IJiiEEEiEEEEEENS1_10collective38Sm100FmhaFwdMainloopTmaWarpspecializedINS_10bfloat16_tEffNS5_IJNS4_1CILi256EEENSC_ILi64EEESE_EEENS5_IJiNSC_ILi1EEES7_EEENS5_IJiSG_NS5_IJNS5_IJNSC_ILi0EEEiEEEiEEEEEESL_NS9_6NoMaskENS5_IJNSC_ILi2EEESG_SG_EEENSC_ILb0EEEEENS9_38Sm100FmhaFwdEpilogueTmaWarpspecializedINS_6half_tEfNS5_IJNSC_ILi128EEESE_SE_EEESH_NS5_IJSG_S7_EEESP_EENS2_23IndividualTileSchedulerENS2_41Sm100FmhaCtxKernelWarpspecializedScheduleEEEEEvNT_6ParamsE --------------------------
	.section	.nv.constant0._ZN7cutlass13device_kernelINS_4fmha6kernel36Sm100FmhaFwdKernelTmaWarpspecializedIN4cute5tupleIJiiiNS5_IJNS5_IJiiEEEiEEEEEENS1_10collective38Sm100FmhaFwdMainloopTmaWarpspecializedINS_10bfloat16_tEffNS5_IJNS4_1CILi256EEENSC_ILi64EEESE_EEENS5_IJiNSC_ILi1EEES7_EEENS5_IJiSG_NS5_IJNS5_IJNSC_ILi0EEEiEEEiEEEEEESL_NS9_6NoMaskENS5_IJNSC_ILi2EEESG_SG_EEENSC_ILb0EEEEENS9_38Sm100FmhaFwdEpilogueTmaWarpspecializedINS_6half_tEfNS5_IJNSC_ILi128EEESE_SE_EEESH_NS5_IJSG_S7_EEESP_EENS2_23IndividualTileSchedulerENS2_41Sm100FmhaCtxKernelWarpspecializedScheduleEEEEEvNT_6ParamsE,"a",@progbits
	.sectionflags	@""
	.align	4
.nv.constant0._ZN7cutlass13device_kernelINS_4fmha6kernel36Sm100FmhaFwdKernelTmaWarpspecializedIN4cute5tupleIJiiiNS5_IJNS5_IJiiEEEiEEEEEENS1_10collective38Sm100FmhaFwdMainloopTmaWarpspecializedINS_10bfloat16_tEffNS5_IJNS4_1CILi256EEENSC_ILi64EEESE_EEENS5_IJiNSC_ILi1EEES7_EEENS5_IJiSG_NS5_IJNS5_IJNSC_ILi0EEEiEEEiEEEEEESL_NS9_6NoMaskENS5_IJNSC_ILi2EEESG_SG_EEENSC_ILb0EEEEENS9_38Sm100FmhaFwdEpilogueTmaWarpspecializedINS_6half_tEfNS5_IJNSC_ILi128EEESE_SE_EEESH_NS5_IJSG_S7_EEESP_EENS2_23IndividualTileSchedulerENS2_41Sm100FmhaCtxKernelWarpspecializedScheduleEEEEEvNT_6ParamsE:
	.zero		2432


//--------------------- SYMBOLS --------------------------

	.type		.nv.reservedSmem.offset0,@object
	.size		.nv.reservedSmem.offset0,0x4
	.type		.nv.reservedSmem.cap,@object
	.size		.nv.reservedSmem.cap,0x4
	.type		vprintf,@function
	.type		__assertfail,@function
